//
// Generated by NVIDIA NVVM Compiler
//
// Compiler Build ID: CL-36424714
// Cuda compilation tools, release 13.0, V13.0.88
// Based on NVVM 20.0.0
//

.version 9.0
.target sm_100
.address_size 64

	// .globl	_Z15cuda_gemm_naivePKfS0_Pfiiiff
// _ZZ16cuda_gemm_sharedPKfS0_PfiiiffE2As has been demoted
// _ZZ16cuda_gemm_sharedPKfS0_PfiiiffE2Bs has been demoted
// _ZZ18cuda_gemm_fragmentILi128ELi128ELi16ELi32ELi64ELi8ELi8ELi4ELi8EEvPKfS1_PfiiiffE8A_shared has been demoted
// _ZZ18cuda_gemm_fragmentILi128ELi128ELi16ELi32ELi64ELi8ELi8ELi4ELi8EEvPKfS1_PfiiiffE8B_shared has been demoted
// _ZZ19cuda_gemm_optimizedILi64ELi64ELi8ELi4ELi4EEvPKfS1_PfiiiffE2As has been demoted
// _ZZ19cuda_gemm_optimizedILi64ELi64ELi8ELi4ELi4EEvPKfS1_PfiiiffE2Bs has been demoted
// _ZZ19cuda_gemm_optimizedILi128ELi128ELi8ELi8ELi8EEvPKfS1_PfiiiffE2As has been demoted
// _ZZ19cuda_gemm_optimizedILi128ELi128ELi8ELi8ELi8EEvPKfS1_PfiiiffE2Bs has been demoted

.visible .entry _Z15cuda_gemm_naivePKfS0_Pfiiiff(
	.param .u64 .ptr .align 1 _Z15cuda_gemm_naivePKfS0_Pfiiiff_param_0,
	.param .u64 .ptr .align 1 _Z15cuda_gemm_naivePKfS0_Pfiiiff_param_1,
	.param .u64 .ptr .align 1 _Z15cuda_gemm_naivePKfS0_Pfiiiff_param_2,
	.param .u32 _Z15cuda_gemm_naivePKfS0_Pfiiiff_param_3,
	.param .u32 _Z15cuda_gemm_naivePKfS0_Pfiiiff_param_4,
	.param .u32 _Z15cuda_gemm_naivePKfS0_Pfiiiff_param_5,
	.param .f32 _Z15cuda_gemm_naivePKfS0_Pfiiiff_param_6,
	.param .f32 _Z15cuda_gemm_naivePKfS0_Pfiiiff_param_7
)
{
	.reg .pred 	%p<13>;
	.reg .b32 	%r<41>;
	.reg .b32 	%f<73>;
	.reg .b64 	%rd<53>;

	ld.param.u64 	%rd7, [_Z15cuda_gemm_naivePKfS0_Pfiiiff_param_0];
	ld.param.u64 	%rd8, [_Z15cuda_gemm_naivePKfS0_Pfiiiff_param_1];
	ld.param.u64 	%rd6, [_Z15cuda_gemm_naivePKfS0_Pfiiiff_param_2];
	ld.param.u32 	%r20, [_Z15cuda_gemm_naivePKfS0_Pfiiiff_param_3];
	ld.param.u32 	%r18, [_Z15cuda_gemm_naivePKfS0_Pfiiiff_param_4];
	ld.param.u32 	%r19, [_Z15cuda_gemm_naivePKfS0_Pfiiiff_param_5];
	ld.param.f32 	%f13, [_Z15cuda_gemm_naivePKfS0_Pfiiiff_param_6];
	ld.param.f32 	%f14, [_Z15cuda_gemm_naivePKfS0_Pfiiiff_param_7];
	cvta.to.global.u64 	%rd1, %rd8;
	cvta.to.global.u64 	%rd2, %rd7;
	mov.u32 	%r21, %ctaid.y;
	mov.u32 	%r22, %ntid.y;
	mov.u32 	%r23, %tid.y;
	mad.lo.s32 	%r1, %r21, %r22, %r23;
	mov.u32 	%r24, %ctaid.x;
	mov.u32 	%r25, %ntid.x;
	mov.u32 	%r26, %tid.x;
	mad.lo.s32 	%r2, %r24, %r25, %r26;
	setp.ge.s32 	%p1, %r1, %r20;
	setp.ge.s32 	%p2, %r2, %r18;
	or.pred  	%p3, %p1, %p2;
	@%p3 bra 	$L__BB0_14;
	setp.lt.s32 	%p4, %r19, 1;
	mov.f32 	%f72, 0f00000000;
	@%p4 bra 	$L__BB0_13;
	mul.lo.s32 	%r3, %r19, %r1;
	and.b32  	%r4, %r19, 7;
	setp.lt.u32 	%p5, %r19, 8;
	mov.f32 	%f72, 0f00000000;
	mov.b32 	%r39, 0;
	@%p5 bra 	$L__BB0_5;
	and.b32  	%r39, %r19, 2147483640;
	neg.s32 	%r37, %r39;
	shl.b32 	%r7, %r18, 3;
	mul.wide.u32 	%rd9, %r3, 4;
	add.s64 	%rd10, %rd9, %rd2;
	add.s64 	%rd52, %rd10, 16;
	mov.f32 	%f72, 0f00000000;
	mul.wide.s32 	%rd13, %r18, 4;
	mov.u32 	%r36, %r2;
$L__BB0_4:
	.pragma "nounroll";
	ld.global.f32 	%f19, [%rd52+-16];
	mul.wide.s32 	%rd11, %r36, 4;
	add.s64 	%rd12, %rd1, %rd11;
	ld.global.f32 	%f20, [%rd12];
	fma.rn.f32 	%f21, %f19, %f20, %f72;
	ld.global.f32 	%f22, [%rd52+-12];
	add.s64 	%rd14, %rd12, %rd13;
	ld.global.f32 	%f23, [%rd14];
	fma.rn.f32 	%f24, %f22, %f23, %f21;
	ld.global.f32 	%f25, [%rd52+-8];
	add.s64 	%rd15, %rd14, %rd13;
	ld.global.f32 	%f26, [%rd15];
	fma.rn.f32 	%f27, %f25, %f26, %f24;
	ld.global.f32 	%f28, [%rd52+-4];
	add.s64 	%rd16, %rd15, %rd13;
	ld.global.f32 	%f29, [%rd16];
	fma.rn.f32 	%f30, %f28, %f29, %f27;
	ld.global.f32 	%f31, [%rd52];
	add.s64 	%rd17, %rd16, %rd13;
	ld.global.f32 	%f32, [%rd17];
	fma.rn.f32 	%f33, %f31, %f32, %f30;
	ld.global.f32 	%f34, [%rd52+4];
	add.s64 	%rd18, %rd17, %rd13;
	ld.global.f32 	%f35, [%rd18];
	fma.rn.f32 	%f36, %f34, %f35, %f33;
	ld.global.f32 	%f37, [%rd52+8];
	add.s64 	%rd19, %rd18, %rd13;
	ld.global.f32 	%f38, [%rd19];
	fma.rn.f32 	%f39, %f37, %f38, %f36;
	ld.global.f32 	%f40, [%rd52+12];
	add.s64 	%rd20, %rd19, %rd13;
	ld.global.f32 	%f41, [%rd20];
	fma.rn.f32 	%f72, %f40, %f41, %f39;
	add.s32 	%r37, %r37, 8;
	add.s32 	%r36, %r36, %r7;
	add.s64 	%rd52, %rd52, 32;
	setp.ne.s32 	%p6, %r37, 0;
	@%p6 bra 	$L__BB0_4;
$L__BB0_5:
	setp.eq.s32 	%p7, %r4, 0;
	@%p7 bra 	$L__BB0_13;
	and.b32  	%r13, %r19, 3;
	setp.lt.u32 	%p8, %r4, 4;
	@%p8 bra 	$L__BB0_8;
	add.s32 	%r28, %r39, %r3;
	mul.wide.u32 	%rd21, %r28, 4;
	add.s64 	%rd22, %rd2, %rd21;
	ld.global.f32 	%f43, [%rd22];
	mad.lo.s32 	%r29, %r39, %r18, %r2;
	mul.wide.s32 	%rd23, %r29, 4;
	add.s64 	%rd24, %rd1, %rd23;
	ld.global.f32 	%f44, [%rd24];
	fma.rn.f32 	%f45, %f43, %f44, %f72;
	cvt.u64.u32 	%rd25, %r3;
	cvt.u64.u32 	%rd26, %r39;
	add.s64 	%rd27, %rd26, %rd25;
	shl.b64 	%rd28, %rd27, 2;
	add.s64 	%rd29, %rd2, %rd28;
	ld.global.f32 	%f46, [%rd29+4];
	mul.wide.s32 	%rd30, %r18, 4;
	add.s64 	%rd31, %rd24, %rd30;
	ld.global.f32 	%f47, [%rd31];
	fma.rn.f32 	%f48, %f46, %f47, %f45;
	ld.global.f32 	%f49, [%rd29+8];
	add.s64 	%rd32, %rd31, %rd30;
	ld.global.f32 	%f50, [%rd32];
	fma.rn.f32 	%f51, %f49, %f50, %f48;
	ld.global.f32 	%f52, [%rd29+12];
	add.s64 	%rd33, %rd32, %rd30;
	ld.global.f32 	%f53, [%rd33];
	fma.rn.f32 	%f72, %f52, %f53, %f51;
	add.s32 	%r39, %r39, 4;
$L__BB0_8:
	setp.eq.s32 	%p9, %r13, 0;
	@%p9 bra 	$L__BB0_13;
	setp.eq.s32 	%p10, %r13, 1;
	@%p10 bra 	$L__BB0_11;
	add.s32 	%r30, %r39, %r3;
	mul.wide.u32 	%rd34, %r30, 4;
	add.s64 	%rd35, %rd2, %rd34;
	ld.global.f32 	%f55, [%rd35];
	mad.lo.s32 	%r31, %r39, %r18, %r2;
	mul.wide.s32 	%rd36, %r31, 4;
	add.s64 	%rd37, %rd1, %rd36;
	ld.global.f32 	%f56, [%rd37];
	fma.rn.f32 	%f57, %f55, %f56, %f72;
	cvt.u64.u32 	%rd38, %r3;
	cvt.u64.u32 	%rd39, %r39;
	add.s64 	%rd40, %rd39, %rd38;
	shl.b64 	%rd41, %rd40, 2;
	add.s64 	%rd42, %rd2, %rd41;
	ld.global.f32 	%f58, [%rd42+4];
	mul.wide.s32 	%rd43, %r18, 4;
	add.s64 	%rd44, %rd37, %rd43;
	ld.global.f32 	%f59, [%rd44];
	fma.rn.f32 	%f72, %f58, %f59, %f57;
	add.s32 	%r39, %r39, 2;
$L__BB0_11:
	and.b32  	%r32, %r19, 1;
	setp.eq.b32 	%p11, %r32, 1;
	not.pred 	%p12, %p11;
	@%p12 bra 	$L__BB0_13;
	add.s32 	%r33, %r39, %r3;
	mul.wide.u32 	%rd45, %r33, 4;
	add.s64 	%rd46, %rd2, %rd45;
	ld.global.f32 	%f60, [%rd46];
	mad.lo.s32 	%r34, %r39, %r18, %r2;
	mul.wide.s32 	%rd47, %r34, 4;
	add.s64 	%rd48, %rd1, %rd47;
	ld.global.f32 	%f61, [%rd48];
	fma.rn.f32 	%f72, %f60, %f61, %f72;
$L__BB0_13:
	mad.lo.s32 	%r35, %r18, %r1, %r2;
	cvta.to.global.u64 	%rd49, %rd6;
	mul.wide.s32 	%rd50, %r35, 4;
	add.s64 	%rd51, %rd49, %rd50;
	ld.global.f32 	%f62, [%rd51];
	mul.f32 	%f63, %f14, %f62;
	fma.rn.f32 	%f64, %f13, %f72, %f63;
	st.global.f32 	[%rd51], %f64;
$L__BB0_14:
	ret;

}
	// .globl	_Z16cuda_gemm_sharedPKfS0_Pfiiiff
.visible .entry _Z16cuda_gemm_sharedPKfS0_Pfiiiff(
	.param .u64 .ptr .align 1 _Z16cuda_gemm_sharedPKfS0_Pfiiiff_param_0,
	.param .u64 .ptr .align 1 _Z16cuda_gemm_sharedPKfS0_Pfiiiff_param_1,
	.param .u64 .ptr .align 1 _Z16cuda_gemm_sharedPKfS0_Pfiiiff_param_2,
	.param .u32 _Z16cuda_gemm_sharedPKfS0_Pfiiiff_param_3,
	.param .u32 _Z16cuda_gemm_sharedPKfS0_Pfiiiff_param_4,
	.param .u32 _Z16cuda_gemm_sharedPKfS0_Pfiiiff_param_5,
	.param .f32 _Z16cuda_gemm_sharedPKfS0_Pfiiiff_param_6,
	.param .f32 _Z16cuda_gemm_sharedPKfS0_Pfiiiff_param_7
)
{
	.reg .pred 	%p<12>;
	.reg .b32 	%r<43>;
	.reg .b32 	%f<68>;
	.reg .b64 	%rd<13>;
	// demoted variable
	.shared .align 4 .b8 _ZZ16cuda_gemm_sharedPKfS0_PfiiiffE2As[1024];
	// demoted variable
	.shared .align 4 .b8 _ZZ16cuda_gemm_sharedPKfS0_PfiiiffE2Bs[1024];
	ld.param.u64 	%rd4, [_Z16cuda_gemm_sharedPKfS0_Pfiiiff_param_0];
	ld.param.u64 	%rd5, [_Z16cuda_gemm_sharedPKfS0_Pfiiiff_param_1];
	ld.param.u64 	%rd6, [_Z16cuda_gemm_sharedPKfS0_Pfiiiff_param_2];
	ld.param.u32 	%r24, [_Z16cuda_gemm_sharedPKfS0_Pfiiiff_param_3];
	ld.param.u32 	%r25, [_Z16cuda_gemm_sharedPKfS0_Pfiiiff_param_4];
	ld.param.u32 	%r26, [_Z16cuda_gemm_sharedPKfS0_Pfiiiff_param_5];
	ld.param.f32 	%f8, [_Z16cuda_gemm_sharedPKfS0_Pfiiiff_param_6];
	ld.param.f32 	%f9, [_Z16cuda_gemm_sharedPKfS0_Pfiiiff_param_7];
	mov.u32 	%r27, %ctaid.y;
	shl.b32 	%r28, %r27, 4;
	mov.u32 	%r40, %tid.y;
	add.s32 	%r2, %r28, %r40;
	mov.u32 	%r29, %ctaid.x;
	shl.b32 	%r3, %r29, 4;
	mov.u32 	%r38, %tid.x;
	add.s32 	%r5, %r3, %r38;
	setp.lt.s32 	%p1, %r26, 1;
	mov.f32 	%f67, 0f00000000;
	@%p1 bra 	$L__BB1_7;
	add.s32 	%r30, %r26, 15;
	shr.u32 	%r31, %r30, 4;
	shl.b32 	%r32, %r40, 6;
	mov.u32 	%r33, _ZZ16cuda_gemm_sharedPKfS0_PfiiiffE2As;
	add.s32 	%r6, %r33, %r32;
	shl.b32 	%r34, %r38, 2;
	add.s32 	%r7, %r6, %r34;
	mov.u32 	%r35, _ZZ16cuda_gemm_sharedPKfS0_PfiiiffE2Bs;
	add.s32 	%r9, %r35, %r34;
	add.s32 	%r8, %r9, %r32;
	neg.s32 	%r42, %r31;
	mad.lo.s32 	%r36, %r40, %r25, %r38;
	add.s32 	%r41, %r36, %r3;
	shl.b32 	%r12, %r25, 4;
	mad.lo.s32 	%r39, %r26, %r2, %r38;
	cvta.to.global.u64 	%rd1, %rd4;
	cvta.to.global.u64 	%rd2, %rd5;
	mov.f32 	%f67, 0f00000000;
$L__BB1_2:
	setp.ge.s32 	%p2, %r2, %r24;
	mul.wide.s32 	%rd7, %r39, 4;
	add.s64 	%rd3, %rd1, %rd7;
	setp.ge.s32 	%p3, %r38, %r26;
	mov.f32 	%f65, 0f00000000;
	or.pred  	%p4, %p2, %p3;
	@%p4 bra 	$L__BB1_4;
	ld.global.f32 	%f65, [%rd3];
$L__BB1_4:
	setp.ge.s32 	%p5, %r5, %r25;
	st.shared.f32 	[%r7], %f65;
	setp.ge.s32 	%p6, %r40, %r26;
	mov.f32 	%f66, 0f00000000;
	or.pred  	%p7, %p5, %p6;
	@%p7 bra 	$L__BB1_6;
	mul.wide.s32 	%rd8, %r41, 4;
	add.s64 	%rd9, %rd2, %rd8;
	ld.global.f32 	%f66, [%rd9];
$L__BB1_6:
	st.shared.f32 	[%r8], %f66;
	bar.sync 	0;
	ld.shared.f32 	%f14, [%r6];
	ld.shared.f32 	%f15, [%r9];
	fma.rn.f32 	%f16, %f14, %f15, %f67;
	ld.shared.f32 	%f17, [%r6+4];
	ld.shared.f32 	%f18, [%r9+64];
	fma.rn.f32 	%f19, %f17, %f18, %f16;
	ld.shared.f32 	%f20, [%r6+8];
	ld.shared.f32 	%f21, [%r9+128];
	fma.rn.f32 	%f22, %f20, %f21, %f19;
	ld.shared.f32 	%f23, [%r6+12];
	ld.shared.f32 	%f24, [%r9+192];
	fma.rn.f32 	%f25, %f23, %f24, %f22;
	ld.shared.f32 	%f26, [%r6+16];
	ld.shared.f32 	%f27, [%r9+256];
	fma.rn.f32 	%f28, %f26, %f27, %f25;
	ld.shared.f32 	%f29, [%r6+20];
	ld.shared.f32 	%f30, [%r9+320];
	fma.rn.f32 	%f31, %f29, %f30, %f28;
	ld.shared.f32 	%f32, [%r6+24];
	ld.shared.f32 	%f33, [%r9+384];
	fma.rn.f32 	%f34, %f32, %f33, %f31;
	ld.shared.f32 	%f35, [%r6+28];
	ld.shared.f32 	%f36, [%r9+448];
	fma.rn.f32 	%f37, %f35, %f36, %f34;
	ld.shared.f32 	%f38, [%r6+32];
	ld.shared.f32 	%f39, [%r9+512];
	fma.rn.f32 	%f40, %f38, %f39, %f37;
	ld.shared.f32 	%f41, [%r6+36];
	ld.shared.f32 	%f42, [%r9+576];
	fma.rn.f32 	%f43, %f41, %f42, %f40;
	ld.shared.f32 	%f44, [%r6+40];
	ld.shared.f32 	%f45, [%r9+640];
	fma.rn.f32 	%f46, %f44, %f45, %f43;
	ld.shared.f32 	%f47, [%r6+44];
	ld.shared.f32 	%f48, [%r9+704];
	fma.rn.f32 	%f49, %f47, %f48, %f46;
	ld.shared.f32 	%f50, [%r6+48];
	ld.shared.f32 	%f51, [%r9+768];
	fma.rn.f32 	%f52, %f50, %f51, %f49;
	ld.shared.f32 	%f53, [%r6+52];
	ld.shared.f32 	%f54, [%r9+832];
	fma.rn.f32 	%f55, %f53, %f54, %f52;
	ld.shared.f32 	%f56, [%r6+56];
	ld.shared.f32 	%f57, [%r9+896];
	fma.rn.f32 	%f58, %f56, %f57, %f55;
	ld.shared.f32 	%f59, [%r6+60];
	ld.shared.f32 	%f60, [%r9+960];
	fma.rn.f32 	%f67, %f59, %f60, %f58;
	bar.sync 	0;
	add.s32 	%r42, %r42, 1;
	setp.ne.s32 	%p8, %r42, 0;
	add.s32 	%r41, %r41, %r12;
	add.s32 	%r40, %r40, 16;
	add.s32 	%r39, %r39, 16;
	add.s32 	%r38, %r38, 16;
	@%p8 bra 	$L__BB1_2;
$L__BB1_7:
	setp.ge.s32 	%p9, %r2, %r24;
	setp.ge.s32 	%p10, %r5, %r25;
	or.pred  	%p11, %p9, %p10;
	@%p11 bra 	$L__BB1_9;
	mad.lo.s32 	%r37, %r25, %r2, %r5;
	cvta.to.global.u64 	%rd10, %rd6;
	mul.wide.s32 	%rd11, %r37, 4;
	add.s64 	%rd12, %rd10, %rd11;
	ld.global.f32 	%f61, [%rd12];
	mul.f32 	%f62, %f9, %f61;
	fma.rn.f32 	%f63, %f8, %f67, %f62;
	st.global.f32 	[%rd12], %f63;
$L__BB1_9:
	ret;

}
	// .globl	_Z18cuda_gemm_fragmentILi128ELi128ELi16ELi32ELi64ELi8ELi8ELi4ELi8EEvPKfS1_Pfiiiff
.visible .entry _Z18cuda_gemm_fragmentILi128ELi128ELi16ELi32ELi64ELi8ELi8ELi4ELi8EEvPKfS1_Pfiiiff(
	.param .u64 .ptr .align 1 _Z18cuda_gemm_fragmentILi128ELi128ELi16ELi32ELi64ELi8ELi8ELi4ELi8EEvPKfS1_Pfiiiff_param_0,
	.param .u64 .ptr .align 1 _Z18cuda_gemm_fragmentILi128ELi128ELi16ELi32ELi64ELi8ELi8ELi4ELi8EEvPKfS1_Pfiiiff_param_1,
	.param .u64 .ptr .align 1 _Z18cuda_gemm_fragmentILi128ELi128ELi16ELi32ELi64ELi8ELi8ELi4ELi8EEvPKfS1_Pfiiiff_param_2,
	.param .u32 _Z18cuda_gemm_fragmentILi128ELi128ELi16ELi32ELi64ELi8ELi8ELi4ELi8EEvPKfS1_Pfiiiff_param_3,
	.param .u32 _Z18cuda_gemm_fragmentILi128ELi128ELi16ELi32ELi64ELi8ELi8ELi4ELi8EEvPKfS1_Pfiiiff_param_4,
	.param .u32 _Z18cuda_gemm_fragmentILi128ELi128ELi16ELi32ELi64ELi8ELi8ELi4ELi8EEvPKfS1_Pfiiiff_param_5,
	.param .f32 _Z18cuda_gemm_fragmentILi128ELi128ELi16ELi32ELi64ELi8ELi8ELi4ELi8EEvPKfS1_Pfiiiff_param_6,
	.param .f32 _Z18cuda_gemm_fragmentILi128ELi128ELi16ELi32ELi64ELi8ELi8ELi4ELi8EEvPKfS1_Pfiiiff_param_7
)
{
	.reg .pred 	%p<376>;
	.reg .b32 	%r<2353>;
	.reg .b32 	%f<2271>;
	.reg .b64 	%rd<157>;
	// demoted variable
	.shared .align 4 .b8 _ZZ18cuda_gemm_fragmentILi128ELi128ELi16ELi32ELi64ELi8ELi8ELi4ELi8EEvPKfS1_PfiiiffE8A_shared[8192];
	// demoted variable
	.shared .align 4 .b8 _ZZ18cuda_gemm_fragmentILi128ELi128ELi16ELi32ELi64ELi8ELi8ELi4ELi8EEvPKfS1_PfiiiffE8B_shared[8192];
	ld.param.u32 	%r114, [_Z18cuda_gemm_fragmentILi128ELi128ELi16ELi32ELi64ELi8ELi8ELi4ELi8EEvPKfS1_Pfiiiff_param_5];
	mov.u32 	%r115, %tid.y;
	mov.u32 	%r116, %ntid.x;
	mov.u32 	%r117, %tid.x;
	mad.lo.s32 	%r1, %r115, %r116, %r117;
	setp.lt.s32 	%p1, %r114, 1;
	mov.f32 	%f2011, 0f00000000;
	mov.f32 	%f2012, %f2011;
	mov.f32 	%f2013, %f2011;
	mov.f32 	%f2014, %f2011;
	mov.f32 	%f2015, %f2011;
	mov.f32 	%f2016, %f2011;
	mov.f32 	%f2017, %f2011;
	mov.f32 	%f2018, %f2011;
	mov.f32 	%f2019, %f2011;
	mov.f32 	%f2020, %f2011;
	mov.f32 	%f2021, %f2011;
	mov.f32 	%f2022, %f2011;
	mov.f32 	%f2023, %f2011;
	mov.f32 	%f2024, %f2011;
	mov.f32 	%f2025, %f2011;
	mov.f32 	%f2026, %f2011;
	mov.f32 	%f2027, %f2011;
	mov.f32 	%f2028, %f2011;
	mov.f32 	%f2029, %f2011;
	mov.f32 	%f2030, %f2011;
	mov.f32 	%f2031, %f2011;
	mov.f32 	%f2032, %f2011;
	mov.f32 	%f2033, %f2011;
	mov.f32 	%f2034, %f2011;
	mov.f32 	%f2035, %f2011;
	mov.f32 	%f2036, %f2011;
	mov.f32 	%f2037, %f2011;
	mov.f32 	%f2038, %f2011;
	mov.f32 	%f2039, %f2011;
	mov.f32 	%f2040, %f2011;
	mov.f32 	%f2041, %f2011;
	mov.f32 	%f2042, %f2011;
	mov.f32 	%f2043, %f2011;
	mov.f32 	%f2044, %f2011;
	mov.f32 	%f2045, %f2011;
	mov.f32 	%f2046, %f2011;
	mov.f32 	%f2047, %f2011;
	mov.f32 	%f2048, %f2011;
	mov.f32 	%f2049, %f2011;
	mov.f32 	%f2050, %f2011;
	mov.f32 	%f2051, %f2011;
	mov.f32 	%f2052, %f2011;
	mov.f32 	%f2053, %f2011;
	mov.f32 	%f2054, %f2011;
	mov.f32 	%f2055, %f2011;
	mov.f32 	%f2056, %f2011;
	mov.f32 	%f2057, %f2011;
	mov.f32 	%f2058, %f2011;
	mov.f32 	%f2059, %f2011;
	mov.f32 	%f2060, %f2011;
	mov.f32 	%f2061, %f2011;
	mov.f32 	%f2062, %f2011;
	mov.f32 	%f2063, %f2011;
	mov.f32 	%f2064, %f2011;
	mov.f32 	%f2065, %f2011;
	mov.f32 	%f2066, %f2011;
	mov.f32 	%f2067, %f2011;
	mov.f32 	%f2068, %f2011;
	mov.f32 	%f2069, %f2011;
	mov.f32 	%f2070, %f2011;
	mov.f32 	%f2071, %f2011;
	mov.f32 	%f2072, %f2011;
	mov.f32 	%f2073, %f2011;
	mov.f32 	%f2074, %f2011;
	@%p1 bra 	$L__BB2_309;
	max.u32 	%r119, %r1, 1792;
	sub.s32 	%r120, %r119, %r1;
	add.s32 	%r2, %r120, 255;
	mov.b32 	%r2336, 0;
	mov.f32 	%f2011, 0f00000000;
	shr.u32 	%r128, %r2, 8;
	add.s32 	%r129, %r128, 1;
	and.b32  	%r130, %r129, 3;
$L__BB2_2:
	setp.gt.u32 	%p2, %r1, 2047;
	@%p2 bra 	$L__BB2_52;
	setp.eq.s32 	%p3, %r130, 0;
	mov.u32 	%r2337, %r1;
	@%p3 bra 	$L__BB2_13;
	ld.param.u32 	%r2317, [_Z18cuda_gemm_fragmentILi128ELi128ELi16ELi32ELi64ELi8ELi8ELi4ELi8EEvPKfS1_Pfiiiff_param_5];
	ld.param.u32 	%r2160, [_Z18cuda_gemm_fragmentILi128ELi128ELi16ELi32ELi64ELi8ELi8ELi4ELi8EEvPKfS1_Pfiiiff_param_3];
	mov.u32 	%r131, %tid.y;
	mov.u32 	%r132, %ntid.x;
	mov.u32 	%r133, %tid.x;
	mad.lo.s32 	%r134, %r131, %r132, %r133;
	and.b32  	%r135, %r134, 127;
	mov.u32 	%r136, %ctaid.y;
	shl.b32 	%r137, %r136, 7;
	or.b32  	%r138, %r135, %r137;
	setp.ge.s32 	%p4, %r138, %r2160;
	shr.u32 	%r139, %r134, 7;
	shl.b32 	%r141, %r2336, 4;
	add.s32 	%r142, %r139, %r141;
	setp.ge.s32 	%p5, %r142, %r2317;
	mov.f32 	%f2075, 0f00000000;
	or.pred  	%p6, %p4, %p5;
	@%p6 bra 	$L__BB2_6;
	ld.param.u32 	%r2318, [_Z18cuda_gemm_fragmentILi128ELi128ELi16ELi32ELi64ELi8ELi8ELi4ELi8EEvPKfS1_Pfiiiff_param_5];
	ld.param.u64 	%rd132, [_Z18cuda_gemm_fragmentILi128ELi128ELi16ELi32ELi64ELi8ELi8ELi4ELi8EEvPKfS1_Pfiiiff_param_0];
	mov.u32 	%r144, %ntid.x;
	mov.u32 	%r145, %tid.x;
	mad.lo.s32 	%r146, %r131, %r144, %r145;
	and.b32  	%r147, %r146, 127;
	mov.u32 	%r148, %ctaid.y;
	shl.b32 	%r149, %r148, 7;
	or.b32  	%r150, %r147, %r149;
	shr.u32 	%r151, %r146, 7;
	shl.b32 	%r152, %r2336, 4;
	add.s32 	%r153, %r151, %r152;
	mad.lo.s32 	%r154, %r150, %r2318, %r153;
	cvta.to.global.u64 	%rd14, %rd132;
	mul.wide.u32 	%rd15, %r154, 4;
	add.s64 	%rd16, %rd14, %rd15;
	ld.global.nc.f32 	%f2075, [%rd16];
$L__BB2_6:
	add.s32 	%r2337, %r134, 256;
	shr.u32 	%r159, %r2, 8;
	add.s32 	%r160, %r159, 1;
	and.b32  	%r161, %r160, 3;
	setp.eq.s32 	%p7, %r161, 1;
	shl.b32 	%r162, %r134, 2;
	and.b32  	%r163, %r162, -512;
	mov.u32 	%r164, _ZZ18cuda_gemm_fragmentILi128ELi128ELi16ELi32ELi64ELi8ELi8ELi4ELi8EEvPKfS1_PfiiiffE8A_shared;
	add.s32 	%r165, %r164, %r163;
	and.b32  	%r166, %r162, 508;
	add.s32 	%r167, %r165, %r166;
	st.shared.f32 	[%r167], %f2075;
	@%p7 bra 	$L__BB2_13;
	ld.param.u32 	%r2319, [_Z18cuda_gemm_fragmentILi128ELi128ELi16ELi32ELi64ELi8ELi8ELi4ELi8EEvPKfS1_Pfiiiff_param_5];
	ld.param.u32 	%r2161, [_Z18cuda_gemm_fragmentILi128ELi128ELi16ELi32ELi64ELi8ELi8ELi4ELi8EEvPKfS1_Pfiiiff_param_3];
	setp.ge.s32 	%p8, %r138, %r2161;
	add.s32 	%r176, %r134, 256;
	shr.u32 	%r177, %r176, 7;
	add.s32 	%r180, %r177, %r141;
	setp.ge.s32 	%p9, %r180, %r2319;
	mov.f32 	%f2076, 0f00000000;
	or.pred  	%p10, %p8, %p9;
	@%p10 bra 	$L__BB2_9;
	ld.param.u32 	%r2320, [_Z18cuda_gemm_fragmentILi128ELi128ELi16ELi32ELi64ELi8ELi8ELi4ELi8EEvPKfS1_Pfiiiff_param_5];
	ld.param.u64 	%rd133, [_Z18cuda_gemm_fragmentILi128ELi128ELi16ELi32ELi64ELi8ELi8ELi4ELi8EEvPKfS1_Pfiiiff_param_0];
	mov.u32 	%r182, %ntid.x;
	mov.u32 	%r183, %tid.x;
	mad.lo.s32 	%r184, %r131, %r182, %r183;
	and.b32  	%r185, %r184, 127;
	mov.u32 	%r186, %ctaid.y;
	shl.b32 	%r187, %r186, 7;
	or.b32  	%r188, %r185, %r187;
	add.s32 	%r189, %r184, 256;
	shr.u32 	%r190, %r189, 7;
	shl.b32 	%r191, %r2336, 4;
	add.s32 	%r192, %r190, %r191;
	mad.lo.s32 	%r193, %r188, %r2320, %r192;
	cvta.to.global.u64 	%rd17, %rd133;
	mul.wide.u32 	%rd18, %r193, 4;
	add.s64 	%rd19, %rd17, %rd18;
	ld.global.nc.f32 	%f2076, [%rd19];
$L__BB2_9:
	mov.u32 	%r196, %tid.x;
	mad.lo.s32 	%r197, %r131, %r132, %r196;
	add.s32 	%r2337, %r197, 512;
	setp.eq.s32 	%p11, %r161, 2;
	shl.b32 	%r201, %r197, 2;
	add.s32 	%r202, %r201, 1024;
	and.b32  	%r203, %r202, -512;
	mov.u32 	%r204, _ZZ18cuda_gemm_fragmentILi128ELi128ELi16ELi32ELi64ELi8ELi8ELi4ELi8EEvPKfS1_PfiiiffE8A_shared;
	add.s32 	%r205, %r204, %r203;
	and.b32  	%r206, %r201, 508;
	add.s32 	%r207, %r205, %r206;
	st.shared.f32 	[%r207], %f2076;
	@%p11 bra 	$L__BB2_13;
	ld.param.u32 	%r2321, [_Z18cuda_gemm_fragmentILi128ELi128ELi16ELi32ELi64ELi8ELi8ELi4ELi8EEvPKfS1_Pfiiiff_param_5];
	ld.param.u32 	%r2162, [_Z18cuda_gemm_fragmentILi128ELi128ELi16ELi32ELi64ELi8ELi8ELi4ELi8EEvPKfS1_Pfiiiff_param_3];
	mov.u32 	%r209, %ntid.x;
	mad.lo.s32 	%r211, %r131, %r209, %r196;
	and.b32  	%r212, %r211, 127;
	mov.u32 	%r213, %ctaid.y;
	shl.b32 	%r214, %r213, 7;
	or.b32  	%r215, %r212, %r214;
	setp.lt.s32 	%p12, %r215, %r2162;
	add.s32 	%r216, %r211, 512;
	shr.u32 	%r217, %r216, 7;
	shl.b32 	%r219, %r2336, 4;
	add.s32 	%r220, %r217, %r219;
	setp.lt.s32 	%p13, %r220, %r2321;
	and.pred  	%p14, %p12, %p13;
	@%p14 bra 	$L__BB2_12;
	add.s32 	%r2337, %r211, 768;
	shl.b32 	%r225, %r211, 2;
	add.s32 	%r226, %r225, 2048;
	and.b32  	%r227, %r226, -512;
	add.s32 	%r229, %r204, %r227;
	and.b32  	%r230, %r225, 508;
	add.s32 	%r231, %r229, %r230;
	mov.b32 	%r232, 0;
	st.shared.u32 	[%r231], %r232;
	bra.uni 	$L__BB2_13;
$L__BB2_12:
	ld.param.u32 	%r2322, [_Z18cuda_gemm_fragmentILi128ELi128ELi16ELi32ELi64ELi8ELi8ELi4ELi8EEvPKfS1_Pfiiiff_param_5];
	ld.param.u64 	%rd134, [_Z18cuda_gemm_fragmentILi128ELi128ELi16ELi32ELi64ELi8ELi8ELi4ELi8EEvPKfS1_Pfiiiff_param_0];
	add.s32 	%r2337, %r211, 768;
	and.b32  	%r237, %r211, 127;
	mov.u32 	%r238, %ctaid.y;
	shl.b32 	%r239, %r238, 7;
	or.b32  	%r240, %r237, %r239;
	add.s32 	%r241, %r211, 512;
	shr.u32 	%r242, %r241, 7;
	shl.b32 	%r243, %r2336, 4;
	add.s32 	%r244, %r242, %r243;
	mad.lo.s32 	%r245, %r240, %r2322, %r244;
	cvta.to.global.u64 	%rd20, %rd134;
	mul.wide.u32 	%rd21, %r245, 4;
	add.s64 	%rd22, %rd20, %rd21;
	ld.global.nc.f32 	%f1423, [%rd22];
	shl.b32 	%r246, %r242, 9;
	mov.u32 	%r247, _ZZ18cuda_gemm_fragmentILi128ELi128ELi16ELi32ELi64ELi8ELi8ELi4ELi8EEvPKfS1_PfiiiffE8A_shared;
	add.s32 	%r248, %r247, %r246;
	shl.b32 	%r249, %r211, 2;
	and.b32  	%r250, %r249, 508;
	add.s32 	%r251, %r248, %r250;
	st.shared.f32 	[%r251], %f1423;
$L__BB2_13:
	setp.lt.u32 	%p15, %r2, 768;
	@%p15 bra 	$L__BB2_17;
	ld.param.u32 	%r2323, [_Z18cuda_gemm_fragmentILi128ELi128ELi16ELi32ELi64ELi8ELi8ELi4ELi8EEvPKfS1_Pfiiiff_param_5];
	add.s32 	%r252, %r2337, 768;
	shr.u32 	%r253, %r252, 7;
	shl.b32 	%r254, %r253, 9;
	mov.u32 	%r255, %tid.y;
	mov.u32 	%r256, %ntid.x;
	mov.u32 	%r257, %tid.x;
	mad.lo.s32 	%r258, %r255, %r256, %r257;
	and.b32  	%r259, %r258, 127;
	shl.b32 	%r260, %r258, 2;
	and.b32  	%r261, %r260, 508;
	mov.u32 	%r262, _ZZ18cuda_gemm_fragmentILi128ELi128ELi16ELi32ELi64ELi8ELi8ELi4ELi8EEvPKfS1_PfiiiffE8A_shared;
	add.s32 	%r263, %r262, %r261;
	add.s32 	%r2350, %r263, %r254;
	mov.u32 	%r264, %ctaid.y;
	shl.b32 	%r265, %r264, 7;
	or.b32  	%r266, %r259, %r265;
	mul.lo.s32 	%r267, %r266, %r2323;
	shl.b32 	%r268, %r2336, 4;
	add.s32 	%r2348, %r253, %r268;
	add.s32 	%r2349, %r2348, %r267;
	add.s32 	%r269, %r2337, 512;
	shr.u32 	%r270, %r269, 7;
	shl.b32 	%r271, %r270, 9;
	add.s32 	%r2347, %r263, %r271;
	add.s32 	%r2345, %r270, %r268;
	add.s32 	%r2346, %r2345, %r267;
	add.s32 	%r272, %r2337, 256;
	shr.u32 	%r273, %r272, 7;
	shl.b32 	%r274, %r273, 9;
	add.s32 	%r2344, %r263, %r274;
	add.s32 	%r2342, %r273, %r268;
	add.s32 	%r2343, %r2342, %r267;
	shr.u32 	%r275, %r2337, 7;
	shl.b32 	%r276, %r275, 9;
	add.s32 	%r2341, %r263, %r276;
	add.s32 	%r2339, %r275, %r268;
	add.s32 	%r2340, %r2339, %r267;
$L__BB2_15:
	ld.param.u32 	%r2324, [_Z18cuda_gemm_fragmentILi128ELi128ELi16ELi32ELi64ELi8ELi8ELi4ELi8EEvPKfS1_Pfiiiff_param_5];
	ld.param.u32 	%r2163, [_Z18cuda_gemm_fragmentILi128ELi128ELi16ELi32ELi64ELi8ELi8ELi4ELi8EEvPKfS1_Pfiiiff_param_3];
	mov.u32 	%r277, %tid.y;
	mov.u32 	%r278, %ntid.x;
	mov.u32 	%r279, %tid.x;
	mad.lo.s32 	%r280, %r277, %r278, %r279;
	and.b32  	%r281, %r280, 127;
	mov.u32 	%r282, %ctaid.y;
	shl.b32 	%r283, %r282, 7;
	or.b32  	%r284, %r281, %r283;
	setp.ge.s32 	%p16, %r284, %r2163;
	setp.ge.s32 	%p17, %r2339, %r2324;
	or.pred  	%p18, %p16, %p17;
	@%p18 bra 	$L__BB2_30;
	ld.param.u64 	%rd135, [_Z18cuda_gemm_fragmentILi128ELi128ELi16ELi32ELi64ELi8ELi8ELi4ELi8EEvPKfS1_Pfiiiff_param_0];
	cvta.to.global.u64 	%rd23, %rd135;
	mul.wide.u32 	%rd24, %r2340, 4;
	add.s64 	%rd25, %rd23, %rd24;
	ld.global.nc.f32 	%f1424, [%rd25];
	st.shared.f32 	[%r2341], %f1424;
	bra.uni 	$L__BB2_31;
$L__BB2_17:
	mov.u32 	%r2338, %r1;
	@%p3 bra 	$L__BB2_27;
	ld.param.u32 	%r2328, [_Z18cuda_gemm_fragmentILi128ELi128ELi16ELi32ELi64ELi8ELi8ELi4ELi8EEvPKfS1_Pfiiiff_param_5];
	ld.param.u32 	%r2231, [_Z18cuda_gemm_fragmentILi128ELi128ELi16ELi32ELi64ELi8ELi8ELi4ELi8EEvPKfS1_Pfiiiff_param_4];
	mov.u32 	%r319, %tid.y;
	mov.u32 	%r320, %ntid.x;
	mov.u32 	%r321, %tid.x;
	mad.lo.s32 	%r322, %r319, %r320, %r321;
	and.b32  	%r323, %r322, 127;
	mov.u32 	%r324, %ctaid.x;
	shl.b32 	%r325, %r324, 7;
	or.b32  	%r326, %r323, %r325;
	setp.ge.s32 	%p30, %r326, %r2231;
	shr.u32 	%r328, %r322, 7;
	shl.b32 	%r329, %r2336, 4;
	add.s32 	%r330, %r328, %r329;
	setp.ge.s32 	%p31, %r330, %r2328;
	mov.f32 	%f2141, 0f00000000;
	or.pred  	%p32, %p31, %p30;
	@%p32 bra 	$L__BB2_20;
	ld.param.u32 	%r2232, [_Z18cuda_gemm_fragmentILi128ELi128ELi16ELi32ELi64ELi8ELi8ELi4ELi8EEvPKfS1_Pfiiiff_param_4];
	ld.param.u64 	%rd139, [_Z18cuda_gemm_fragmentILi128ELi128ELi16ELi32ELi64ELi8ELi8ELi4ELi8EEvPKfS1_Pfiiiff_param_1];
	mov.u32 	%r332, %ntid.x;
	mov.u32 	%r333, %tid.x;
	mad.lo.s32 	%r334, %r319, %r332, %r333;
	shr.u32 	%r335, %r334, 7;
	shl.b32 	%r336, %r2336, 4;
	add.s32 	%r337, %r335, %r336;
	and.b32  	%r338, %r334, 127;
	mov.u32 	%r339, %ctaid.x;
	shl.b32 	%r340, %r339, 7;
	or.b32  	%r341, %r338, %r340;
	mad.lo.s32 	%r342, %r337, %r2232, %r341;
	cvta.to.global.u64 	%rd35, %rd139;
	mul.wide.s32 	%rd36, %r342, 4;
	add.s64 	%rd37, %rd35, %rd36;
	ld.global.nc.f32 	%f2141, [%rd37];
$L__BB2_20:
	add.s32 	%r2338, %r322, 256;
	shr.u32 	%r347, %r2, 8;
	add.s32 	%r348, %r347, 1;
	and.b32  	%r349, %r348, 3;
	setp.eq.s32 	%p33, %r349, 1;
	shl.b32 	%r350, %r322, 2;
	and.b32  	%r351, %r350, -512;
	mov.u32 	%r352, _ZZ18cuda_gemm_fragmentILi128ELi128ELi16ELi32ELi64ELi8ELi8ELi4ELi8EEvPKfS1_PfiiiffE8B_shared;
	add.s32 	%r353, %r352, %r351;
	and.b32  	%r354, %r350, 508;
	add.s32 	%r355, %r353, %r354;
	st.shared.f32 	[%r355], %f2141;
	@%p33 bra 	$L__BB2_27;
	ld.param.u32 	%r2329, [_Z18cuda_gemm_fragmentILi128ELi128ELi16ELi32ELi64ELi8ELi8ELi4ELi8EEvPKfS1_Pfiiiff_param_5];
	ld.param.u32 	%r2233, [_Z18cuda_gemm_fragmentILi128ELi128ELi16ELi32ELi64ELi8ELi8ELi4ELi8EEvPKfS1_Pfiiiff_param_4];
	setp.ge.s32 	%p34, %r326, %r2233;
	add.s32 	%r365, %r322, 256;
	shr.u32 	%r366, %r365, 7;
	add.s32 	%r368, %r366, %r329;
	setp.ge.s32 	%p35, %r368, %r2329;
	mov.f32 	%f2142, 0f00000000;
	or.pred  	%p36, %p35, %p34;
	@%p36 bra 	$L__BB2_23;
	ld.param.u32 	%r2234, [_Z18cuda_gemm_fragmentILi128ELi128ELi16ELi32ELi64ELi8ELi8ELi4ELi8EEvPKfS1_Pfiiiff_param_4];
	ld.param.u64 	%rd140, [_Z18cuda_gemm_fragmentILi128ELi128ELi16ELi32ELi64ELi8ELi8ELi4ELi8EEvPKfS1_Pfiiiff_param_1];
	mov.u32 	%r370, %ntid.x;
	mov.u32 	%r371, %tid.x;
	mad.lo.s32 	%r372, %r319, %r370, %r371;
	add.s32 	%r373, %r372, 256;
	shr.u32 	%r374, %r373, 7;
	shl.b32 	%r375, %r2336, 4;
	add.s32 	%r376, %r374, %r375;
	and.b32  	%r377, %r372, 127;
	mov.u32 	%r378, %ctaid.x;
	shl.b32 	%r379, %r378, 7;
	or.b32  	%r380, %r377, %r379;
	mad.lo.s32 	%r381, %r376, %r2234, %r380;
	cvta.to.global.u64 	%rd38, %rd140;
	mul.wide.s32 	%rd39, %r381, 4;
	add.s64 	%rd40, %rd38, %rd39;
	ld.global.nc.f32 	%f2142, [%rd40];
$L__BB2_23:
	mov.u32 	%r384, %tid.x;
	mad.lo.s32 	%r385, %r319, %r320, %r384;
	add.s32 	%r2338, %r385, 512;
	setp.eq.s32 	%p37, %r349, 2;
	shl.b32 	%r389, %r385, 2;
	add.s32 	%r390, %r389, 1024;
	and.b32  	%r391, %r390, -512;
	mov.u32 	%r392, _ZZ18cuda_gemm_fragmentILi128ELi128ELi16ELi32ELi64ELi8ELi8ELi4ELi8EEvPKfS1_PfiiiffE8B_shared;
	add.s32 	%r393, %r392, %r391;
	and.b32  	%r394, %r389, 508;
	add.s32 	%r395, %r393, %r394;
	st.shared.f32 	[%r395], %f2142;
	@%p37 bra 	$L__BB2_27;
	ld.param.u32 	%r2330, [_Z18cuda_gemm_fragmentILi128ELi128ELi16ELi32ELi64ELi8ELi8ELi4ELi8EEvPKfS1_Pfiiiff_param_5];
	ld.param.u32 	%r2235, [_Z18cuda_gemm_fragmentILi128ELi128ELi16ELi32ELi64ELi8ELi8ELi4ELi8EEvPKfS1_Pfiiiff_param_4];
	mov.u32 	%r397, %ntid.x;
	mad.lo.s32 	%r399, %r319, %r397, %r384;
	and.b32  	%r400, %r399, 127;
	mov.u32 	%r401, %ctaid.x;
	shl.b32 	%r402, %r401, 7;
	or.b32  	%r403, %r400, %r402;
	setp.lt.s32 	%p38, %r403, %r2235;
	add.s32 	%r405, %r399, 512;
	shr.u32 	%r406, %r405, 7;
	shl.b32 	%r407, %r2336, 4;
	add.s32 	%r408, %r406, %r407;
	setp.lt.s32 	%p39, %r408, %r2330;
	and.pred  	%p40, %p39, %p38;
	@%p40 bra 	$L__BB2_26;
	add.s32 	%r2338, %r399, 768;
	shl.b32 	%r413, %r399, 2;
	add.s32 	%r414, %r413, 2048;
	and.b32  	%r415, %r414, -512;
	add.s32 	%r417, %r392, %r415;
	and.b32  	%r418, %r413, 508;
	add.s32 	%r419, %r417, %r418;
	mov.b32 	%r420, 0;
	st.shared.u32 	[%r419], %r420;
	bra.uni 	$L__BB2_27;
$L__BB2_26:
	ld.param.u32 	%r2236, [_Z18cuda_gemm_fragmentILi128ELi128ELi16ELi32ELi64ELi8ELi8ELi4ELi8EEvPKfS1_Pfiiiff_param_4];
	ld.param.u64 	%rd141, [_Z18cuda_gemm_fragmentILi128ELi128ELi16ELi32ELi64ELi8ELi8ELi4ELi8EEvPKfS1_Pfiiiff_param_1];
	mov.u32 	%r423, %tid.x;
	mad.lo.s32 	%r424, %r319, %r397, %r423;
	add.s32 	%r2338, %r424, 768;
	add.s32 	%r425, %r424, 512;
	shr.u32 	%r426, %r425, 7;
	shl.b32 	%r427, %r2336, 4;
	add.s32 	%r428, %r426, %r427;
	and.b32  	%r429, %r424, 127;
	mov.u32 	%r430, %ctaid.x;
	shl.b32 	%r431, %r430, 7;
	or.b32  	%r432, %r429, %r431;
	mad.lo.s32 	%r433, %r428, %r2236, %r432;
	cvta.to.global.u64 	%rd41, %rd141;
	mul.wide.s32 	%rd42, %r433, 4;
	add.s64 	%rd43, %rd41, %rd42;
	ld.global.nc.f32 	%f1430, [%rd43];
	shl.b32 	%r434, %r426, 9;
	mov.u32 	%r435, _ZZ18cuda_gemm_fragmentILi128ELi128ELi16ELi32ELi64ELi8ELi8ELi4ELi8EEvPKfS1_PfiiiffE8B_shared;
	add.s32 	%r436, %r435, %r434;
	shl.b32 	%r437, %r424, 2;
	and.b32  	%r438, %r437, 508;
	add.s32 	%r439, %r436, %r438;
	st.shared.f32 	[%r439], %f1430;
$L__BB2_27:
	@%p15 bra 	$L__BB2_52;
$L__BB2_28:
	ld.param.u32 	%r2331, [_Z18cuda_gemm_fragmentILi128ELi128ELi16ELi32ELi64ELi8ELi8ELi4ELi8EEvPKfS1_Pfiiiff_param_5];
	ld.param.u32 	%r2237, [_Z18cuda_gemm_fragmentILi128ELi128ELi16ELi32ELi64ELi8ELi8ELi4ELi8EEvPKfS1_Pfiiiff_param_4];
	mov.u32 	%r440, %tid.y;
	mov.u32 	%r441, %ntid.x;
	mov.u32 	%r442, %tid.x;
	mad.lo.s32 	%r443, %r440, %r441, %r442;
	and.b32  	%r444, %r443, 127;
	mov.u32 	%r445, %ctaid.x;
	shl.b32 	%r446, %r445, 7;
	or.b32  	%r447, %r444, %r446;
	setp.ge.s32 	%p42, %r447, %r2237;
	shr.u32 	%r449, %r2338, 7;
	shl.b32 	%r450, %r2336, 4;
	add.s32 	%r451, %r449, %r450;
	setp.ge.s32 	%p43, %r451, %r2331;
	or.pred  	%p44, %p43, %p42;
	@%p44 bra 	$L__BB2_41;
	ld.param.u32 	%r2238, [_Z18cuda_gemm_fragmentILi128ELi128ELi16ELi32ELi64ELi8ELi8ELi4ELi8EEvPKfS1_Pfiiiff_param_4];
	ld.param.u64 	%rd142, [_Z18cuda_gemm_fragmentILi128ELi128ELi16ELi32ELi64ELi8ELi8ELi4ELi8EEvPKfS1_Pfiiiff_param_1];
	shl.b32 	%r464, %r2336, 4;
	shr.u32 	%r465, %r2338, 7;
	add.s32 	%r466, %r465, %r464;
	mov.u32 	%r468, %ntid.x;
	mov.u32 	%r469, %tid.x;
	mad.lo.s32 	%r470, %r440, %r468, %r469;
	and.b32  	%r471, %r470, 127;
	mov.u32 	%r472, %ctaid.x;
	shl.b32 	%r473, %r472, 7;
	or.b32  	%r474, %r471, %r473;
	mad.lo.s32 	%r475, %r466, %r2238, %r474;
	cvta.to.global.u64 	%rd44, %rd142;
	mul.wide.s32 	%rd45, %r475, 4;
	add.s64 	%rd46, %rd44, %rd45;
	ld.global.nc.f32 	%f1431, [%rd46];
	shl.b32 	%r476, %r470, 2;
	and.b32  	%r477, %r476, 508;
	mov.u32 	%r478, _ZZ18cuda_gemm_fragmentILi128ELi128ELi16ELi32ELi64ELi8ELi8ELi4ELi8EEvPKfS1_PfiiiffE8B_shared;
	add.s32 	%r479, %r478, %r477;
	shl.b32 	%r480, %r465, 9;
	add.s32 	%r481, %r479, %r480;
	st.shared.f32 	[%r481], %f1431;
	bra.uni 	$L__BB2_42;
$L__BB2_30:
	mov.b32 	%r285, 0;
	st.shared.u32 	[%r2341], %r285;
$L__BB2_31:
	ld.param.u32 	%r2325, [_Z18cuda_gemm_fragmentILi128ELi128ELi16ELi32ELi64ELi8ELi8ELi4ELi8EEvPKfS1_Pfiiiff_param_5];
	ld.param.u32 	%r2164, [_Z18cuda_gemm_fragmentILi128ELi128ELi16ELi32ELi64ELi8ELi8ELi4ELi8EEvPKfS1_Pfiiiff_param_3];
	mov.u32 	%r286, %tid.y;
	mov.u32 	%r287, %ntid.x;
	mov.u32 	%r288, %tid.x;
	mad.lo.s32 	%r289, %r286, %r287, %r288;
	and.b32  	%r290, %r289, 127;
	mov.u32 	%r291, %ctaid.y;
	shl.b32 	%r292, %r291, 7;
	or.b32  	%r293, %r290, %r292;
	setp.lt.s32 	%p19, %r293, %r2164;
	setp.lt.s32 	%p20, %r2342, %r2325;
	and.pred  	%p21, %p19, %p20;
	@%p21 bra 	$L__BB2_33;
	mov.b32 	%r294, 0;
	st.shared.u32 	[%r2344], %r294;
	bra.uni 	$L__BB2_34;
$L__BB2_33:
	ld.param.u64 	%rd136, [_Z18cuda_gemm_fragmentILi128ELi128ELi16ELi32ELi64ELi8ELi8ELi4ELi8EEvPKfS1_Pfiiiff_param_0];
	cvta.to.global.u64 	%rd26, %rd136;
	mul.wide.u32 	%rd27, %r2343, 4;
	add.s64 	%rd28, %rd26, %rd27;
	ld.global.nc.f32 	%f1425, [%rd28];
	st.shared.f32 	[%r2344], %f1425;
$L__BB2_34:
	ld.param.u32 	%r2326, [_Z18cuda_gemm_fragmentILi128ELi128ELi16ELi32ELi64ELi8ELi8ELi4ELi8EEvPKfS1_Pfiiiff_param_5];
	ld.param.u32 	%r2165, [_Z18cuda_gemm_fragmentILi128ELi128ELi16ELi32ELi64ELi8ELi8ELi4ELi8EEvPKfS1_Pfiiiff_param_3];
	mov.u32 	%r295, %tid.y;
	mov.u32 	%r296, %ntid.x;
	mov.u32 	%r297, %tid.x;
	mad.lo.s32 	%r298, %r295, %r296, %r297;
	and.b32  	%r299, %r298, 127;
	mov.u32 	%r300, %ctaid.y;
	shl.b32 	%r301, %r300, 7;
	or.b32  	%r302, %r299, %r301;
	setp.lt.s32 	%p22, %r302, %r2165;
	setp.lt.s32 	%p23, %r2345, %r2326;
	and.pred  	%p24, %p22, %p23;
	@%p24 bra 	$L__BB2_36;
	mov.b32 	%r303, 0;
	st.shared.u32 	[%r2347], %r303;
	bra.uni 	$L__BB2_37;
$L__BB2_36:
	ld.param.u64 	%rd137, [_Z18cuda_gemm_fragmentILi128ELi128ELi16ELi32ELi64ELi8ELi8ELi4ELi8EEvPKfS1_Pfiiiff_param_0];
	cvta.to.global.u64 	%rd29, %rd137;
	mul.wide.u32 	%rd30, %r2346, 4;
	add.s64 	%rd31, %rd29, %rd30;
	ld.global.nc.f32 	%f1426, [%rd31];
	st.shared.f32 	[%r2347], %f1426;
$L__BB2_37:
	ld.param.u32 	%r2327, [_Z18cuda_gemm_fragmentILi128ELi128ELi16ELi32ELi64ELi8ELi8ELi4ELi8EEvPKfS1_Pfiiiff_param_5];
	ld.param.u32 	%r2166, [_Z18cuda_gemm_fragmentILi128ELi128ELi16ELi32ELi64ELi8ELi8ELi4ELi8EEvPKfS1_Pfiiiff_param_3];
	mov.u32 	%r304, %tid.y;
	mov.u32 	%r305, %ntid.x;
	mov.u32 	%r306, %tid.x;
	mad.lo.s32 	%r307, %r304, %r305, %r306;
	and.b32  	%r308, %r307, 127;
	mov.u32 	%r309, %ctaid.y;
	shl.b32 	%r310, %r309, 7;
	or.b32  	%r311, %r308, %r310;
	setp.lt.s32 	%p25, %r311, %r2166;
	setp.lt.s32 	%p26, %r2348, %r2327;
	and.pred  	%p27, %p25, %p26;
	@%p27 bra 	$L__BB2_39;
	mov.b32 	%r312, 0;
	st.shared.u32 	[%r2350], %r312;
	bra.uni 	$L__BB2_40;
$L__BB2_39:
	ld.param.u64 	%rd138, [_Z18cuda_gemm_fragmentILi128ELi128ELi16ELi32ELi64ELi8ELi8ELi4ELi8EEvPKfS1_Pfiiiff_param_0];
	cvta.to.global.u64 	%rd32, %rd138;
	mul.wide.u32 	%rd33, %r2349, 4;
	add.s64 	%rd34, %rd32, %rd33;
	ld.global.nc.f32 	%f1427, [%rd34];
	st.shared.f32 	[%r2350], %f1427;
$L__BB2_40:
	add.s32 	%r43, %r2337, 1024;
	add.s32 	%r2350, %r2350, 4096;
	add.s32 	%r2349, %r2349, 8;
	add.s32 	%r2348, %r2348, 8;
	add.s32 	%r2347, %r2347, 4096;
	add.s32 	%r2346, %r2346, 8;
	add.s32 	%r2345, %r2345, 8;
	add.s32 	%r2344, %r2344, 4096;
	add.s32 	%r2343, %r2343, 8;
	add.s32 	%r2342, %r2342, 8;
	add.s32 	%r2341, %r2341, 4096;
	add.s32 	%r2340, %r2340, 8;
	add.s32 	%r2339, %r2339, 8;
	setp.lt.u32 	%p28, %r2337, 1024;
	mov.u32 	%r2337, %r43;
	@%p28 bra 	$L__BB2_15;
	bra.uni 	$L__BB2_17;
$L__BB2_41:
	shl.b32 	%r456, %r443, 2;
	and.b32  	%r457, %r456, 508;
	mov.u32 	%r458, _ZZ18cuda_gemm_fragmentILi128ELi128ELi16ELi32ELi64ELi8ELi8ELi4ELi8EEvPKfS1_PfiiiffE8B_shared;
	add.s32 	%r459, %r458, %r457;
	shl.b32 	%r460, %r2338, 2;
	and.b32  	%r461, %r460, -512;
	add.s32 	%r462, %r459, %r461;
	mov.b32 	%r463, 0;
	st.shared.u32 	[%r462], %r463;
$L__BB2_42:
	ld.param.u32 	%r2332, [_Z18cuda_gemm_fragmentILi128ELi128ELi16ELi32ELi64ELi8ELi8ELi4ELi8EEvPKfS1_Pfiiiff_param_5];
	ld.param.u32 	%r2239, [_Z18cuda_gemm_fragmentILi128ELi128ELi16ELi32ELi64ELi8ELi8ELi4ELi8EEvPKfS1_Pfiiiff_param_4];
	mov.u32 	%r484, %tid.x;
	mad.lo.s32 	%r485, %r440, %r441, %r484;
	and.b32  	%r486, %r485, 127;
	mov.u32 	%r487, %ctaid.x;
	shl.b32 	%r488, %r487, 7;
	or.b32  	%r489, %r486, %r488;
	setp.lt.s32 	%p45, %r489, %r2239;
	add.s32 	%r491, %r2338, 256;
	shr.u32 	%r492, %r491, 7;
	shl.b32 	%r493, %r2336, 4;
	add.s32 	%r494, %r492, %r493;
	setp.lt.s32 	%p46, %r494, %r2332;
	and.pred  	%p47, %p46, %p45;
	@%p47 bra 	$L__BB2_44;
	mov.u32 	%r496, %ntid.x;
	mad.lo.s32 	%r498, %r440, %r496, %r484;
	shl.b32 	%r499, %r498, 2;
	and.b32  	%r500, %r499, 508;
	mov.u32 	%r501, _ZZ18cuda_gemm_fragmentILi128ELi128ELi16ELi32ELi64ELi8ELi8ELi4ELi8EEvPKfS1_PfiiiffE8B_shared;
	add.s32 	%r502, %r501, %r500;
	shl.b32 	%r503, %r2338, 2;
	add.s32 	%r504, %r503, 1024;
	and.b32  	%r505, %r504, -512;
	add.s32 	%r506, %r502, %r505;
	mov.b32 	%r507, 0;
	st.shared.u32 	[%r506], %r507;
	bra.uni 	$L__BB2_45;
$L__BB2_44:
	ld.param.u32 	%r2240, [_Z18cuda_gemm_fragmentILi128ELi128ELi16ELi32ELi64ELi8ELi8ELi4ELi8EEvPKfS1_Pfiiiff_param_4];
	ld.param.u64 	%rd143, [_Z18cuda_gemm_fragmentILi128ELi128ELi16ELi32ELi64ELi8ELi8ELi4ELi8EEvPKfS1_Pfiiiff_param_1];
	shl.b32 	%r508, %r2336, 4;
	add.s32 	%r509, %r2338, 256;
	shr.u32 	%r510, %r509, 7;
	add.s32 	%r511, %r510, %r508;
	mov.u32 	%r513, %ntid.x;
	mov.u32 	%r514, %tid.x;
	mad.lo.s32 	%r515, %r440, %r513, %r514;
	and.b32  	%r516, %r515, 127;
	mov.u32 	%r517, %ctaid.x;
	shl.b32 	%r518, %r517, 7;
	or.b32  	%r519, %r516, %r518;
	mad.lo.s32 	%r520, %r511, %r2240, %r519;
	cvta.to.global.u64 	%rd47, %rd143;
	mul.wide.s32 	%rd48, %r520, 4;
	add.s64 	%rd49, %rd47, %rd48;
	ld.global.nc.f32 	%f1432, [%rd49];
	shl.b32 	%r521, %r515, 2;
	and.b32  	%r522, %r521, 508;
	mov.u32 	%r523, _ZZ18cuda_gemm_fragmentILi128ELi128ELi16ELi32ELi64ELi8ELi8ELi4ELi8EEvPKfS1_PfiiiffE8B_shared;
	add.s32 	%r524, %r523, %r522;
	shl.b32 	%r525, %r510, 9;
	add.s32 	%r526, %r524, %r525;
	st.shared.f32 	[%r526], %f1432;
$L__BB2_45:
	ld.param.u32 	%r2333, [_Z18cuda_gemm_fragmentILi128ELi128ELi16ELi32ELi64ELi8ELi8ELi4ELi8EEvPKfS1_Pfiiiff_param_5];
	ld.param.u32 	%r2241, [_Z18cuda_gemm_fragmentILi128ELi128ELi16ELi32ELi64ELi8ELi8ELi4ELi8EEvPKfS1_Pfiiiff_param_4];
	mov.u32 	%r528, %ntid.x;
	mad.lo.s32 	%r530, %r440, %r528, %r484;
	and.b32  	%r531, %r530, 127;
	mov.u32 	%r532, %ctaid.x;
	shl.b32 	%r533, %r532, 7;
	or.b32  	%r534, %r531, %r533;
	setp.lt.s32 	%p48, %r534, %r2241;
	add.s32 	%r536, %r2338, 512;
	shr.u32 	%r537, %r536, 7;
	shl.b32 	%r538, %r2336, 4;
	add.s32 	%r539, %r537, %r538;
	setp.lt.s32 	%p49, %r539, %r2333;
	and.pred  	%p50, %p49, %p48;
	@%p50 bra 	$L__BB2_47;
	mov.u32 	%r542, %tid.x;
	mad.lo.s32 	%r543, %r440, %r528, %r542;
	shl.b32 	%r544, %r543, 2;
	and.b32  	%r545, %r544, 508;
	mov.u32 	%r546, _ZZ18cuda_gemm_fragmentILi128ELi128ELi16ELi32ELi64ELi8ELi8ELi4ELi8EEvPKfS1_PfiiiffE8B_shared;
	add.s32 	%r547, %r546, %r545;
	shl.b32 	%r548, %r2338, 2;
	add.s32 	%r549, %r548, 2048;
	and.b32  	%r550, %r549, -512;
	add.s32 	%r551, %r547, %r550;
	mov.b32 	%r552, 0;
	st.shared.u32 	[%r551], %r552;
	bra.uni 	$L__BB2_48;
$L__BB2_47:
	ld.param.u32 	%r2242, [_Z18cuda_gemm_fragmentILi128ELi128ELi16ELi32ELi64ELi8ELi8ELi4ELi8EEvPKfS1_Pfiiiff_param_4];
	ld.param.u64 	%rd144, [_Z18cuda_gemm_fragmentILi128ELi128ELi16ELi32ELi64ELi8ELi8ELi4ELi8EEvPKfS1_Pfiiiff_param_1];
	shl.b32 	%r553, %r2336, 4;
	add.s32 	%r554, %r2338, 512;
	shr.u32 	%r555, %r554, 7;
	add.s32 	%r556, %r555, %r553;
	mov.u32 	%r558, %ntid.x;
	mov.u32 	%r559, %tid.x;
	mad.lo.s32 	%r560, %r440, %r558, %r559;
	and.b32  	%r561, %r560, 127;
	mov.u32 	%r562, %ctaid.x;
	shl.b32 	%r563, %r562, 7;
	or.b32  	%r564, %r561, %r563;
	mad.lo.s32 	%r565, %r556, %r2242, %r564;
	cvta.to.global.u64 	%rd50, %rd144;
	mul.wide.s32 	%rd51, %r565, 4;
	add.s64 	%rd52, %rd50, %rd51;
	ld.global.nc.f32 	%f1433, [%rd52];
	shl.b32 	%r566, %r560, 2;
	and.b32  	%r567, %r566, 508;
	mov.u32 	%r568, _ZZ18cuda_gemm_fragmentILi128ELi128ELi16ELi32ELi64ELi8ELi8ELi4ELi8EEvPKfS1_PfiiiffE8B_shared;
	add.s32 	%r569, %r568, %r567;
	shl.b32 	%r570, %r555, 9;
	add.s32 	%r571, %r569, %r570;
	st.shared.f32 	[%r571], %f1433;
$L__BB2_48:
	ld.param.u32 	%r2334, [_Z18cuda_gemm_fragmentILi128ELi128ELi16ELi32ELi64ELi8ELi8ELi4ELi8EEvPKfS1_Pfiiiff_param_5];
	ld.param.u32 	%r2243, [_Z18cuda_gemm_fragmentILi128ELi128ELi16ELi32ELi64ELi8ELi8ELi4ELi8EEvPKfS1_Pfiiiff_param_4];
	mov.u32 	%r574, %tid.x;
	mad.lo.s32 	%r575, %r440, %r528, %r574;
	and.b32  	%r576, %r575, 127;
	mov.u32 	%r577, %ctaid.x;
	shl.b32 	%r578, %r577, 7;
	or.b32  	%r579, %r576, %r578;
	setp.lt.s32 	%p51, %r579, %r2243;
	add.s32 	%r581, %r2338, 768;
	shr.u32 	%r582, %r581, 7;
	shl.b32 	%r583, %r2336, 4;
	add.s32 	%r584, %r582, %r583;
	setp.lt.s32 	%p52, %r584, %r2334;
	and.pred  	%p53, %p52, %p51;
	@%p53 bra 	$L__BB2_50;
	mov.u32 	%r586, %ntid.x;
	mad.lo.s32 	%r588, %r440, %r586, %r574;
	shl.b32 	%r589, %r588, 2;
	and.b32  	%r590, %r589, 508;
	mov.u32 	%r591, _ZZ18cuda_gemm_fragmentILi128ELi128ELi16ELi32ELi64ELi8ELi8ELi4ELi8EEvPKfS1_PfiiiffE8B_shared;
	add.s32 	%r592, %r591, %r590;
	shl.b32 	%r593, %r2338, 2;
	add.s32 	%r594, %r593, 3072;
	and.b32  	%r595, %r594, -512;
	add.s32 	%r596, %r592, %r595;
	mov.b32 	%r597, 0;
	st.shared.u32 	[%r596], %r597;
	bra.uni 	$L__BB2_51;
$L__BB2_50:
	ld.param.u32 	%r2244, [_Z18cuda_gemm_fragmentILi128ELi128ELi16ELi32ELi64ELi8ELi8ELi4ELi8EEvPKfS1_Pfiiiff_param_4];
	ld.param.u64 	%rd145, [_Z18cuda_gemm_fragmentILi128ELi128ELi16ELi32ELi64ELi8ELi8ELi4ELi8EEvPKfS1_Pfiiiff_param_1];
	mov.u32 	%r602, %tid.y;
	mov.u32 	%r603, %ntid.x;
	mov.u32 	%r604, %tid.x;
	mad.lo.s32 	%r605, %r602, %r603, %r604;
	and.b32  	%r606, %r605, 127;
	mov.u32 	%r607, %ctaid.x;
	shl.b32 	%r608, %r607, 7;
	or.b32  	%r609, %r606, %r608;
	mad.lo.s32 	%r610, %r584, %r2244, %r609;
	cvta.to.global.u64 	%rd53, %rd145;
	mul.wide.s32 	%rd54, %r610, 4;
	add.s64 	%rd55, %rd53, %rd54;
	ld.global.nc.f32 	%f1434, [%rd55];
	shl.b32 	%r611, %r605, 2;
	and.b32  	%r612, %r611, 508;
	mov.u32 	%r613, _ZZ18cuda_gemm_fragmentILi128ELi128ELi16ELi32ELi64ELi8ELi8ELi4ELi8EEvPKfS1_PfiiiffE8B_shared;
	add.s32 	%r614, %r613, %r612;
	shl.b32 	%r615, %r582, 9;
	add.s32 	%r616, %r614, %r615;
	st.shared.f32 	[%r616], %f1434;
$L__BB2_51:
	add.s32 	%r57, %r2338, 1024;
	setp.lt.u32 	%p54, %r2338, 1024;
	mov.u32 	%r2338, %r57;
	@%p54 bra 	$L__BB2_28;
$L__BB2_52:
	mov.u32 	%r617, %tid.y;
	mov.u32 	%r618, %ntid.x;
	mov.u32 	%r619, %tid.x;
	mad.lo.s32 	%r620, %r617, %r618, %r619;
	shl.b32 	%r621, %r620, 1;
	and.b32  	%r622, %r621, 56;
	shr.u32 	%r623, %r620, 1;
	and.b32  	%r624, %r623, 2147483584;
	or.b32  	%r58, %r622, %r624;
	shl.b32 	%r625, %r58, 2;
	mov.u32 	%r626, _ZZ18cuda_gemm_fragmentILi128ELi128ELi16ELi32ELi64ELi8ELi8ELi4ELi8EEvPKfS1_PfiiiffE8A_shared;
	add.s32 	%r59, %r626, %r625;
	setp.gt.u32 	%p55, %r58, 127;
	bar.sync 	0;
	mov.f32 	%f2143, 0f00000000;
	@%p55 bra 	$L__BB2_54;
	ld.shared.f32 	%f2143, [%r59];
$L__BB2_54:
	setp.gt.u32 	%p56, %r58, 126;
	mov.f32 	%f2144, 0f00000000;
	@%p56 bra 	$L__BB2_56;
	ld.shared.f32 	%f2144, [%r59+4];
$L__BB2_56:
	setp.gt.u32 	%p57, %r58, 125;
	mov.f32 	%f2145, 0f00000000;
	@%p57 bra 	$L__BB2_58;
	ld.shared.f32 	%f2145, [%r59+8];
$L__BB2_58:
	setp.gt.u32 	%p58, %r58, 124;
	mov.f32 	%f2146, 0f00000000;
	@%p58 bra 	$L__BB2_60;
	ld.shared.f32 	%f2146, [%r59+12];
$L__BB2_60:
	setp.gt.u32 	%p59, %r58, 123;
	mov.f32 	%f2147, 0f00000000;
	@%p59 bra 	$L__BB2_62;
	mov.u32 	%r635, %tid.x;
	mad.lo.s32 	%r636, %r617, %r618, %r635;
	shl.b32 	%r637, %r636, 1;
	and.b32  	%r638, %r637, -256;
	shl.b32 	%r639, %r636, 3;
	and.b32  	%r640, %r639, 224;
	or.b32  	%r641, %r640, %r638;
	mov.u32 	%r642, _ZZ18cuda_gemm_fragmentILi128ELi128ELi16ELi32ELi64ELi8ELi8ELi4ELi8EEvPKfS1_PfiiiffE8A_shared;
	add.s32 	%r643, %r642, %r641;
	ld.shared.f32 	%f2147, [%r643+16];
$L__BB2_62:
	setp.gt.u32 	%p60, %r58, 122;
	mov.f32 	%f2148, 0f00000000;
	@%p60 bra 	$L__BB2_64;
	mov.u32 	%r654, %ntid.x;
	mov.u32 	%r655, %tid.x;
	mad.lo.s32 	%r656, %r617, %r654, %r655;
	shl.b32 	%r657, %r656, 1;
	and.b32  	%r658, %r657, -256;
	shl.b32 	%r659, %r656, 3;
	and.b32  	%r660, %r659, 224;
	or.b32  	%r661, %r660, %r658;
	mov.u32 	%r662, _ZZ18cuda_gemm_fragmentILi128ELi128ELi16ELi32ELi64ELi8ELi8ELi4ELi8EEvPKfS1_PfiiiffE8A_shared;
	add.s32 	%r663, %r662, %r661;
	ld.shared.f32 	%f2148, [%r663+20];
$L__BB2_64:
	mov.u32 	%r666, %tid.x;
	mad.lo.s32 	%r667, %r617, %r618, %r666;
	shl.b32 	%r668, %r667, 1;
	and.b32  	%r669, %r668, 56;
	shr.u32 	%r670, %r667, 1;
	and.b32  	%r671, %r670, 2147483584;
	or.b32  	%r672, %r669, %r671;
	setp.gt.u32 	%p61, %r672, 121;
	mov.f32 	%f2149, 0f00000000;
	@%p61 bra 	$L__BB2_66;
	mov.u32 	%r674, %ntid.x;
	mov.u32 	%r675, %tid.x;
	mad.lo.s32 	%r676, %r617, %r674, %r675;
	shl.b32 	%r677, %r676, 1;
	and.b32  	%r678, %r677, -256;
	shl.b32 	%r679, %r676, 3;
	and.b32  	%r680, %r679, 224;
	or.b32  	%r681, %r680, %r678;
	mov.u32 	%r682, _ZZ18cuda_gemm_fragmentILi128ELi128ELi16ELi32ELi64ELi8ELi8ELi4ELi8EEvPKfS1_PfiiiffE8A_shared;
	add.s32 	%r683, %r682, %r681;
	ld.shared.f32 	%f2149, [%r683+24];
$L__BB2_66:
	mov.u32 	%r685, %ntid.x;
	mov.u32 	%r686, %tid.x;
	mad.lo.s32 	%r687, %r617, %r685, %r686;
	shl.b32 	%r688, %r687, 1;
	and.b32  	%r689, %r688, 56;
	shr.u32 	%r690, %r687, 1;
	and.b32  	%r691, %r690, 2147483584;
	or.b32  	%r692, %r689, %r691;
	setp.gt.u32 	%p62, %r692, 120;
	mov.f32 	%f2150, 0f00000000;
	@%p62 bra 	$L__BB2_68;
	mov.u32 	%r694, %ntid.x;
	mov.u32 	%r695, %tid.x;
	mad.lo.s32 	%r696, %r617, %r694, %r695;
	shl.b32 	%r697, %r696, 1;
	and.b32  	%r698, %r697, -256;
	shl.b32 	%r699, %r696, 3;
	and.b32  	%r700, %r699, 224;
	or.b32  	%r701, %r700, %r698;
	mov.u32 	%r702, _ZZ18cuda_gemm_fragmentILi128ELi128ELi16ELi32ELi64ELi8ELi8ELi4ELi8EEvPKfS1_PfiiiffE8A_shared;
	add.s32 	%r703, %r702, %r701;
	ld.shared.f32 	%f2150, [%r703+28];
$L__BB2_68:
	mov.u32 	%r704, %tid.y;
	mov.u32 	%r705, %ntid.x;
	mov.u32 	%r706, %tid.x;
	mad.lo.s32 	%r707, %r704, %r705, %r706;
	shl.b32 	%r708, %r707, 1;
	and.b32  	%r709, %r708, 56;
	shr.u32 	%r710, %r707, 1;
	and.b32  	%r711, %r710, 2147483584;
	or.b32  	%r60, %r709, %r711;
	shl.b32 	%r712, %r60, 2;
	mov.u32 	%r713, _ZZ18cuda_gemm_fragmentILi128ELi128ELi16ELi32ELi64ELi8ELi8ELi4ELi8EEvPKfS1_PfiiiffE8A_shared;
	add.s32 	%r61, %r713, %r712;
	setp.gt.u32 	%p63, %r60, 127;
	shl.b32 	%r714, %r707, 5;
	and.b32  	%r715, %r714, 96;
	shl.b32 	%r716, %r707, 2;
	and.b32  	%r717, %r716, 384;
	or.b32  	%r718, %r717, %r715;
	mov.u32 	%r719, _ZZ18cuda_gemm_fragmentILi128ELi128ELi16ELi32ELi64ELi8ELi8ELi4ELi8EEvPKfS1_PfiiiffE8B_shared;
	add.s32 	%r720, %r719, %r718;
	ld.shared.f32 	%f1444, [%r720];
	ld.shared.f32 	%f1445, [%r720+4];
	ld.shared.f32 	%f1446, [%r720+8];
	ld.shared.f32 	%f1447, [%r720+12];
	ld.shared.f32 	%f1448, [%r720+16];
	ld.shared.f32 	%f1449, [%r720+20];
	ld.shared.f32 	%f1450, [%r720+24];
	ld.shared.f32 	%f1451, [%r720+28];
	fma.rn.f32 	%f153, %f2143, %f1444, %f2074;
	fma.rn.f32 	%f154, %f2143, %f1445, %f2073;
	fma.rn.f32 	%f155, %f2143, %f1446, %f2072;
	fma.rn.f32 	%f156, %f2143, %f1447, %f2071;
	fma.rn.f32 	%f157, %f2143, %f1448, %f2070;
	fma.rn.f32 	%f158, %f2143, %f1449, %f2069;
	fma.rn.f32 	%f159, %f2143, %f1450, %f2068;
	fma.rn.f32 	%f160, %f2143, %f1451, %f2067;
	fma.rn.f32 	%f161, %f2144, %f1444, %f2066;
	fma.rn.f32 	%f162, %f2144, %f1445, %f2065;
	fma.rn.f32 	%f163, %f2144, %f1446, %f2064;
	fma.rn.f32 	%f164, %f2144, %f1447, %f2063;
	fma.rn.f32 	%f165, %f2144, %f1448, %f2062;
	fma.rn.f32 	%f166, %f2144, %f1449, %f2061;
	fma.rn.f32 	%f167, %f2144, %f1450, %f2060;
	fma.rn.f32 	%f168, %f2144, %f1451, %f2059;
	fma.rn.f32 	%f169, %f2145, %f1444, %f2058;
	fma.rn.f32 	%f170, %f2145, %f1445, %f2057;
	fma.rn.f32 	%f171, %f2145, %f1446, %f2056;
	fma.rn.f32 	%f172, %f2145, %f1447, %f2055;
	fma.rn.f32 	%f173, %f2145, %f1448, %f2054;
	fma.rn.f32 	%f174, %f2145, %f1449, %f2053;
	fma.rn.f32 	%f175, %f2145, %f1450, %f2052;
	fma.rn.f32 	%f176, %f2145, %f1451, %f2051;
	fma.rn.f32 	%f177, %f2146, %f1444, %f2050;
	fma.rn.f32 	%f178, %f2146, %f1445, %f2049;
	fma.rn.f32 	%f179, %f2146, %f1446, %f2048;
	fma.rn.f32 	%f180, %f2146, %f1447, %f2047;
	fma.rn.f32 	%f181, %f2146, %f1448, %f2046;
	fma.rn.f32 	%f182, %f2146, %f1449, %f2045;
	fma.rn.f32 	%f183, %f2146, %f1450, %f2044;
	fma.rn.f32 	%f184, %f2146, %f1451, %f2043;
	fma.rn.f32 	%f185, %f2147, %f1444, %f2042;
	fma.rn.f32 	%f186, %f2147, %f1445, %f2041;
	fma.rn.f32 	%f187, %f2147, %f1446, %f2040;
	fma.rn.f32 	%f188, %f2147, %f1447, %f2039;
	fma.rn.f32 	%f189, %f2147, %f1448, %f2038;
	fma.rn.f32 	%f190, %f2147, %f1449, %f2037;
	fma.rn.f32 	%f191, %f2147, %f1450, %f2036;
	fma.rn.f32 	%f192, %f2147, %f1451, %f2035;
	fma.rn.f32 	%f193, %f2148, %f1444, %f2034;
	fma.rn.f32 	%f194, %f2148, %f1445, %f2033;
	fma.rn.f32 	%f195, %f2148, %f1446, %f2032;
	fma.rn.f32 	%f196, %f2148, %f1447, %f2031;
	fma.rn.f32 	%f197, %f2148, %f1448, %f2030;
	fma.rn.f32 	%f198, %f2148, %f1449, %f2029;
	fma.rn.f32 	%f199, %f2148, %f1450, %f2028;
	fma.rn.f32 	%f200, %f2148, %f1451, %f2027;
	fma.rn.f32 	%f201, %f2149, %f1444, %f2026;
	fma.rn.f32 	%f202, %f2149, %f1445, %f2025;
	fma.rn.f32 	%f203, %f2149, %f1446, %f2024;
	fma.rn.f32 	%f204, %f2149, %f1447, %f2023;
	fma.rn.f32 	%f205, %f2149, %f1448, %f2022;
	fma.rn.f32 	%f206, %f2149, %f1449, %f2021;
	fma.rn.f32 	%f207, %f2149, %f1450, %f2020;
	fma.rn.f32 	%f208, %f2149, %f1451, %f2019;
	fma.rn.f32 	%f209, %f2150, %f1444, %f2018;
	fma.rn.f32 	%f210, %f2150, %f1445, %f2017;
	fma.rn.f32 	%f211, %f2150, %f1446, %f2016;
	fma.rn.f32 	%f212, %f2150, %f1447, %f2015;
	fma.rn.f32 	%f213, %f2150, %f1448, %f2014;
	fma.rn.f32 	%f214, %f2150, %f1449, %f2013;
	fma.rn.f32 	%f215, %f2150, %f1450, %f2012;
	fma.rn.f32 	%f216, %f2150, %f1451, %f2011;
	mov.f32 	%f2151, 0f00000000;
	@%p63 bra 	$L__BB2_70;
	ld.shared.f32 	%f2151, [%r61+512];
$L__BB2_70:
	setp.gt.u32 	%p64, %r60, 126;
	mov.f32 	%f2152, 0f00000000;
	@%p64 bra 	$L__BB2_72;
	ld.shared.f32 	%f2152, [%r61+516];
$L__BB2_72:
	setp.gt.u32 	%p65, %r60, 125;
	mov.f32 	%f2153, 0f00000000;
	@%p65 bra 	$L__BB2_74;
	ld.shared.f32 	%f2153, [%r61+520];
$L__BB2_74:
	setp.gt.u32 	%p66, %r60, 124;
	mov.f32 	%f2154, 0f00000000;
	@%p66 bra 	$L__BB2_76;
	ld.shared.f32 	%f2154, [%r61+524];
$L__BB2_76:
	setp.gt.u32 	%p67, %r60, 123;
	mov.f32 	%f2155, 0f00000000;
	@%p67 bra 	$L__BB2_78;
	mov.u32 	%r729, %tid.x;
	mad.lo.s32 	%r730, %r704, %r705, %r729;
	shl.b32 	%r731, %r730, 1;
	and.b32  	%r732, %r731, -256;
	shl.b32 	%r733, %r730, 3;
	and.b32  	%r734, %r733, 224;
	or.b32  	%r735, %r734, %r732;
	mov.u32 	%r736, _ZZ18cuda_gemm_fragmentILi128ELi128ELi16ELi32ELi64ELi8ELi8ELi4ELi8EEvPKfS1_PfiiiffE8A_shared;
	add.s32 	%r737, %r736, %r735;
	ld.shared.f32 	%f2155, [%r737+528];
$L__BB2_78:
	setp.gt.u32 	%p68, %r60, 122;
	mov.f32 	%f2156, 0f00000000;
	@%p68 bra 	$L__BB2_80;
	mov.u32 	%r748, %ntid.x;
	mov.u32 	%r749, %tid.x;
	mad.lo.s32 	%r750, %r704, %r748, %r749;
	shl.b32 	%r751, %r750, 1;
	and.b32  	%r752, %r751, -256;
	shl.b32 	%r753, %r750, 3;
	and.b32  	%r754, %r753, 224;
	or.b32  	%r755, %r754, %r752;
	mov.u32 	%r756, _ZZ18cuda_gemm_fragmentILi128ELi128ELi16ELi32ELi64ELi8ELi8ELi4ELi8EEvPKfS1_PfiiiffE8A_shared;
	add.s32 	%r757, %r756, %r755;
	ld.shared.f32 	%f2156, [%r757+532];
$L__BB2_80:
	mov.u32 	%r760, %tid.x;
	mad.lo.s32 	%r761, %r704, %r705, %r760;
	shl.b32 	%r762, %r761, 1;
	and.b32  	%r763, %r762, 56;
	shr.u32 	%r764, %r761, 1;
	and.b32  	%r765, %r764, 2147483584;
	or.b32  	%r766, %r763, %r765;
	setp.gt.u32 	%p69, %r766, 121;
	mov.f32 	%f2157, 0f00000000;
	@%p69 bra 	$L__BB2_82;
	mov.u32 	%r768, %ntid.x;
	mov.u32 	%r769, %tid.x;
	mad.lo.s32 	%r770, %r704, %r768, %r769;
	shl.b32 	%r771, %r770, 1;
	and.b32  	%r772, %r771, -256;
	shl.b32 	%r773, %r770, 3;
	and.b32  	%r774, %r773, 224;
	or.b32  	%r775, %r774, %r772;
	mov.u32 	%r776, _ZZ18cuda_gemm_fragmentILi128ELi128ELi16ELi32ELi64ELi8ELi8ELi4ELi8EEvPKfS1_PfiiiffE8A_shared;
	add.s32 	%r777, %r776, %r775;
	ld.shared.f32 	%f2157, [%r777+536];
$L__BB2_82:
	mov.u32 	%r779, %ntid.x;
	mov.u32 	%r780, %tid.x;
	mad.lo.s32 	%r781, %r704, %r779, %r780;
	shl.b32 	%r782, %r781, 1;
	and.b32  	%r783, %r782, 56;
	shr.u32 	%r784, %r781, 1;
	and.b32  	%r785, %r784, 2147483584;
	or.b32  	%r786, %r783, %r785;
	setp.gt.u32 	%p70, %r786, 120;
	mov.f32 	%f2158, 0f00000000;
	@%p70 bra 	$L__BB2_84;
	mov.u32 	%r788, %ntid.x;
	mov.u32 	%r789, %tid.x;
	mad.lo.s32 	%r790, %r704, %r788, %r789;
	shl.b32 	%r791, %r790, 1;
	and.b32  	%r792, %r791, -256;
	shl.b32 	%r793, %r790, 3;
	and.b32  	%r794, %r793, 224;
	or.b32  	%r795, %r794, %r792;
	mov.u32 	%r796, _ZZ18cuda_gemm_fragmentILi128ELi128ELi16ELi32ELi64ELi8ELi8ELi4ELi8EEvPKfS1_PfiiiffE8A_shared;
	add.s32 	%r797, %r796, %r795;
	ld.shared.f32 	%f2158, [%r797+540];
$L__BB2_84:
	mov.u32 	%r798, %tid.y;
	mov.u32 	%r799, %ntid.x;
	mov.u32 	%r800, %tid.x;
	mad.lo.s32 	%r801, %r798, %r799, %r800;
	shl.b32 	%r802, %r801, 1;
	and.b32  	%r803, %r802, 56;
	shr.u32 	%r804, %r801, 1;
	and.b32  	%r805, %r804, 2147483584;
	or.b32  	%r62, %r803, %r805;
	shl.b32 	%r806, %r62, 2;
	mov.u32 	%r807, _ZZ18cuda_gemm_fragmentILi128ELi128ELi16ELi32ELi64ELi8ELi8ELi4ELi8EEvPKfS1_PfiiiffE8A_shared;
	add.s32 	%r63, %r807, %r806;
	setp.gt.u32 	%p71, %r62, 127;
	shl.b32 	%r808, %r801, 5;
	and.b32  	%r809, %r808, 96;
	shl.b32 	%r810, %r801, 2;
	and.b32  	%r811, %r810, 384;
	or.b32  	%r812, %r811, %r809;
	mov.u32 	%r813, _ZZ18cuda_gemm_fragmentILi128ELi128ELi16ELi32ELi64ELi8ELi8ELi4ELi8EEvPKfS1_PfiiiffE8B_shared;
	add.s32 	%r814, %r813, %r812;
	ld.shared.f32 	%f1460, [%r814+512];
	ld.shared.f32 	%f1461, [%r814+516];
	ld.shared.f32 	%f1462, [%r814+520];
	ld.shared.f32 	%f1463, [%r814+524];
	ld.shared.f32 	%f1464, [%r814+528];
	ld.shared.f32 	%f1465, [%r814+532];
	ld.shared.f32 	%f1466, [%r814+536];
	ld.shared.f32 	%f1467, [%r814+540];
	fma.rn.f32 	%f233, %f2151, %f1460, %f153;
	fma.rn.f32 	%f234, %f2151, %f1461, %f154;
	fma.rn.f32 	%f235, %f2151, %f1462, %f155;
	fma.rn.f32 	%f236, %f2151, %f1463, %f156;
	fma.rn.f32 	%f237, %f2151, %f1464, %f157;
	fma.rn.f32 	%f238, %f2151, %f1465, %f158;
	fma.rn.f32 	%f239, %f2151, %f1466, %f159;
	fma.rn.f32 	%f240, %f2151, %f1467, %f160;
	fma.rn.f32 	%f241, %f2152, %f1460, %f161;
	fma.rn.f32 	%f242, %f2152, %f1461, %f162;
	fma.rn.f32 	%f243, %f2152, %f1462, %f163;
	fma.rn.f32 	%f244, %f2152, %f1463, %f164;
	fma.rn.f32 	%f245, %f2152, %f1464, %f165;
	fma.rn.f32 	%f246, %f2152, %f1465, %f166;
	fma.rn.f32 	%f247, %f2152, %f1466, %f167;
	fma.rn.f32 	%f248, %f2152, %f1467, %f168;
	fma.rn.f32 	%f249, %f2153, %f1460, %f169;
	fma.rn.f32 	%f250, %f2153, %f1461, %f170;
	fma.rn.f32 	%f251, %f2153, %f1462, %f171;
	fma.rn.f32 	%f252, %f2153, %f1463, %f172;
	fma.rn.f32 	%f253, %f2153, %f1464, %f173;
	fma.rn.f32 	%f254, %f2153, %f1465, %f174;
	fma.rn.f32 	%f255, %f2153, %f1466, %f175;
	fma.rn.f32 	%f256, %f2153, %f1467, %f176;
	fma.rn.f32 	%f257, %f2154, %f1460, %f177;
	fma.rn.f32 	%f258, %f2154, %f1461, %f178;
	fma.rn.f32 	%f259, %f2154, %f1462, %f179;
	fma.rn.f32 	%f260, %f2154, %f1463, %f180;
	fma.rn.f32 	%f261, %f2154, %f1464, %f181;
	fma.rn.f32 	%f262, %f2154, %f1465, %f182;
	fma.rn.f32 	%f263, %f2154, %f1466, %f183;
	fma.rn.f32 	%f264, %f2154, %f1467, %f184;
	fma.rn.f32 	%f265, %f2155, %f1460, %f185;
	fma.rn.f32 	%f266, %f2155, %f1461, %f186;
	fma.rn.f32 	%f267, %f2155, %f1462, %f187;
	fma.rn.f32 	%f268, %f2155, %f1463, %f188;
	fma.rn.f32 	%f269, %f2155, %f1464, %f189;
	fma.rn.f32 	%f270, %f2155, %f1465, %f190;
	fma.rn.f32 	%f271, %f2155, %f1466, %f191;
	fma.rn.f32 	%f272, %f2155, %f1467, %f192;
	fma.rn.f32 	%f273, %f2156, %f1460, %f193;
	fma.rn.f32 	%f274, %f2156, %f1461, %f194;
	fma.rn.f32 	%f275, %f2156, %f1462, %f195;
	fma.rn.f32 	%f276, %f2156, %f1463, %f196;
	fma.rn.f32 	%f277, %f2156, %f1464, %f197;
	fma.rn.f32 	%f278, %f2156, %f1465, %f198;
	fma.rn.f32 	%f279, %f2156, %f1466, %f199;
	fma.rn.f32 	%f280, %f2156, %f1467, %f200;
	fma.rn.f32 	%f281, %f2157, %f1460, %f201;
	fma.rn.f32 	%f282, %f2157, %f1461, %f202;
	fma.rn.f32 	%f283, %f2157, %f1462, %f203;
	fma.rn.f32 	%f284, %f2157, %f1463, %f204;
	fma.rn.f32 	%f285, %f2157, %f1464, %f205;
	fma.rn.f32 	%f286, %f2157, %f1465, %f206;
	fma.rn.f32 	%f287, %f2157, %f1466, %f207;
	fma.rn.f32 	%f288, %f2157, %f1467, %f208;
	fma.rn.f32 	%f289, %f2158, %f1460, %f209;
	fma.rn.f32 	%f290, %f2158, %f1461, %f210;
	fma.rn.f32 	%f291, %f2158, %f1462, %f211;
	fma.rn.f32 	%f292, %f2158, %f1463, %f212;
	fma.rn.f32 	%f293, %f2158, %f1464, %f213;
	fma.rn.f32 	%f294, %f2158, %f1465, %f214;
	fma.rn.f32 	%f295, %f2158, %f1466, %f215;
	fma.rn.f32 	%f296, %f2158, %f1467, %f216;
	mov.f32 	%f2159, 0f00000000;
	@%p71 bra 	$L__BB2_86;
	ld.shared.f32 	%f2159, [%r63+1024];
$L__BB2_86:
	setp.gt.u32 	%p72, %r62, 126;
	mov.f32 	%f2160, 0f00000000;
	@%p72 bra 	$L__BB2_88;
	ld.shared.f32 	%f2160, [%r63+1028];
$L__BB2_88:
	setp.gt.u32 	%p73, %r62, 125;
	mov.f32 	%f2161, 0f00000000;
	@%p73 bra 	$L__BB2_90;
	ld.shared.f32 	%f2161, [%r63+1032];
$L__BB2_90:
	setp.gt.u32 	%p74, %r62, 124;
	mov.f32 	%f2162, 0f00000000;
	@%p74 bra 	$L__BB2_92;
	ld.shared.f32 	%f2162, [%r63+1036];
$L__BB2_92:
	setp.gt.u32 	%p75, %r62, 123;
	mov.f32 	%f2163, 0f00000000;
	@%p75 bra 	$L__BB2_94;
	mov.u32 	%r823, %tid.x;
	mad.lo.s32 	%r824, %r798, %r799, %r823;
	shl.b32 	%r825, %r824, 1;
	and.b32  	%r826, %r825, -256;
	shl.b32 	%r827, %r824, 3;
	and.b32  	%r828, %r827, 224;
	or.b32  	%r829, %r828, %r826;
	mov.u32 	%r830, _ZZ18cuda_gemm_fragmentILi128ELi128ELi16ELi32ELi64ELi8ELi8ELi4ELi8EEvPKfS1_PfiiiffE8A_shared;
	add.s32 	%r831, %r830, %r829;
	ld.shared.f32 	%f2163, [%r831+1040];
$L__BB2_94:
	setp.gt.u32 	%p76, %r62, 122;
	mov.f32 	%f2164, 0f00000000;
	@%p76 bra 	$L__BB2_96;
	mov.u32 	%r842, %ntid.x;
	mov.u32 	%r843, %tid.x;
	mad.lo.s32 	%r844, %r798, %r842, %r843;
	shl.b32 	%r845, %r844, 1;
	and.b32  	%r846, %r845, -256;
	shl.b32 	%r847, %r844, 3;
	and.b32  	%r848, %r847, 224;
	or.b32  	%r849, %r848, %r846;
	mov.u32 	%r850, _ZZ18cuda_gemm_fragmentILi128ELi128ELi16ELi32ELi64ELi8ELi8ELi4ELi8EEvPKfS1_PfiiiffE8A_shared;
	add.s32 	%r851, %r850, %r849;
	ld.shared.f32 	%f2164, [%r851+1044];
$L__BB2_96:
	mov.u32 	%r854, %tid.x;
	mad.lo.s32 	%r855, %r798, %r799, %r854;
	shl.b32 	%r856, %r855, 1;
	and.b32  	%r857, %r856, 56;
	shr.u32 	%r858, %r855, 1;
	and.b32  	%r859, %r858, 2147483584;
	or.b32  	%r860, %r857, %r859;
	setp.gt.u32 	%p77, %r860, 121;
	mov.f32 	%f2165, 0f00000000;
	@%p77 bra 	$L__BB2_98;
	mov.u32 	%r862, %ntid.x;
	mov.u32 	%r863, %tid.x;
	mad.lo.s32 	%r864, %r798, %r862, %r863;
	shl.b32 	%r865, %r864, 1;
	and.b32  	%r866, %r865, -256;
	shl.b32 	%r867, %r864, 3;
	and.b32  	%r868, %r867, 224;
	or.b32  	%r869, %r868, %r866;
	mov.u32 	%r870, _ZZ18cuda_gemm_fragmentILi128ELi128ELi16ELi32ELi64ELi8ELi8ELi4ELi8EEvPKfS1_PfiiiffE8A_shared;
	add.s32 	%r871, %r870, %r869;
	ld.shared.f32 	%f2165, [%r871+1048];
$L__BB2_98:
	mov.u32 	%r873, %ntid.x;
	mov.u32 	%r874, %tid.x;
	mad.lo.s32 	%r875, %r798, %r873, %r874;
	shl.b32 	%r876, %r875, 1;
	and.b32  	%r877, %r876, 56;
	shr.u32 	%r878, %r875, 1;
	and.b32  	%r879, %r878, 2147483584;
	or.b32  	%r880, %r877, %r879;
	setp.gt.u32 	%p78, %r880, 120;
	mov.f32 	%f2166, 0f00000000;
	@%p78 bra 	$L__BB2_100;
	mov.u32 	%r882, %ntid.x;
	mov.u32 	%r883, %tid.x;
	mad.lo.s32 	%r884, %r798, %r882, %r883;
	shl.b32 	%r885, %r884, 1;
	and.b32  	%r886, %r885, -256;
	shl.b32 	%r887, %r884, 3;
	and.b32  	%r888, %r887, 224;
	or.b32  	%r889, %r888, %r886;
	mov.u32 	%r890, _ZZ18cuda_gemm_fragmentILi128ELi128ELi16ELi32ELi64ELi8ELi8ELi4ELi8EEvPKfS1_PfiiiffE8A_shared;
	add.s32 	%r891, %r890, %r889;
	ld.shared.f32 	%f2166, [%r891+1052];
$L__BB2_100:
	mov.u32 	%r892, %tid.y;
	mov.u32 	%r893, %ntid.x;
	mov.u32 	%r894, %tid.x;
	mad.lo.s32 	%r895, %r892, %r893, %r894;
	shl.b32 	%r896, %r895, 1;
	and.b32  	%r897, %r896, 56;
	shr.u32 	%r898, %r895, 1;
	and.b32  	%r899, %r898, 2147483584;
	or.b32  	%r64, %r897, %r899;
	shl.b32 	%r900, %r64, 2;
	mov.u32 	%r901, _ZZ18cuda_gemm_fragmentILi128ELi128ELi16ELi32ELi64ELi8ELi8ELi4ELi8EEvPKfS1_PfiiiffE8A_shared;
	add.s32 	%r65, %r901, %r900;
	setp.gt.u32 	%p79, %r64, 127;
	shl.b32 	%r902, %r895, 5;
	and.b32  	%r903, %r902, 96;
	shl.b32 	%r904, %r895, 2;
	and.b32  	%r905, %r904, 384;
	or.b32  	%r906, %r905, %r903;
	mov.u32 	%r907, _ZZ18cuda_gemm_fragmentILi128ELi128ELi16ELi32ELi64ELi8ELi8ELi4ELi8EEvPKfS1_PfiiiffE8B_shared;
	add.s32 	%r908, %r907, %r906;
	ld.shared.f32 	%f1476, [%r908+1024];
	ld.shared.f32 	%f1477, [%r908+1028];
	ld.shared.f32 	%f1478, [%r908+1032];
	ld.shared.f32 	%f1479, [%r908+1036];
	ld.shared.f32 	%f1480, [%r908+1040];
	ld.shared.f32 	%f1481, [%r908+1044];
	ld.shared.f32 	%f1482, [%r908+1048];
	ld.shared.f32 	%f1483, [%r908+1052];
	fma.rn.f32 	%f313, %f2159, %f1476, %f233;
	fma.rn.f32 	%f314, %f2159, %f1477, %f234;
	fma.rn.f32 	%f315, %f2159, %f1478, %f235;
	fma.rn.f32 	%f316, %f2159, %f1479, %f236;
	fma.rn.f32 	%f317, %f2159, %f1480, %f237;
	fma.rn.f32 	%f318, %f2159, %f1481, %f238;
	fma.rn.f32 	%f319, %f2159, %f1482, %f239;
	fma.rn.f32 	%f320, %f2159, %f1483, %f240;
	fma.rn.f32 	%f321, %f2160, %f1476, %f241;
	fma.rn.f32 	%f322, %f2160, %f1477, %f242;
	fma.rn.f32 	%f323, %f2160, %f1478, %f243;
	fma.rn.f32 	%f324, %f2160, %f1479, %f244;
	fma.rn.f32 	%f325, %f2160, %f1480, %f245;
	fma.rn.f32 	%f326, %f2160, %f1481, %f246;
	fma.rn.f32 	%f327, %f2160, %f1482, %f247;
	fma.rn.f32 	%f328, %f2160, %f1483, %f248;
	fma.rn.f32 	%f329, %f2161, %f1476, %f249;
	fma.rn.f32 	%f330, %f2161, %f1477, %f250;
	fma.rn.f32 	%f331, %f2161, %f1478, %f251;
	fma.rn.f32 	%f332, %f2161, %f1479, %f252;
	fma.rn.f32 	%f333, %f2161, %f1480, %f253;
	fma.rn.f32 	%f334, %f2161, %f1481, %f254;
	fma.rn.f32 	%f335, %f2161, %f1482, %f255;
	fma.rn.f32 	%f336, %f2161, %f1483, %f256;
	fma.rn.f32 	%f337, %f2162, %f1476, %f257;
	fma.rn.f32 	%f338, %f2162, %f1477, %f258;
	fma.rn.f32 	%f339, %f2162, %f1478, %f259;
	fma.rn.f32 	%f340, %f2162, %f1479, %f260;
	fma.rn.f32 	%f341, %f2162, %f1480, %f261;
	fma.rn.f32 	%f342, %f2162, %f1481, %f262;
	fma.rn.f32 	%f343, %f2162, %f1482, %f263;
	fma.rn.f32 	%f344, %f2162, %f1483, %f264;
	fma.rn.f32 	%f345, %f2163, %f1476, %f265;
	fma.rn.f32 	%f346, %f2163, %f1477, %f266;
	fma.rn.f32 	%f347, %f2163, %f1478, %f267;
	fma.rn.f32 	%f348, %f2163, %f1479, %f268;
	fma.rn.f32 	%f349, %f2163, %f1480, %f269;
	fma.rn.f32 	%f350, %f2163, %f1481, %f270;
	fma.rn.f32 	%f351, %f2163, %f1482, %f271;
	fma.rn.f32 	%f352, %f2163, %f1483, %f272;
	fma.rn.f32 	%f353, %f2164, %f1476, %f273;
	fma.rn.f32 	%f354, %f2164, %f1477, %f274;
	fma.rn.f32 	%f355, %f2164, %f1478, %f275;
	fma.rn.f32 	%f356, %f2164, %f1479, %f276;
	fma.rn.f32 	%f357, %f2164, %f1480, %f277;
	fma.rn.f32 	%f358, %f2164, %f1481, %f278;
	fma.rn.f32 	%f359, %f2164, %f1482, %f279;
	fma.rn.f32 	%f360, %f2164, %f1483, %f280;
	fma.rn.f32 	%f361, %f2165, %f1476, %f281;
	fma.rn.f32 	%f362, %f2165, %f1477, %f282;
	fma.rn.f32 	%f363, %f2165, %f1478, %f283;
	fma.rn.f32 	%f364, %f2165, %f1479, %f284;
	fma.rn.f32 	%f365, %f2165, %f1480, %f285;
	fma.rn.f32 	%f366, %f2165, %f1481, %f286;
	fma.rn.f32 	%f367, %f2165, %f1482, %f287;
	fma.rn.f32 	%f368, %f2165, %f1483, %f288;
	fma.rn.f32 	%f369, %f2166, %f1476, %f289;
	fma.rn.f32 	%f370, %f2166, %f1477, %f290;
	fma.rn.f32 	%f371, %f2166, %f1478, %f291;
	fma.rn.f32 	%f372, %f2166, %f1479, %f292;
	fma.rn.f32 	%f373, %f2166, %f1480, %f293;
	fma.rn.f32 	%f374, %f2166, %f1481, %f294;
	fma.rn.f32 	%f375, %f2166, %f1482, %f295;
	fma.rn.f32 	%f376, %f2166, %f1483, %f296;
	mov.f32 	%f2167, 0f00000000;
	@%p79 bra 	$L__BB2_102;
	ld.shared.f32 	%f2167, [%r65+1536];
$L__BB2_102:
	setp.gt.u32 	%p80, %r64, 126;
	mov.f32 	%f2168, 0f00000000;
	@%p80 bra 	$L__BB2_104;
	ld.shared.f32 	%f2168, [%r65+1540];
$L__BB2_104:
	setp.gt.u32 	%p81, %r64, 125;
	mov.f32 	%f2169, 0f00000000;
	@%p81 bra 	$L__BB2_106;
	ld.shared.f32 	%f2169, [%r65+1544];
$L__BB2_106:
	setp.gt.u32 	%p82, %r64, 124;
	mov.f32 	%f2170, 0f00000000;
	@%p82 bra 	$L__BB2_108;
	ld.shared.f32 	%f2170, [%r65+1548];
$L__BB2_108:
	setp.gt.u32 	%p83, %r64, 123;
	mov.f32 	%f2171, 0f00000000;
	@%p83 bra 	$L__BB2_110;
	mov.u32 	%r917, %tid.x;
	mad.lo.s32 	%r918, %r892, %r893, %r917;
	shl.b32 	%r919, %r918, 1;
	and.b32  	%r920, %r919, -256;
	shl.b32 	%r921, %r918, 3;
	and.b32  	%r922, %r921, 224;
	or.b32  	%r923, %r922, %r920;
	mov.u32 	%r924, _ZZ18cuda_gemm_fragmentILi128ELi128ELi16ELi32ELi64ELi8ELi8ELi4ELi8EEvPKfS1_PfiiiffE8A_shared;
	add.s32 	%r925, %r924, %r923;
	ld.shared.f32 	%f2171, [%r925+1552];
$L__BB2_110:
	setp.gt.u32 	%p84, %r64, 122;
	mov.f32 	%f2172, 0f00000000;
	@%p84 bra 	$L__BB2_112;
	mov.u32 	%r936, %ntid.x;
	mov.u32 	%r937, %tid.x;
	mad.lo.s32 	%r938, %r892, %r936, %r937;
	shl.b32 	%r939, %r938, 1;
	and.b32  	%r940, %r939, -256;
	shl.b32 	%r941, %r938, 3;
	and.b32  	%r942, %r941, 224;
	or.b32  	%r943, %r942, %r940;
	mov.u32 	%r944, _ZZ18cuda_gemm_fragmentILi128ELi128ELi16ELi32ELi64ELi8ELi8ELi4ELi8EEvPKfS1_PfiiiffE8A_shared;
	add.s32 	%r945, %r944, %r943;
	ld.shared.f32 	%f2172, [%r945+1556];
$L__BB2_112:
	mov.u32 	%r948, %tid.x;
	mad.lo.s32 	%r949, %r892, %r893, %r948;
	shl.b32 	%r950, %r949, 1;
	and.b32  	%r951, %r950, 56;
	shr.u32 	%r952, %r949, 1;
	and.b32  	%r953, %r952, 2147483584;
	or.b32  	%r954, %r951, %r953;
	setp.gt.u32 	%p85, %r954, 121;
	mov.f32 	%f2173, 0f00000000;
	@%p85 bra 	$L__BB2_114;
	mov.u32 	%r956, %ntid.x;
	mov.u32 	%r957, %tid.x;
	mad.lo.s32 	%r958, %r892, %r956, %r957;
	shl.b32 	%r959, %r958, 1;
	and.b32  	%r960, %r959, -256;
	shl.b32 	%r961, %r958, 3;
	and.b32  	%r962, %r961, 224;
	or.b32  	%r963, %r962, %r960;
	mov.u32 	%r964, _ZZ18cuda_gemm_fragmentILi128ELi128ELi16ELi32ELi64ELi8ELi8ELi4ELi8EEvPKfS1_PfiiiffE8A_shared;
	add.s32 	%r965, %r964, %r963;
	ld.shared.f32 	%f2173, [%r965+1560];
$L__BB2_114:
	mov.u32 	%r967, %ntid.x;
	mov.u32 	%r968, %tid.x;
	mad.lo.s32 	%r969, %r892, %r967, %r968;
	shl.b32 	%r970, %r969, 1;
	and.b32  	%r971, %r970, 56;
	shr.u32 	%r972, %r969, 1;
	and.b32  	%r973, %r972, 2147483584;
	or.b32  	%r974, %r971, %r973;
	setp.gt.u32 	%p86, %r974, 120;
	mov.f32 	%f2174, 0f00000000;
	@%p86 bra 	$L__BB2_116;
	mov.u32 	%r976, %ntid.x;
	mov.u32 	%r977, %tid.x;
	mad.lo.s32 	%r978, %r892, %r976, %r977;
	shl.b32 	%r979, %r978, 1;
	and.b32  	%r980, %r979, -256;
	shl.b32 	%r981, %r978, 3;
	and.b32  	%r982, %r981, 224;
	or.b32  	%r983, %r982, %r980;
	mov.u32 	%r984, _ZZ18cuda_gemm_fragmentILi128ELi128ELi16ELi32ELi64ELi8ELi8ELi4ELi8EEvPKfS1_PfiiiffE8A_shared;
	add.s32 	%r985, %r984, %r983;
	ld.shared.f32 	%f2174, [%r985+1564];
$L__BB2_116:
	mov.u32 	%r986, %tid.y;
	mov.u32 	%r987, %ntid.x;
	mov.u32 	%r988, %tid.x;
	mad.lo.s32 	%r989, %r986, %r987, %r988;
	shl.b32 	%r990, %r989, 1;
	and.b32  	%r991, %r990, 56;
	shr.u32 	%r992, %r989, 1;
	and.b32  	%r993, %r992, 2147483584;
	or.b32  	%r66, %r991, %r993;
	shl.b32 	%r994, %r66, 2;
	mov.u32 	%r995, _ZZ18cuda_gemm_fragmentILi128ELi128ELi16ELi32ELi64ELi8ELi8ELi4ELi8EEvPKfS1_PfiiiffE8A_shared;
	add.s32 	%r67, %r995, %r994;
	setp.gt.u32 	%p87, %r66, 127;
	shl.b32 	%r996, %r989, 5;
	and.b32  	%r997, %r996, 96;
	shl.b32 	%r998, %r989, 2;
	and.b32  	%r999, %r998, 384;
	or.b32  	%r1000, %r999, %r997;
	mov.u32 	%r1001, _ZZ18cuda_gemm_fragmentILi128ELi128ELi16ELi32ELi64ELi8ELi8ELi4ELi8EEvPKfS1_PfiiiffE8B_shared;
	add.s32 	%r1002, %r1001, %r1000;
	ld.shared.f32 	%f1492, [%r1002+1536];
	ld.shared.f32 	%f1493, [%r1002+1540];
	ld.shared.f32 	%f1494, [%r1002+1544];
	ld.shared.f32 	%f1495, [%r1002+1548];
	ld.shared.f32 	%f1496, [%r1002+1552];
	ld.shared.f32 	%f1497, [%r1002+1556];
	ld.shared.f32 	%f1498, [%r1002+1560];
	ld.shared.f32 	%f1499, [%r1002+1564];
	fma.rn.f32 	%f393, %f2167, %f1492, %f313;
	fma.rn.f32 	%f394, %f2167, %f1493, %f314;
	fma.rn.f32 	%f395, %f2167, %f1494, %f315;
	fma.rn.f32 	%f396, %f2167, %f1495, %f316;
	fma.rn.f32 	%f397, %f2167, %f1496, %f317;
	fma.rn.f32 	%f398, %f2167, %f1497, %f318;
	fma.rn.f32 	%f399, %f2167, %f1498, %f319;
	fma.rn.f32 	%f400, %f2167, %f1499, %f320;
	fma.rn.f32 	%f401, %f2168, %f1492, %f321;
	fma.rn.f32 	%f402, %f2168, %f1493, %f322;
	fma.rn.f32 	%f403, %f2168, %f1494, %f323;
	fma.rn.f32 	%f404, %f2168, %f1495, %f324;
	fma.rn.f32 	%f405, %f2168, %f1496, %f325;
	fma.rn.f32 	%f406, %f2168, %f1497, %f326;
	fma.rn.f32 	%f407, %f2168, %f1498, %f327;
	fma.rn.f32 	%f408, %f2168, %f1499, %f328;
	fma.rn.f32 	%f409, %f2169, %f1492, %f329;
	fma.rn.f32 	%f410, %f2169, %f1493, %f330;
	fma.rn.f32 	%f411, %f2169, %f1494, %f331;
	fma.rn.f32 	%f412, %f2169, %f1495, %f332;
	fma.rn.f32 	%f413, %f2169, %f1496, %f333;
	fma.rn.f32 	%f414, %f2169, %f1497, %f334;
	fma.rn.f32 	%f415, %f2169, %f1498, %f335;
	fma.rn.f32 	%f416, %f2169, %f1499, %f336;
	fma.rn.f32 	%f417, %f2170, %f1492, %f337;
	fma.rn.f32 	%f418, %f2170, %f1493, %f338;
	fma.rn.f32 	%f419, %f2170, %f1494, %f339;
	fma.rn.f32 	%f420, %f2170, %f1495, %f340;
	fma.rn.f32 	%f421, %f2170, %f1496, %f341;
	fma.rn.f32 	%f422, %f2170, %f1497, %f342;
	fma.rn.f32 	%f423, %f2170, %f1498, %f343;
	fma.rn.f32 	%f424, %f2170, %f1499, %f344;
	fma.rn.f32 	%f425, %f2171, %f1492, %f345;
	fma.rn.f32 	%f426, %f2171, %f1493, %f346;
	fma.rn.f32 	%f427, %f2171, %f1494, %f347;
	fma.rn.f32 	%f428, %f2171, %f1495, %f348;
	fma.rn.f32 	%f429, %f2171, %f1496, %f349;
	fma.rn.f32 	%f430, %f2171, %f1497, %f350;
	fma.rn.f32 	%f431, %f2171, %f1498, %f351;
	fma.rn.f32 	%f432, %f2171, %f1499, %f352;
	fma.rn.f32 	%f433, %f2172, %f1492, %f353;
	fma.rn.f32 	%f434, %f2172, %f1493, %f354;
	fma.rn.f32 	%f435, %f2172, %f1494, %f355;
	fma.rn.f32 	%f436, %f2172, %f1495, %f356;
	fma.rn.f32 	%f437, %f2172, %f1496, %f357;
	fma.rn.f32 	%f438, %f2172, %f1497, %f358;
	fma.rn.f32 	%f439, %f2172, %f1498, %f359;
	fma.rn.f32 	%f440, %f2172, %f1499, %f360;
	fma.rn.f32 	%f441, %f2173, %f1492, %f361;
	fma.rn.f32 	%f442, %f2173, %f1493, %f362;
	fma.rn.f32 	%f443, %f2173, %f1494, %f363;
	fma.rn.f32 	%f444, %f2173, %f1495, %f364;
	fma.rn.f32 	%f445, %f2173, %f1496, %f365;
	fma.rn.f32 	%f446, %f2173, %f1497, %f366;
	fma.rn.f32 	%f447, %f2173, %f1498, %f367;
	fma.rn.f32 	%f448, %f2173, %f1499, %f368;
	fma.rn.f32 	%f449, %f2174, %f1492, %f369;
	fma.rn.f32 	%f450, %f2174, %f1493, %f370;
	fma.rn.f32 	%f451, %f2174, %f1494, %f371;
	fma.rn.f32 	%f452, %f2174, %f1495, %f372;
	fma.rn.f32 	%f453, %f2174, %f1496, %f373;
	fma.rn.f32 	%f454, %f2174, %f1497, %f374;
	fma.rn.f32 	%f455, %f2174, %f1498, %f375;
	fma.rn.f32 	%f456, %f2174, %f1499, %f376;
	mov.f32 	%f2175, 0f00000000;
	@%p87 bra 	$L__BB2_118;
	ld.shared.f32 	%f2175, [%r67+2048];
$L__BB2_118:
	setp.gt.u32 	%p88, %r66, 126;
	mov.f32 	%f2176, 0f00000000;
	@%p88 bra 	$L__BB2_120;
	ld.shared.f32 	%f2176, [%r67+2052];
$L__BB2_120:
	setp.gt.u32 	%p89, %r66, 125;
	mov.f32 	%f2177, 0f00000000;
	@%p89 bra 	$L__BB2_122;
	ld.shared.f32 	%f2177, [%r67+2056];
$L__BB2_122:
	setp.gt.u32 	%p90, %r66, 124;
	mov.f32 	%f2178, 0f00000000;
	@%p90 bra 	$L__BB2_124;
	ld.shared.f32 	%f2178, [%r67+2060];
$L__BB2_124:
	setp.gt.u32 	%p91, %r66, 123;
	mov.f32 	%f2179, 0f00000000;
	@%p91 bra 	$L__BB2_126;
	mov.u32 	%r1011, %tid.x;
	mad.lo.s32 	%r1012, %r986, %r987, %r1011;
	shl.b32 	%r1013, %r1012, 1;
	and.b32  	%r1014, %r1013, -256;
	shl.b32 	%r1015, %r1012, 3;
	and.b32  	%r1016, %r1015, 224;
	or.b32  	%r1017, %r1016, %r1014;
	mov.u32 	%r1018, _ZZ18cuda_gemm_fragmentILi128ELi128ELi16ELi32ELi64ELi8ELi8ELi4ELi8EEvPKfS1_PfiiiffE8A_shared;
	add.s32 	%r1019, %r1018, %r1017;
	ld.shared.f32 	%f2179, [%r1019+2064];
$L__BB2_126:
	setp.gt.u32 	%p92, %r66, 122;
	mov.f32 	%f2180, 0f00000000;
	@%p92 bra 	$L__BB2_128;
	mov.u32 	%r1030, %ntid.x;
	mov.u32 	%r1031, %tid.x;
	mad.lo.s32 	%r1032, %r986, %r1030, %r1031;
	shl.b32 	%r1033, %r1032, 1;
	and.b32  	%r1034, %r1033, -256;
	shl.b32 	%r1035, %r1032, 3;
	and.b32  	%r1036, %r1035, 224;
	or.b32  	%r1037, %r1036, %r1034;
	mov.u32 	%r1038, _ZZ18cuda_gemm_fragmentILi128ELi128ELi16ELi32ELi64ELi8ELi8ELi4ELi8EEvPKfS1_PfiiiffE8A_shared;
	add.s32 	%r1039, %r1038, %r1037;
	ld.shared.f32 	%f2180, [%r1039+2068];
$L__BB2_128:
	mov.u32 	%r1042, %tid.x;
	mad.lo.s32 	%r1043, %r986, %r987, %r1042;
	shl.b32 	%r1044, %r1043, 1;
	and.b32  	%r1045, %r1044, 56;
	shr.u32 	%r1046, %r1043, 1;
	and.b32  	%r1047, %r1046, 2147483584;
	or.b32  	%r1048, %r1045, %r1047;
	setp.gt.u32 	%p93, %r1048, 121;
	mov.f32 	%f2181, 0f00000000;
	@%p93 bra 	$L__BB2_130;
	mov.u32 	%r1050, %ntid.x;
	mov.u32 	%r1051, %tid.x;
	mad.lo.s32 	%r1052, %r986, %r1050, %r1051;
	shl.b32 	%r1053, %r1052, 1;
	and.b32  	%r1054, %r1053, -256;
	shl.b32 	%r1055, %r1052, 3;
	and.b32  	%r1056, %r1055, 224;
	or.b32  	%r1057, %r1056, %r1054;
	mov.u32 	%r1058, _ZZ18cuda_gemm_fragmentILi128ELi128ELi16ELi32ELi64ELi8ELi8ELi4ELi8EEvPKfS1_PfiiiffE8A_shared;
	add.s32 	%r1059, %r1058, %r1057;
	ld.shared.f32 	%f2181, [%r1059+2072];
$L__BB2_130:
	mov.u32 	%r1061, %ntid.x;
	mov.u32 	%r1062, %tid.x;
	mad.lo.s32 	%r1063, %r986, %r1061, %r1062;
	shl.b32 	%r1064, %r1063, 1;
	and.b32  	%r1065, %r1064, 56;
	shr.u32 	%r1066, %r1063, 1;
	and.b32  	%r1067, %r1066, 2147483584;
	or.b32  	%r1068, %r1065, %r1067;
	setp.gt.u32 	%p94, %r1068, 120;
	mov.f32 	%f2182, 0f00000000;
	@%p94 bra 	$L__BB2_132;
	mov.u32 	%r1070, %ntid.x;
	mov.u32 	%r1071, %tid.x;
	mad.lo.s32 	%r1072, %r986, %r1070, %r1071;
	shl.b32 	%r1073, %r1072, 1;
	and.b32  	%r1074, %r1073, -256;
	shl.b32 	%r1075, %r1072, 3;
	and.b32  	%r1076, %r1075, 224;
	or.b32  	%r1077, %r1076, %r1074;
	mov.u32 	%r1078, _ZZ18cuda_gemm_fragmentILi128ELi128ELi16ELi32ELi64ELi8ELi8ELi4ELi8EEvPKfS1_PfiiiffE8A_shared;
	add.s32 	%r1079, %r1078, %r1077;
	ld.shared.f32 	%f2182, [%r1079+2076];
$L__BB2_132:
	mov.u32 	%r1080, %tid.y;
	mov.u32 	%r1081, %ntid.x;
	mov.u32 	%r1082, %tid.x;
	mad.lo.s32 	%r1083, %r1080, %r1081, %r1082;
	shl.b32 	%r1084, %r1083, 1;
	and.b32  	%r1085, %r1084, 56;
	shr.u32 	%r1086, %r1083, 1;
	and.b32  	%r1087, %r1086, 2147483584;
	or.b32  	%r68, %r1085, %r1087;
	shl.b32 	%r1088, %r68, 2;
	mov.u32 	%r1089, _ZZ18cuda_gemm_fragmentILi128ELi128ELi16ELi32ELi64ELi8ELi8ELi4ELi8EEvPKfS1_PfiiiffE8A_shared;
	add.s32 	%r69, %r1089, %r1088;
	setp.gt.u32 	%p95, %r68, 127;
	shl.b32 	%r1090, %r1083, 5;
	and.b32  	%r1091, %r1090, 96;
	shl.b32 	%r1092, %r1083, 2;
	and.b32  	%r1093, %r1092, 384;
	or.b32  	%r1094, %r1093, %r1091;
	mov.u32 	%r1095, _ZZ18cuda_gemm_fragmentILi128ELi128ELi16ELi32ELi64ELi8ELi8ELi4ELi8EEvPKfS1_PfiiiffE8B_shared;
	add.s32 	%r1096, %r1095, %r1094;
	ld.shared.f32 	%f1508, [%r1096+2048];
	ld.shared.f32 	%f1509, [%r1096+2052];
	ld.shared.f32 	%f1510, [%r1096+2056];
	ld.shared.f32 	%f1511, [%r1096+2060];
	ld.shared.f32 	%f1512, [%r1096+2064];
	ld.shared.f32 	%f1513, [%r1096+2068];
	ld.shared.f32 	%f1514, [%r1096+2072];
	ld.shared.f32 	%f1515, [%r1096+2076];
	fma.rn.f32 	%f473, %f2175, %f1508, %f393;
	fma.rn.f32 	%f474, %f2175, %f1509, %f394;
	fma.rn.f32 	%f475, %f2175, %f1510, %f395;
	fma.rn.f32 	%f476, %f2175, %f1511, %f396;
	fma.rn.f32 	%f477, %f2175, %f1512, %f397;
	fma.rn.f32 	%f478, %f2175, %f1513, %f398;
	fma.rn.f32 	%f479, %f2175, %f1514, %f399;
	fma.rn.f32 	%f480, %f2175, %f1515, %f400;
	fma.rn.f32 	%f481, %f2176, %f1508, %f401;
	fma.rn.f32 	%f482, %f2176, %f1509, %f402;
	fma.rn.f32 	%f483, %f2176, %f1510, %f403;
	fma.rn.f32 	%f484, %f2176, %f1511, %f404;
	fma.rn.f32 	%f485, %f2176, %f1512, %f405;
	fma.rn.f32 	%f486, %f2176, %f1513, %f406;
	fma.rn.f32 	%f487, %f2176, %f1514, %f407;
	fma.rn.f32 	%f488, %f2176, %f1515, %f408;
	fma.rn.f32 	%f489, %f2177, %f1508, %f409;
	fma.rn.f32 	%f490, %f2177, %f1509, %f410;
	fma.rn.f32 	%f491, %f2177, %f1510, %f411;
	fma.rn.f32 	%f492, %f2177, %f1511, %f412;
	fma.rn.f32 	%f493, %f2177, %f1512, %f413;
	fma.rn.f32 	%f494, %f2177, %f1513, %f414;
	fma.rn.f32 	%f495, %f2177, %f1514, %f415;
	fma.rn.f32 	%f496, %f2177, %f1515, %f416;
	fma.rn.f32 	%f497, %f2178, %f1508, %f417;
	fma.rn.f32 	%f498, %f2178, %f1509, %f418;
	fma.rn.f32 	%f499, %f2178, %f1510, %f419;
	fma.rn.f32 	%f500, %f2178, %f1511, %f420;
	fma.rn.f32 	%f501, %f2178, %f1512, %f421;
	fma.rn.f32 	%f502, %f2178, %f1513, %f422;
	fma.rn.f32 	%f503, %f2178, %f1514, %f423;
	fma.rn.f32 	%f504, %f2178, %f1515, %f424;
	fma.rn.f32 	%f505, %f2179, %f1508, %f425;
	fma.rn.f32 	%f506, %f2179, %f1509, %f426;
	fma.rn.f32 	%f507, %f2179, %f1510, %f427;
	fma.rn.f32 	%f508, %f2179, %f1511, %f428;
	fma.rn.f32 	%f509, %f2179, %f1512, %f429;
	fma.rn.f32 	%f510, %f2179, %f1513, %f430;
	fma.rn.f32 	%f511, %f2179, %f1514, %f431;
	fma.rn.f32 	%f512, %f2179, %f1515, %f432;
	fma.rn.f32 	%f513, %f2180, %f1508, %f433;
	fma.rn.f32 	%f514, %f2180, %f1509, %f434;
	fma.rn.f32 	%f515, %f2180, %f1510, %f435;
	fma.rn.f32 	%f516, %f2180, %f1511, %f436;
	fma.rn.f32 	%f517, %f2180, %f1512, %f437;
	fma.rn.f32 	%f518, %f2180, %f1513, %f438;
	fma.rn.f32 	%f519, %f2180, %f1514, %f439;
	fma.rn.f32 	%f520, %f2180, %f1515, %f440;
	fma.rn.f32 	%f521, %f2181, %f1508, %f441;
	fma.rn.f32 	%f522, %f2181, %f1509, %f442;
	fma.rn.f32 	%f523, %f2181, %f1510, %f443;
	fma.rn.f32 	%f524, %f2181, %f1511, %f444;
	fma.rn.f32 	%f525, %f2181, %f1512, %f445;
	fma.rn.f32 	%f526, %f2181, %f1513, %f446;
	fma.rn.f32 	%f527, %f2181, %f1514, %f447;
	fma.rn.f32 	%f528, %f2181, %f1515, %f448;
	fma.rn.f32 	%f529, %f2182, %f1508, %f449;
	fma.rn.f32 	%f530, %f2182, %f1509, %f450;
	fma.rn.f32 	%f531, %f2182, %f1510, %f451;
	fma.rn.f32 	%f532, %f2182, %f1511, %f452;
	fma.rn.f32 	%f533, %f2182, %f1512, %f453;
	fma.rn.f32 	%f534, %f2182, %f1513, %f454;
	fma.rn.f32 	%f535, %f2182, %f1514, %f455;
	fma.rn.f32 	%f536, %f2182, %f1515, %f456;
	mov.f32 	%f2183, 0f00000000;
	@%p95 bra 	$L__BB2_134;
	ld.shared.f32 	%f2183, [%r69+2560];
$L__BB2_134:
	setp.gt.u32 	%p96, %r68, 126;
	mov.f32 	%f2184, 0f00000000;
	@%p96 bra 	$L__BB2_136;
	ld.shared.f32 	%f2184, [%r69+2564];
$L__BB2_136:
	setp.gt.u32 	%p97, %r68, 125;
	mov.f32 	%f2185, 0f00000000;
	@%p97 bra 	$L__BB2_138;
	ld.shared.f32 	%f2185, [%r69+2568];
$L__BB2_138:
	setp.gt.u32 	%p98, %r68, 124;
	mov.f32 	%f2186, 0f00000000;
	@%p98 bra 	$L__BB2_140;
	ld.shared.f32 	%f2186, [%r69+2572];
$L__BB2_140:
	setp.gt.u32 	%p99, %r68, 123;
	mov.f32 	%f2187, 0f00000000;
	@%p99 bra 	$L__BB2_142;
	mov.u32 	%r1105, %tid.x;
	mad.lo.s32 	%r1106, %r1080, %r1081, %r1105;
	shl.b32 	%r1107, %r1106, 1;
	and.b32  	%r1108, %r1107, -256;
	shl.b32 	%r1109, %r1106, 3;
	and.b32  	%r1110, %r1109, 224;
	or.b32  	%r1111, %r1110, %r1108;
	mov.u32 	%r1112, _ZZ18cuda_gemm_fragmentILi128ELi128ELi16ELi32ELi64ELi8ELi8ELi4ELi8EEvPKfS1_PfiiiffE8A_shared;
	add.s32 	%r1113, %r1112, %r1111;
	ld.shared.f32 	%f2187, [%r1113+2576];
$L__BB2_142:
	setp.gt.u32 	%p100, %r68, 122;
	mov.f32 	%f2188, 0f00000000;
	@%p100 bra 	$L__BB2_144;
	mov.u32 	%r1124, %ntid.x;
	mov.u32 	%r1125, %tid.x;
	mad.lo.s32 	%r1126, %r1080, %r1124, %r1125;
	shl.b32 	%r1127, %r1126, 1;
	and.b32  	%r1128, %r1127, -256;
	shl.b32 	%r1129, %r1126, 3;
	and.b32  	%r1130, %r1129, 224;
	or.b32  	%r1131, %r1130, %r1128;
	mov.u32 	%r1132, _ZZ18cuda_gemm_fragmentILi128ELi128ELi16ELi32ELi64ELi8ELi8ELi4ELi8EEvPKfS1_PfiiiffE8A_shared;
	add.s32 	%r1133, %r1132, %r1131;
	ld.shared.f32 	%f2188, [%r1133+2580];
$L__BB2_144:
	mov.u32 	%r1136, %tid.x;
	mad.lo.s32 	%r1137, %r1080, %r1081, %r1136;
	shl.b32 	%r1138, %r1137, 1;
	and.b32  	%r1139, %r1138, 56;
	shr.u32 	%r1140, %r1137, 1;
	and.b32  	%r1141, %r1140, 2147483584;
	or.b32  	%r1142, %r1139, %r1141;
	setp.gt.u32 	%p101, %r1142, 121;
	mov.f32 	%f2189, 0f00000000;
	@%p101 bra 	$L__BB2_146;
	mov.u32 	%r1144, %ntid.x;
	mov.u32 	%r1145, %tid.x;
	mad.lo.s32 	%r1146, %r1080, %r1144, %r1145;
	shl.b32 	%r1147, %r1146, 1;
	and.b32  	%r1148, %r1147, -256;
	shl.b32 	%r1149, %r1146, 3;
	and.b32  	%r1150, %r1149, 224;
	or.b32  	%r1151, %r1150, %r1148;
	mov.u32 	%r1152, _ZZ18cuda_gemm_fragmentILi128ELi128ELi16ELi32ELi64ELi8ELi8ELi4ELi8EEvPKfS1_PfiiiffE8A_shared;
	add.s32 	%r1153, %r1152, %r1151;
	ld.shared.f32 	%f2189, [%r1153+2584];
$L__BB2_146:
	mov.u32 	%r1155, %ntid.x;
	mov.u32 	%r1156, %tid.x;
	mad.lo.s32 	%r1157, %r1080, %r1155, %r1156;
	shl.b32 	%r1158, %r1157, 1;
	and.b32  	%r1159, %r1158, 56;
	shr.u32 	%r1160, %r1157, 1;
	and.b32  	%r1161, %r1160, 2147483584;
	or.b32  	%r1162, %r1159, %r1161;
	setp.gt.u32 	%p102, %r1162, 120;
	mov.f32 	%f2190, 0f00000000;
	@%p102 bra 	$L__BB2_148;
	mov.u32 	%r1164, %ntid.x;
	mov.u32 	%r1165, %tid.x;
	mad.lo.s32 	%r1166, %r1080, %r1164, %r1165;
	shl.b32 	%r1167, %r1166, 1;
	and.b32  	%r1168, %r1167, -256;
	shl.b32 	%r1169, %r1166, 3;
	and.b32  	%r1170, %r1169, 224;
	or.b32  	%r1171, %r1170, %r1168;
	mov.u32 	%r1172, _ZZ18cuda_gemm_fragmentILi128ELi128ELi16ELi32ELi64ELi8ELi8ELi4ELi8EEvPKfS1_PfiiiffE8A_shared;
	add.s32 	%r1173, %r1172, %r1171;
	ld.shared.f32 	%f2190, [%r1173+2588];
$L__BB2_148:
	mov.u32 	%r1174, %tid.y;
	mov.u32 	%r1175, %ntid.x;
	mov.u32 	%r1176, %tid.x;
	mad.lo.s32 	%r1177, %r1174, %r1175, %r1176;
	shl.b32 	%r1178, %r1177, 1;
	and.b32  	%r1179, %r1178, 56;
	shr.u32 	%r1180, %r1177, 1;
	and.b32  	%r1181, %r1180, 2147483584;
	or.b32  	%r70, %r1179, %r1181;
	shl.b32 	%r1182, %r70, 2;
	mov.u32 	%r1183, _ZZ18cuda_gemm_fragmentILi128ELi128ELi16ELi32ELi64ELi8ELi8ELi4ELi8EEvPKfS1_PfiiiffE8A_shared;
	add.s32 	%r71, %r1183, %r1182;
	setp.gt.u32 	%p103, %r70, 127;
	shl.b32 	%r1184, %r1177, 5;
	and.b32  	%r1185, %r1184, 96;
	shl.b32 	%r1186, %r1177, 2;
	and.b32  	%r1187, %r1186, 384;
	or.b32  	%r1188, %r1187, %r1185;
	mov.u32 	%r1189, _ZZ18cuda_gemm_fragmentILi128ELi128ELi16ELi32ELi64ELi8ELi8ELi4ELi8EEvPKfS1_PfiiiffE8B_shared;
	add.s32 	%r1190, %r1189, %r1188;
	ld.shared.f32 	%f1524, [%r1190+2560];
	ld.shared.f32 	%f1525, [%r1190+2564];
	ld.shared.f32 	%f1526, [%r1190+2568];
	ld.shared.f32 	%f1527, [%r1190+2572];
	ld.shared.f32 	%f1528, [%r1190+2576];
	ld.shared.f32 	%f1529, [%r1190+2580];
	ld.shared.f32 	%f1530, [%r1190+2584];
	ld.shared.f32 	%f1531, [%r1190+2588];
	fma.rn.f32 	%f553, %f2183, %f1524, %f473;
	fma.rn.f32 	%f554, %f2183, %f1525, %f474;
	fma.rn.f32 	%f555, %f2183, %f1526, %f475;
	fma.rn.f32 	%f556, %f2183, %f1527, %f476;
	fma.rn.f32 	%f557, %f2183, %f1528, %f477;
	fma.rn.f32 	%f558, %f2183, %f1529, %f478;
	fma.rn.f32 	%f559, %f2183, %f1530, %f479;
	fma.rn.f32 	%f560, %f2183, %f1531, %f480;
	fma.rn.f32 	%f561, %f2184, %f1524, %f481;
	fma.rn.f32 	%f562, %f2184, %f1525, %f482;
	fma.rn.f32 	%f563, %f2184, %f1526, %f483;
	fma.rn.f32 	%f564, %f2184, %f1527, %f484;
	fma.rn.f32 	%f565, %f2184, %f1528, %f485;
	fma.rn.f32 	%f566, %f2184, %f1529, %f486;
	fma.rn.f32 	%f567, %f2184, %f1530, %f487;
	fma.rn.f32 	%f568, %f2184, %f1531, %f488;
	fma.rn.f32 	%f569, %f2185, %f1524, %f489;
	fma.rn.f32 	%f570, %f2185, %f1525, %f490;
	fma.rn.f32 	%f571, %f2185, %f1526, %f491;
	fma.rn.f32 	%f572, %f2185, %f1527, %f492;
	fma.rn.f32 	%f573, %f2185, %f1528, %f493;
	fma.rn.f32 	%f574, %f2185, %f1529, %f494;
	fma.rn.f32 	%f575, %f2185, %f1530, %f495;
	fma.rn.f32 	%f576, %f2185, %f1531, %f496;
	fma.rn.f32 	%f577, %f2186, %f1524, %f497;
	fma.rn.f32 	%f578, %f2186, %f1525, %f498;
	fma.rn.f32 	%f579, %f2186, %f1526, %f499;
	fma.rn.f32 	%f580, %f2186, %f1527, %f500;
	fma.rn.f32 	%f581, %f2186, %f1528, %f501;
	fma.rn.f32 	%f582, %f2186, %f1529, %f502;
	fma.rn.f32 	%f583, %f2186, %f1530, %f503;
	fma.rn.f32 	%f584, %f2186, %f1531, %f504;
	fma.rn.f32 	%f585, %f2187, %f1524, %f505;
	fma.rn.f32 	%f586, %f2187, %f1525, %f506;
	fma.rn.f32 	%f587, %f2187, %f1526, %f507;
	fma.rn.f32 	%f588, %f2187, %f1527, %f508;
	fma.rn.f32 	%f589, %f2187, %f1528, %f509;
	fma.rn.f32 	%f590, %f2187, %f1529, %f510;
	fma.rn.f32 	%f591, %f2187, %f1530, %f511;
	fma.rn.f32 	%f592, %f2187, %f1531, %f512;
	fma.rn.f32 	%f593, %f2188, %f1524, %f513;
	fma.rn.f32 	%f594, %f2188, %f1525, %f514;
	fma.rn.f32 	%f595, %f2188, %f1526, %f515;
	fma.rn.f32 	%f596, %f2188, %f1527, %f516;
	fma.rn.f32 	%f597, %f2188, %f1528, %f517;
	fma.rn.f32 	%f598, %f2188, %f1529, %f518;
	fma.rn.f32 	%f599, %f2188, %f1530, %f519;
	fma.rn.f32 	%f600, %f2188, %f1531, %f520;
	fma.rn.f32 	%f601, %f2189, %f1524, %f521;
	fma.rn.f32 	%f602, %f2189, %f1525, %f522;
	fma.rn.f32 	%f603, %f2189, %f1526, %f523;
	fma.rn.f32 	%f604, %f2189, %f1527, %f524;
	fma.rn.f32 	%f605, %f2189, %f1528, %f525;
	fma.rn.f32 	%f606, %f2189, %f1529, %f526;
	fma.rn.f32 	%f607, %f2189, %f1530, %f527;
	fma.rn.f32 	%f608, %f2189, %f1531, %f528;
	fma.rn.f32 	%f609, %f2190, %f1524, %f529;
	fma.rn.f32 	%f610, %f2190, %f1525, %f530;
	fma.rn.f32 	%f611, %f2190, %f1526, %f531;
	fma.rn.f32 	%f612, %f2190, %f1527, %f532;
	fma.rn.f32 	%f613, %f2190, %f1528, %f533;
	fma.rn.f32 	%f614, %f2190, %f1529, %f534;
	fma.rn.f32 	%f615, %f2190, %f1530, %f535;
	fma.rn.f32 	%f616, %f2190, %f1531, %f536;
	mov.f32 	%f2191, 0f00000000;
	@%p103 bra 	$L__BB2_150;
	ld.shared.f32 	%f2191, [%r71+3072];
$L__BB2_150:
	setp.gt.u32 	%p104, %r70, 126;
	mov.f32 	%f2192, 0f00000000;
	@%p104 bra 	$L__BB2_152;
	ld.shared.f32 	%f2192, [%r71+3076];
$L__BB2_152:
	setp.gt.u32 	%p105, %r70, 125;
	mov.f32 	%f2193, 0f00000000;
	@%p105 bra 	$L__BB2_154;
	ld.shared.f32 	%f2193, [%r71+3080];
$L__BB2_154:
	setp.gt.u32 	%p106, %r70, 124;
	mov.f32 	%f2194, 0f00000000;
	@%p106 bra 	$L__BB2_156;
	ld.shared.f32 	%f2194, [%r71+3084];
$L__BB2_156:
	setp.gt.u32 	%p107, %r70, 123;
	mov.f32 	%f2195, 0f00000000;
	@%p107 bra 	$L__BB2_158;
	mov.u32 	%r1199, %tid.x;
	mad.lo.s32 	%r1200, %r1174, %r1175, %r1199;
	shl.b32 	%r1201, %r1200, 1;
	and.b32  	%r1202, %r1201, -256;
	shl.b32 	%r1203, %r1200, 3;
	and.b32  	%r1204, %r1203, 224;
	or.b32  	%r1205, %r1204, %r1202;
	mov.u32 	%r1206, _ZZ18cuda_gemm_fragmentILi128ELi128ELi16ELi32ELi64ELi8ELi8ELi4ELi8EEvPKfS1_PfiiiffE8A_shared;
	add.s32 	%r1207, %r1206, %r1205;
	ld.shared.f32 	%f2195, [%r1207+3088];
$L__BB2_158:
	setp.gt.u32 	%p108, %r70, 122;
	mov.f32 	%f2196, 0f00000000;
	@%p108 bra 	$L__BB2_160;
	mov.u32 	%r1218, %ntid.x;
	mov.u32 	%r1219, %tid.x;
	mad.lo.s32 	%r1220, %r1174, %r1218, %r1219;
	shl.b32 	%r1221, %r1220, 1;
	and.b32  	%r1222, %r1221, -256;
	shl.b32 	%r1223, %r1220, 3;
	and.b32  	%r1224, %r1223, 224;
	or.b32  	%r1225, %r1224, %r1222;
	mov.u32 	%r1226, _ZZ18cuda_gemm_fragmentILi128ELi128ELi16ELi32ELi64ELi8ELi8ELi4ELi8EEvPKfS1_PfiiiffE8A_shared;
	add.s32 	%r1227, %r1226, %r1225;
	ld.shared.f32 	%f2196, [%r1227+3092];
$L__BB2_160:
	mov.u32 	%r1230, %tid.x;
	mad.lo.s32 	%r1231, %r1174, %r1175, %r1230;
	shl.b32 	%r1232, %r1231, 1;
	and.b32  	%r1233, %r1232, 56;
	shr.u32 	%r1234, %r1231, 1;
	and.b32  	%r1235, %r1234, 2147483584;
	or.b32  	%r1236, %r1233, %r1235;
	setp.gt.u32 	%p109, %r1236, 121;
	mov.f32 	%f2197, 0f00000000;
	@%p109 bra 	$L__BB2_162;
	mov.u32 	%r1238, %ntid.x;
	mov.u32 	%r1239, %tid.x;
	mad.lo.s32 	%r1240, %r1174, %r1238, %r1239;
	shl.b32 	%r1241, %r1240, 1;
	and.b32  	%r1242, %r1241, -256;
	shl.b32 	%r1243, %r1240, 3;
	and.b32  	%r1244, %r1243, 224;
	or.b32  	%r1245, %r1244, %r1242;
	mov.u32 	%r1246, _ZZ18cuda_gemm_fragmentILi128ELi128ELi16ELi32ELi64ELi8ELi8ELi4ELi8EEvPKfS1_PfiiiffE8A_shared;
	add.s32 	%r1247, %r1246, %r1245;
	ld.shared.f32 	%f2197, [%r1247+3096];
$L__BB2_162:
	mov.u32 	%r1249, %ntid.x;
	mov.u32 	%r1250, %tid.x;
	mad.lo.s32 	%r1251, %r1174, %r1249, %r1250;
	shl.b32 	%r1252, %r1251, 1;
	and.b32  	%r1253, %r1252, 56;
	shr.u32 	%r1254, %r1251, 1;
	and.b32  	%r1255, %r1254, 2147483584;
	or.b32  	%r1256, %r1253, %r1255;
	setp.gt.u32 	%p110, %r1256, 120;
	mov.f32 	%f2198, 0f00000000;
	@%p110 bra 	$L__BB2_164;
	mov.u32 	%r1258, %ntid.x;
	mov.u32 	%r1259, %tid.x;
	mad.lo.s32 	%r1260, %r1174, %r1258, %r1259;
	shl.b32 	%r1261, %r1260, 1;
	and.b32  	%r1262, %r1261, -256;
	shl.b32 	%r1263, %r1260, 3;
	and.b32  	%r1264, %r1263, 224;
	or.b32  	%r1265, %r1264, %r1262;
	mov.u32 	%r1266, _ZZ18cuda_gemm_fragmentILi128ELi128ELi16ELi32ELi64ELi8ELi8ELi4ELi8EEvPKfS1_PfiiiffE8A_shared;
	add.s32 	%r1267, %r1266, %r1265;
	ld.shared.f32 	%f2198, [%r1267+3100];
$L__BB2_164:
	mov.u32 	%r1268, %tid.y;
	mov.u32 	%r1269, %ntid.x;
	mov.u32 	%r1270, %tid.x;
	mad.lo.s32 	%r1271, %r1268, %r1269, %r1270;
	shl.b32 	%r1272, %r1271, 1;
	and.b32  	%r1273, %r1272, 56;
	shr.u32 	%r1274, %r1271, 1;
	and.b32  	%r1275, %r1274, 2147483584;
	or.b32  	%r72, %r1273, %r1275;
	shl.b32 	%r1276, %r72, 2;
	mov.u32 	%r1277, _ZZ18cuda_gemm_fragmentILi128ELi128ELi16ELi32ELi64ELi8ELi8ELi4ELi8EEvPKfS1_PfiiiffE8A_shared;
	add.s32 	%r73, %r1277, %r1276;
	setp.gt.u32 	%p111, %r72, 127;
	shl.b32 	%r1278, %r1271, 5;
	and.b32  	%r1279, %r1278, 96;
	shl.b32 	%r1280, %r1271, 2;
	and.b32  	%r1281, %r1280, 384;
	or.b32  	%r1282, %r1281, %r1279;
	mov.u32 	%r1283, _ZZ18cuda_gemm_fragmentILi128ELi128ELi16ELi32ELi64ELi8ELi8ELi4ELi8EEvPKfS1_PfiiiffE8B_shared;
	add.s32 	%r1284, %r1283, %r1282;
	ld.shared.f32 	%f1540, [%r1284+3072];
	ld.shared.f32 	%f1541, [%r1284+3076];
	ld.shared.f32 	%f1542, [%r1284+3080];
	ld.shared.f32 	%f1543, [%r1284+3084];
	ld.shared.f32 	%f1544, [%r1284+3088];
	ld.shared.f32 	%f1545, [%r1284+3092];
	ld.shared.f32 	%f1546, [%r1284+3096];
	ld.shared.f32 	%f1547, [%r1284+3100];
	fma.rn.f32 	%f633, %f2191, %f1540, %f553;
	fma.rn.f32 	%f634, %f2191, %f1541, %f554;
	fma.rn.f32 	%f635, %f2191, %f1542, %f555;
	fma.rn.f32 	%f636, %f2191, %f1543, %f556;
	fma.rn.f32 	%f637, %f2191, %f1544, %f557;
	fma.rn.f32 	%f638, %f2191, %f1545, %f558;
	fma.rn.f32 	%f639, %f2191, %f1546, %f559;
	fma.rn.f32 	%f640, %f2191, %f1547, %f560;
	fma.rn.f32 	%f641, %f2192, %f1540, %f561;
	fma.rn.f32 	%f642, %f2192, %f1541, %f562;
	fma.rn.f32 	%f643, %f2192, %f1542, %f563;
	fma.rn.f32 	%f644, %f2192, %f1543, %f564;
	fma.rn.f32 	%f645, %f2192, %f1544, %f565;
	fma.rn.f32 	%f646, %f2192, %f1545, %f566;
	fma.rn.f32 	%f647, %f2192, %f1546, %f567;
	fma.rn.f32 	%f648, %f2192, %f1547, %f568;
	fma.rn.f32 	%f649, %f2193, %f1540, %f569;
	fma.rn.f32 	%f650, %f2193, %f1541, %f570;
	fma.rn.f32 	%f651, %f2193, %f1542, %f571;
	fma.rn.f32 	%f652, %f2193, %f1543, %f572;
	fma.rn.f32 	%f653, %f2193, %f1544, %f573;
	fma.rn.f32 	%f654, %f2193, %f1545, %f574;
	fma.rn.f32 	%f655, %f2193, %f1546, %f575;
	fma.rn.f32 	%f656, %f2193, %f1547, %f576;
	fma.rn.f32 	%f657, %f2194, %f1540, %f577;
	fma.rn.f32 	%f658, %f2194, %f1541, %f578;
	fma.rn.f32 	%f659, %f2194, %f1542, %f579;
	fma.rn.f32 	%f660, %f2194, %f1543, %f580;
	fma.rn.f32 	%f661, %f2194, %f1544, %f581;
	fma.rn.f32 	%f662, %f2194, %f1545, %f582;
	fma.rn.f32 	%f663, %f2194, %f1546, %f583;
	fma.rn.f32 	%f664, %f2194, %f1547, %f584;
	fma.rn.f32 	%f665, %f2195, %f1540, %f585;
	fma.rn.f32 	%f666, %f2195, %f1541, %f586;
	fma.rn.f32 	%f667, %f2195, %f1542, %f587;
	fma.rn.f32 	%f668, %f2195, %f1543, %f588;
	fma.rn.f32 	%f669, %f2195, %f1544, %f589;
	fma.rn.f32 	%f670, %f2195, %f1545, %f590;
	fma.rn.f32 	%f671, %f2195, %f1546, %f591;
	fma.rn.f32 	%f672, %f2195, %f1547, %f592;
	fma.rn.f32 	%f673, %f2196, %f1540, %f593;
	fma.rn.f32 	%f674, %f2196, %f1541, %f594;
	fma.rn.f32 	%f675, %f2196, %f1542, %f595;
	fma.rn.f32 	%f676, %f2196, %f1543, %f596;
	fma.rn.f32 	%f677, %f2196, %f1544, %f597;
	fma.rn.f32 	%f678, %f2196, %f1545, %f598;
	fma.rn.f32 	%f679, %f2196, %f1546, %f599;
	fma.rn.f32 	%f680, %f2196, %f1547, %f600;
	fma.rn.f32 	%f681, %f2197, %f1540, %f601;
	fma.rn.f32 	%f682, %f2197, %f1541, %f602;
	fma.rn.f32 	%f683, %f2197, %f1542, %f603;
	fma.rn.f32 	%f684, %f2197, %f1543, %f604;
	fma.rn.f32 	%f685, %f2197, %f1544, %f605;
	fma.rn.f32 	%f686, %f2197, %f1545, %f606;
	fma.rn.f32 	%f687, %f2197, %f1546, %f607;
	fma.rn.f32 	%f688, %f2197, %f1547, %f608;
	fma.rn.f32 	%f689, %f2198, %f1540, %f609;
	fma.rn.f32 	%f690, %f2198, %f1541, %f610;
	fma.rn.f32 	%f691, %f2198, %f1542, %f611;
	fma.rn.f32 	%f692, %f2198, %f1543, %f612;
	fma.rn.f32 	%f693, %f2198, %f1544, %f613;
	fma.rn.f32 	%f694, %f2198, %f1545, %f614;
	fma.rn.f32 	%f695, %f2198, %f1546, %f615;
	fma.rn.f32 	%f696, %f2198, %f1547, %f616;
	mov.f32 	%f2199, 0f00000000;
	@%p111 bra 	$L__BB2_166;
	ld.shared.f32 	%f2199, [%r73+3584];
$L__BB2_166:
	setp.gt.u32 	%p112, %r72, 126;
	mov.f32 	%f2200, 0f00000000;
	@%p112 bra 	$L__BB2_168;
	ld.shared.f32 	%f2200, [%r73+3588];
$L__BB2_168:
	setp.gt.u32 	%p113, %r72, 125;
	mov.f32 	%f2201, 0f00000000;
	@%p113 bra 	$L__BB2_170;
	ld.shared.f32 	%f2201, [%r73+3592];
$L__BB2_170:
	setp.gt.u32 	%p114, %r72, 124;
	mov.f32 	%f2202, 0f00000000;
	@%p114 bra 	$L__BB2_172;
	ld.shared.f32 	%f2202, [%r73+3596];
$L__BB2_172:
	setp.gt.u32 	%p115, %r72, 123;
	mov.f32 	%f2203, 0f00000000;
	@%p115 bra 	$L__BB2_174;
	mov.u32 	%r1293, %tid.x;
	mad.lo.s32 	%r1294, %r1268, %r1269, %r1293;
	shl.b32 	%r1295, %r1294, 1;
	and.b32  	%r1296, %r1295, -256;
	shl.b32 	%r1297, %r1294, 3;
	and.b32  	%r1298, %r1297, 224;
	or.b32  	%r1299, %r1298, %r1296;
	mov.u32 	%r1300, _ZZ18cuda_gemm_fragmentILi128ELi128ELi16ELi32ELi64ELi8ELi8ELi4ELi8EEvPKfS1_PfiiiffE8A_shared;
	add.s32 	%r1301, %r1300, %r1299;
	ld.shared.f32 	%f2203, [%r1301+3600];
$L__BB2_174:
	setp.gt.u32 	%p116, %r72, 122;
	mov.f32 	%f2204, 0f00000000;
	@%p116 bra 	$L__BB2_176;
	mov.u32 	%r1312, %ntid.x;
	mov.u32 	%r1313, %tid.x;
	mad.lo.s32 	%r1314, %r1268, %r1312, %r1313;
	shl.b32 	%r1315, %r1314, 1;
	and.b32  	%r1316, %r1315, -256;
	shl.b32 	%r1317, %r1314, 3;
	and.b32  	%r1318, %r1317, 224;
	or.b32  	%r1319, %r1318, %r1316;
	mov.u32 	%r1320, _ZZ18cuda_gemm_fragmentILi128ELi128ELi16ELi32ELi64ELi8ELi8ELi4ELi8EEvPKfS1_PfiiiffE8A_shared;
	add.s32 	%r1321, %r1320, %r1319;
	ld.shared.f32 	%f2204, [%r1321+3604];
$L__BB2_176:
	mov.u32 	%r1324, %tid.x;
	mad.lo.s32 	%r1325, %r1268, %r1269, %r1324;
	shl.b32 	%r1326, %r1325, 1;
	and.b32  	%r1327, %r1326, 56;
	shr.u32 	%r1328, %r1325, 1;
	and.b32  	%r1329, %r1328, 2147483584;
	or.b32  	%r1330, %r1327, %r1329;
	setp.gt.u32 	%p117, %r1330, 121;
	mov.f32 	%f2205, 0f00000000;
	@%p117 bra 	$L__BB2_178;
	mov.u32 	%r1332, %ntid.x;
	mov.u32 	%r1333, %tid.x;
	mad.lo.s32 	%r1334, %r1268, %r1332, %r1333;
	shl.b32 	%r1335, %r1334, 1;
	and.b32  	%r1336, %r1335, -256;
	shl.b32 	%r1337, %r1334, 3;
	and.b32  	%r1338, %r1337, 224;
	or.b32  	%r1339, %r1338, %r1336;
	mov.u32 	%r1340, _ZZ18cuda_gemm_fragmentILi128ELi128ELi16ELi32ELi64ELi8ELi8ELi4ELi8EEvPKfS1_PfiiiffE8A_shared;
	add.s32 	%r1341, %r1340, %r1339;
	ld.shared.f32 	%f2205, [%r1341+3608];
$L__BB2_178:
	mov.u32 	%r1343, %ntid.x;
	mov.u32 	%r1344, %tid.x;
	mad.lo.s32 	%r1345, %r1268, %r1343, %r1344;
	shl.b32 	%r1346, %r1345, 1;
	and.b32  	%r1347, %r1346, 56;
	shr.u32 	%r1348, %r1345, 1;
	and.b32  	%r1349, %r1348, 2147483584;
	or.b32  	%r1350, %r1347, %r1349;
	setp.gt.u32 	%p118, %r1350, 120;
	mov.f32 	%f2206, 0f00000000;
	@%p118 bra 	$L__BB2_180;
	mov.u32 	%r1352, %ntid.x;
	mov.u32 	%r1353, %tid.x;
	mad.lo.s32 	%r1354, %r1268, %r1352, %r1353;
	shl.b32 	%r1355, %r1354, 1;
	and.b32  	%r1356, %r1355, -256;
	shl.b32 	%r1357, %r1354, 3;
	and.b32  	%r1358, %r1357, 224;
	or.b32  	%r1359, %r1358, %r1356;
	mov.u32 	%r1360, _ZZ18cuda_gemm_fragmentILi128ELi128ELi16ELi32ELi64ELi8ELi8ELi4ELi8EEvPKfS1_PfiiiffE8A_shared;
	add.s32 	%r1361, %r1360, %r1359;
	ld.shared.f32 	%f2206, [%r1361+3612];
$L__BB2_180:
	mov.u32 	%r1362, %tid.y;
	mov.u32 	%r1363, %ntid.x;
	mov.u32 	%r1364, %tid.x;
	mad.lo.s32 	%r1365, %r1362, %r1363, %r1364;
	shl.b32 	%r1366, %r1365, 1;
	and.b32  	%r1367, %r1366, 56;
	shr.u32 	%r1368, %r1365, 1;
	and.b32  	%r1369, %r1368, 2147483584;
	or.b32  	%r74, %r1367, %r1369;
	shl.b32 	%r1370, %r74, 2;
	mov.u32 	%r1371, _ZZ18cuda_gemm_fragmentILi128ELi128ELi16ELi32ELi64ELi8ELi8ELi4ELi8EEvPKfS1_PfiiiffE8A_shared;
	add.s32 	%r75, %r1371, %r1370;
	setp.gt.u32 	%p119, %r74, 127;
	shl.b32 	%r1372, %r1365, 5;
	and.b32  	%r1373, %r1372, 96;
	shl.b32 	%r1374, %r1365, 2;
	and.b32  	%r1375, %r1374, 384;
	or.b32  	%r1376, %r1375, %r1373;
	mov.u32 	%r1377, _ZZ18cuda_gemm_fragmentILi128ELi128ELi16ELi32ELi64ELi8ELi8ELi4ELi8EEvPKfS1_PfiiiffE8B_shared;
	add.s32 	%r1378, %r1377, %r1376;
	ld.shared.f32 	%f1556, [%r1378+3584];
	ld.shared.f32 	%f1557, [%r1378+3588];
	ld.shared.f32 	%f1558, [%r1378+3592];
	ld.shared.f32 	%f1559, [%r1378+3596];
	ld.shared.f32 	%f1560, [%r1378+3600];
	ld.shared.f32 	%f1561, [%r1378+3604];
	ld.shared.f32 	%f1562, [%r1378+3608];
	ld.shared.f32 	%f1563, [%r1378+3612];
	fma.rn.f32 	%f713, %f2199, %f1556, %f633;
	fma.rn.f32 	%f714, %f2199, %f1557, %f634;
	fma.rn.f32 	%f715, %f2199, %f1558, %f635;
	fma.rn.f32 	%f716, %f2199, %f1559, %f636;
	fma.rn.f32 	%f717, %f2199, %f1560, %f637;
	fma.rn.f32 	%f718, %f2199, %f1561, %f638;
	fma.rn.f32 	%f719, %f2199, %f1562, %f639;
	fma.rn.f32 	%f720, %f2199, %f1563, %f640;
	fma.rn.f32 	%f721, %f2200, %f1556, %f641;
	fma.rn.f32 	%f722, %f2200, %f1557, %f642;
	fma.rn.f32 	%f723, %f2200, %f1558, %f643;
	fma.rn.f32 	%f724, %f2200, %f1559, %f644;
	fma.rn.f32 	%f725, %f2200, %f1560, %f645;
	fma.rn.f32 	%f726, %f2200, %f1561, %f646;
	fma.rn.f32 	%f727, %f2200, %f1562, %f647;
	fma.rn.f32 	%f728, %f2200, %f1563, %f648;
	fma.rn.f32 	%f729, %f2201, %f1556, %f649;
	fma.rn.f32 	%f730, %f2201, %f1557, %f650;
	fma.rn.f32 	%f731, %f2201, %f1558, %f651;
	fma.rn.f32 	%f732, %f2201, %f1559, %f652;
	fma.rn.f32 	%f733, %f2201, %f1560, %f653;
	fma.rn.f32 	%f734, %f2201, %f1561, %f654;
	fma.rn.f32 	%f735, %f2201, %f1562, %f655;
	fma.rn.f32 	%f736, %f2201, %f1563, %f656;
	fma.rn.f32 	%f737, %f2202, %f1556, %f657;
	fma.rn.f32 	%f738, %f2202, %f1557, %f658;
	fma.rn.f32 	%f739, %f2202, %f1558, %f659;
	fma.rn.f32 	%f740, %f2202, %f1559, %f660;
	fma.rn.f32 	%f741, %f2202, %f1560, %f661;
	fma.rn.f32 	%f742, %f2202, %f1561, %f662;
	fma.rn.f32 	%f743, %f2202, %f1562, %f663;
	fma.rn.f32 	%f744, %f2202, %f1563, %f664;
	fma.rn.f32 	%f745, %f2203, %f1556, %f665;
	fma.rn.f32 	%f746, %f2203, %f1557, %f666;
	fma.rn.f32 	%f747, %f2203, %f1558, %f667;
	fma.rn.f32 	%f748, %f2203, %f1559, %f668;
	fma.rn.f32 	%f749, %f2203, %f1560, %f669;
	fma.rn.f32 	%f750, %f2203, %f1561, %f670;
	fma.rn.f32 	%f751, %f2203, %f1562, %f671;
	fma.rn.f32 	%f752, %f2203, %f1563, %f672;
	fma.rn.f32 	%f753, %f2204, %f1556, %f673;
	fma.rn.f32 	%f754, %f2204, %f1557, %f674;
	fma.rn.f32 	%f755, %f2204, %f1558, %f675;
	fma.rn.f32 	%f756, %f2204, %f1559, %f676;
	fma.rn.f32 	%f757, %f2204, %f1560, %f677;
	fma.rn.f32 	%f758, %f2204, %f1561, %f678;
	fma.rn.f32 	%f759, %f2204, %f1562, %f679;
	fma.rn.f32 	%f760, %f2204, %f1563, %f680;
	fma.rn.f32 	%f761, %f2205, %f1556, %f681;
	fma.rn.f32 	%f762, %f2205, %f1557, %f682;
	fma.rn.f32 	%f763, %f2205, %f1558, %f683;
	fma.rn.f32 	%f764, %f2205, %f1559, %f684;
	fma.rn.f32 	%f765, %f2205, %f1560, %f685;
	fma.rn.f32 	%f766, %f2205, %f1561, %f686;
	fma.rn.f32 	%f767, %f2205, %f1562, %f687;
	fma.rn.f32 	%f768, %f2205, %f1563, %f688;
	fma.rn.f32 	%f769, %f2206, %f1556, %f689;
	fma.rn.f32 	%f770, %f2206, %f1557, %f690;
	fma.rn.f32 	%f771, %f2206, %f1558, %f691;
	fma.rn.f32 	%f772, %f2206, %f1559, %f692;
	fma.rn.f32 	%f773, %f2206, %f1560, %f693;
	fma.rn.f32 	%f774, %f2206, %f1561, %f694;
	fma.rn.f32 	%f775, %f2206, %f1562, %f695;
	fma.rn.f32 	%f776, %f2206, %f1563, %f696;
	mov.f32 	%f2207, 0f00000000;
	@%p119 bra 	$L__BB2_182;
	ld.shared.f32 	%f2207, [%r75+4096];
$L__BB2_182:
	setp.gt.u32 	%p120, %r74, 126;
	mov.f32 	%f2208, 0f00000000;
	@%p120 bra 	$L__BB2_184;
	ld.shared.f32 	%f2208, [%r75+4100];
$L__BB2_184:
	setp.gt.u32 	%p121, %r74, 125;
	mov.f32 	%f2209, 0f00000000;
	@%p121 bra 	$L__BB2_186;
	ld.shared.f32 	%f2209, [%r75+4104];
$L__BB2_186:
	setp.gt.u32 	%p122, %r74, 124;
	mov.f32 	%f2210, 0f00000000;
	@%p122 bra 	$L__BB2_188;
	ld.shared.f32 	%f2210, [%r75+4108];
$L__BB2_188:
	setp.gt.u32 	%p123, %r74, 123;
	mov.f32 	%f2211, 0f00000000;
	@%p123 bra 	$L__BB2_190;
	mov.u32 	%r1387, %tid.x;
	mad.lo.s32 	%r1388, %r1362, %r1363, %r1387;
	shl.b32 	%r1389, %r1388, 1;
	and.b32  	%r1390, %r1389, -256;
	shl.b32 	%r1391, %r1388, 3;
	and.b32  	%r1392, %r1391, 224;
	or.b32  	%r1393, %r1392, %r1390;
	mov.u32 	%r1394, _ZZ18cuda_gemm_fragmentILi128ELi128ELi16ELi32ELi64ELi8ELi8ELi4ELi8EEvPKfS1_PfiiiffE8A_shared;
	add.s32 	%r1395, %r1394, %r1393;
	ld.shared.f32 	%f2211, [%r1395+4112];
$L__BB2_190:
	setp.gt.u32 	%p124, %r74, 122;
	mov.f32 	%f2212, 0f00000000;
	@%p124 bra 	$L__BB2_192;
	mov.u32 	%r1406, %ntid.x;
	mov.u32 	%r1407, %tid.x;
	mad.lo.s32 	%r1408, %r1362, %r1406, %r1407;
	shl.b32 	%r1409, %r1408, 1;
	and.b32  	%r1410, %r1409, -256;
	shl.b32 	%r1411, %r1408, 3;
	and.b32  	%r1412, %r1411, 224;
	or.b32  	%r1413, %r1412, %r1410;
	mov.u32 	%r1414, _ZZ18cuda_gemm_fragmentILi128ELi128ELi16ELi32ELi64ELi8ELi8ELi4ELi8EEvPKfS1_PfiiiffE8A_shared;
	add.s32 	%r1415, %r1414, %r1413;
	ld.shared.f32 	%f2212, [%r1415+4116];
$L__BB2_192:
	mov.u32 	%r1418, %tid.x;
	mad.lo.s32 	%r1419, %r1362, %r1363, %r1418;
	shl.b32 	%r1420, %r1419, 1;
	and.b32  	%r1421, %r1420, 56;
	shr.u32 	%r1422, %r1419, 1;
	and.b32  	%r1423, %r1422, 2147483584;
	or.b32  	%r1424, %r1421, %r1423;
	setp.gt.u32 	%p125, %r1424, 121;
	mov.f32 	%f2213, 0f00000000;
	@%p125 bra 	$L__BB2_194;
	mov.u32 	%r1426, %ntid.x;
	mov.u32 	%r1427, %tid.x;
	mad.lo.s32 	%r1428, %r1362, %r1426, %r1427;
	shl.b32 	%r1429, %r1428, 1;
	and.b32  	%r1430, %r1429, -256;
	shl.b32 	%r1431, %r1428, 3;
	and.b32  	%r1432, %r1431, 224;
	or.b32  	%r1433, %r1432, %r1430;
	mov.u32 	%r1434, _ZZ18cuda_gemm_fragmentILi128ELi128ELi16ELi32ELi64ELi8ELi8ELi4ELi8EEvPKfS1_PfiiiffE8A_shared;
	add.s32 	%r1435, %r1434, %r1433;
	ld.shared.f32 	%f2213, [%r1435+4120];
$L__BB2_194:
	mov.u32 	%r1437, %ntid.x;
	mov.u32 	%r1438, %tid.x;
	mad.lo.s32 	%r1439, %r1362, %r1437, %r1438;
	shl.b32 	%r1440, %r1439, 1;
	and.b32  	%r1441, %r1440, 56;
	shr.u32 	%r1442, %r1439, 1;
	and.b32  	%r1443, %r1442, 2147483584;
	or.b32  	%r1444, %r1441, %r1443;
	setp.gt.u32 	%p126, %r1444, 120;
	mov.f32 	%f2214, 0f00000000;
	@%p126 bra 	$L__BB2_196;
	mov.u32 	%r1446, %ntid.x;
	mov.u32 	%r1447, %tid.x;
	mad.lo.s32 	%r1448, %r1362, %r1446, %r1447;
	shl.b32 	%r1449, %r1448, 1;
	and.b32  	%r1450, %r1449, -256;
	shl.b32 	%r1451, %r1448, 3;
	and.b32  	%r1452, %r1451, 224;
	or.b32  	%r1453, %r1452, %r1450;
	mov.u32 	%r1454, _ZZ18cuda_gemm_fragmentILi128ELi128ELi16ELi32ELi64ELi8ELi8ELi4ELi8EEvPKfS1_PfiiiffE8A_shared;
	add.s32 	%r1455, %r1454, %r1453;
	ld.shared.f32 	%f2214, [%r1455+4124];
$L__BB2_196:
	mov.u32 	%r1456, %tid.y;
	mov.u32 	%r1457, %ntid.x;
	mov.u32 	%r1458, %tid.x;
	mad.lo.s32 	%r1459, %r1456, %r1457, %r1458;
	shl.b32 	%r1460, %r1459, 1;
	and.b32  	%r1461, %r1460, 56;
	shr.u32 	%r1462, %r1459, 1;
	and.b32  	%r1463, %r1462, 2147483584;
	or.b32  	%r76, %r1461, %r1463;
	shl.b32 	%r1464, %r76, 2;
	mov.u32 	%r1465, _ZZ18cuda_gemm_fragmentILi128ELi128ELi16ELi32ELi64ELi8ELi8ELi4ELi8EEvPKfS1_PfiiiffE8A_shared;
	add.s32 	%r77, %r1465, %r1464;
	setp.gt.u32 	%p127, %r76, 127;
	shl.b32 	%r1466, %r1459, 5;
	and.b32  	%r1467, %r1466, 96;
	shl.b32 	%r1468, %r1459, 2;
	and.b32  	%r1469, %r1468, 384;
	or.b32  	%r1470, %r1469, %r1467;
	mov.u32 	%r1471, _ZZ18cuda_gemm_fragmentILi128ELi128ELi16ELi32ELi64ELi8ELi8ELi4ELi8EEvPKfS1_PfiiiffE8B_shared;
	add.s32 	%r1472, %r1471, %r1470;
	ld.shared.f32 	%f1572, [%r1472+4096];
	ld.shared.f32 	%f1573, [%r1472+4100];
	ld.shared.f32 	%f1574, [%r1472+4104];
	ld.shared.f32 	%f1575, [%r1472+4108];
	ld.shared.f32 	%f1576, [%r1472+4112];
	ld.shared.f32 	%f1577, [%r1472+4116];
	ld.shared.f32 	%f1578, [%r1472+4120];
	ld.shared.f32 	%f1579, [%r1472+4124];
	fma.rn.f32 	%f793, %f2207, %f1572, %f713;
	fma.rn.f32 	%f794, %f2207, %f1573, %f714;
	fma.rn.f32 	%f795, %f2207, %f1574, %f715;
	fma.rn.f32 	%f796, %f2207, %f1575, %f716;
	fma.rn.f32 	%f797, %f2207, %f1576, %f717;
	fma.rn.f32 	%f798, %f2207, %f1577, %f718;
	fma.rn.f32 	%f799, %f2207, %f1578, %f719;
	fma.rn.f32 	%f800, %f2207, %f1579, %f720;
	fma.rn.f32 	%f801, %f2208, %f1572, %f721;
	fma.rn.f32 	%f802, %f2208, %f1573, %f722;
	fma.rn.f32 	%f803, %f2208, %f1574, %f723;
	fma.rn.f32 	%f804, %f2208, %f1575, %f724;
	fma.rn.f32 	%f805, %f2208, %f1576, %f725;
	fma.rn.f32 	%f806, %f2208, %f1577, %f726;
	fma.rn.f32 	%f807, %f2208, %f1578, %f727;
	fma.rn.f32 	%f808, %f2208, %f1579, %f728;
	fma.rn.f32 	%f809, %f2209, %f1572, %f729;
	fma.rn.f32 	%f810, %f2209, %f1573, %f730;
	fma.rn.f32 	%f811, %f2209, %f1574, %f731;
	fma.rn.f32 	%f812, %f2209, %f1575, %f732;
	fma.rn.f32 	%f813, %f2209, %f1576, %f733;
	fma.rn.f32 	%f814, %f2209, %f1577, %f734;
	fma.rn.f32 	%f815, %f2209, %f1578, %f735;
	fma.rn.f32 	%f816, %f2209, %f1579, %f736;
	fma.rn.f32 	%f817, %f2210, %f1572, %f737;
	fma.rn.f32 	%f818, %f2210, %f1573, %f738;
	fma.rn.f32 	%f819, %f2210, %f1574, %f739;
	fma.rn.f32 	%f820, %f2210, %f1575, %f740;
	fma.rn.f32 	%f821, %f2210, %f1576, %f741;
	fma.rn.f32 	%f822, %f2210, %f1577, %f742;
	fma.rn.f32 	%f823, %f2210, %f1578, %f743;
	fma.rn.f32 	%f824, %f2210, %f1579, %f744;
	fma.rn.f32 	%f825, %f2211, %f1572, %f745;
	fma.rn.f32 	%f826, %f2211, %f1573, %f746;
	fma.rn.f32 	%f827, %f2211, %f1574, %f747;
	fma.rn.f32 	%f828, %f2211, %f1575, %f748;
	fma.rn.f32 	%f829, %f2211, %f1576, %f749;
	fma.rn.f32 	%f830, %f2211, %f1577, %f750;
	fma.rn.f32 	%f831, %f2211, %f1578, %f751;
	fma.rn.f32 	%f832, %f2211, %f1579, %f752;
	fma.rn.f32 	%f833, %f2212, %f1572, %f753;
	fma.rn.f32 	%f834, %f2212, %f1573, %f754;
	fma.rn.f32 	%f835, %f2212, %f1574, %f755;
	fma.rn.f32 	%f836, %f2212, %f1575, %f756;
	fma.rn.f32 	%f837, %f2212, %f1576, %f757;
	fma.rn.f32 	%f838, %f2212, %f1577, %f758;
	fma.rn.f32 	%f839, %f2212, %f1578, %f759;
	fma.rn.f32 	%f840, %f2212, %f1579, %f760;
	fma.rn.f32 	%f841, %f2213, %f1572, %f761;
	fma.rn.f32 	%f842, %f2213, %f1573, %f762;
	fma.rn.f32 	%f843, %f2213, %f1574, %f763;
	fma.rn.f32 	%f844, %f2213, %f1575, %f764;
	fma.rn.f32 	%f845, %f2213, %f1576, %f765;
	fma.rn.f32 	%f846, %f2213, %f1577, %f766;
	fma.rn.f32 	%f847, %f2213, %f1578, %f767;
	fma.rn.f32 	%f848, %f2213, %f1579, %f768;
	fma.rn.f32 	%f849, %f2214, %f1572, %f769;
	fma.rn.f32 	%f850, %f2214, %f1573, %f770;
	fma.rn.f32 	%f851, %f2214, %f1574, %f771;
	fma.rn.f32 	%f852, %f2214, %f1575, %f772;
	fma.rn.f32 	%f853, %f2214, %f1576, %f773;
	fma.rn.f32 	%f854, %f2214, %f1577, %f774;
	fma.rn.f32 	%f855, %f2214, %f1578, %f775;
	fma.rn.f32 	%f856, %f2214, %f1579, %f776;
	mov.f32 	%f2215, 0f00000000;
	@%p127 bra 	$L__BB2_198;
	ld.shared.f32 	%f2215, [%r77+4608];
$L__BB2_198:
	setp.gt.u32 	%p128, %r76, 126;
	mov.f32 	%f2216, 0f00000000;
	@%p128 bra 	$L__BB2_200;
	ld.shared.f32 	%f2216, [%r77+4612];
$L__BB2_200:
	setp.gt.u32 	%p129, %r76, 125;
	mov.f32 	%f2217, 0f00000000;
	@%p129 bra 	$L__BB2_202;
	ld.shared.f32 	%f2217, [%r77+4616];
$L__BB2_202:
	setp.gt.u32 	%p130, %r76, 124;
	mov.f32 	%f2218, 0f00000000;
	@%p130 bra 	$L__BB2_204;
	ld.shared.f32 	%f2218, [%r77+4620];
$L__BB2_204:
	setp.gt.u32 	%p131, %r76, 123;
	mov.f32 	%f2219, 0f00000000;
	@%p131 bra 	$L__BB2_206;
	mov.u32 	%r1481, %tid.x;
	mad.lo.s32 	%r1482, %r1456, %r1457, %r1481;
	shl.b32 	%r1483, %r1482, 1;
	and.b32  	%r1484, %r1483, -256;
	shl.b32 	%r1485, %r1482, 3;
	and.b32  	%r1486, %r1485, 224;
	or.b32  	%r1487, %r1486, %r1484;
	mov.u32 	%r1488, _ZZ18cuda_gemm_fragmentILi128ELi128ELi16ELi32ELi64ELi8ELi8ELi4ELi8EEvPKfS1_PfiiiffE8A_shared;
	add.s32 	%r1489, %r1488, %r1487;
	ld.shared.f32 	%f2219, [%r1489+4624];
$L__BB2_206:
	setp.gt.u32 	%p132, %r76, 122;
	mov.f32 	%f2220, 0f00000000;
	@%p132 bra 	$L__BB2_208;
	mov.u32 	%r1500, %ntid.x;
	mov.u32 	%r1501, %tid.x;
	mad.lo.s32 	%r1502, %r1456, %r1500, %r1501;
	shl.b32 	%r1503, %r1502, 1;
	and.b32  	%r1504, %r1503, -256;
	shl.b32 	%r1505, %r1502, 3;
	and.b32  	%r1506, %r1505, 224;
	or.b32  	%r1507, %r1506, %r1504;
	mov.u32 	%r1508, _ZZ18cuda_gemm_fragmentILi128ELi128ELi16ELi32ELi64ELi8ELi8ELi4ELi8EEvPKfS1_PfiiiffE8A_shared;
	add.s32 	%r1509, %r1508, %r1507;
	ld.shared.f32 	%f2220, [%r1509+4628];
$L__BB2_208:
	mov.u32 	%r1512, %tid.x;
	mad.lo.s32 	%r1513, %r1456, %r1457, %r1512;
	shl.b32 	%r1514, %r1513, 1;
	and.b32  	%r1515, %r1514, 56;
	shr.u32 	%r1516, %r1513, 1;
	and.b32  	%r1517, %r1516, 2147483584;
	or.b32  	%r1518, %r1515, %r1517;
	setp.gt.u32 	%p133, %r1518, 121;
	mov.f32 	%f2221, 0f00000000;
	@%p133 bra 	$L__BB2_210;
	mov.u32 	%r1520, %ntid.x;
	mov.u32 	%r1521, %tid.x;
	mad.lo.s32 	%r1522, %r1456, %r1520, %r1521;
	shl.b32 	%r1523, %r1522, 1;
	and.b32  	%r1524, %r1523, -256;
	shl.b32 	%r1525, %r1522, 3;
	and.b32  	%r1526, %r1525, 224;
	or.b32  	%r1527, %r1526, %r1524;
	mov.u32 	%r1528, _ZZ18cuda_gemm_fragmentILi128ELi128ELi16ELi32ELi64ELi8ELi8ELi4ELi8EEvPKfS1_PfiiiffE8A_shared;
	add.s32 	%r1529, %r1528, %r1527;
	ld.shared.f32 	%f2221, [%r1529+4632];
$L__BB2_210:
	mov.u32 	%r1531, %ntid.x;
	mov.u32 	%r1532, %tid.x;
	mad.lo.s32 	%r1533, %r1456, %r1531, %r1532;
	shl.b32 	%r1534, %r1533, 1;
	and.b32  	%r1535, %r1534, 56;
	shr.u32 	%r1536, %r1533, 1;
	and.b32  	%r1537, %r1536, 2147483584;
	or.b32  	%r1538, %r1535, %r1537;
	setp.gt.u32 	%p134, %r1538, 120;
	mov.f32 	%f2222, 0f00000000;
	@%p134 bra 	$L__BB2_212;
	mov.u32 	%r1540, %ntid.x;
	mov.u32 	%r1541, %tid.x;
	mad.lo.s32 	%r1542, %r1456, %r1540, %r1541;
	shl.b32 	%r1543, %r1542, 1;
	and.b32  	%r1544, %r1543, -256;
	shl.b32 	%r1545, %r1542, 3;
	and.b32  	%r1546, %r1545, 224;
	or.b32  	%r1547, %r1546, %r1544;
	mov.u32 	%r1548, _ZZ18cuda_gemm_fragmentILi128ELi128ELi16ELi32ELi64ELi8ELi8ELi4ELi8EEvPKfS1_PfiiiffE8A_shared;
	add.s32 	%r1549, %r1548, %r1547;
	ld.shared.f32 	%f2222, [%r1549+4636];
$L__BB2_212:
	mov.u32 	%r1550, %tid.y;
	mov.u32 	%r1551, %ntid.x;
	mov.u32 	%r1552, %tid.x;
	mad.lo.s32 	%r1553, %r1550, %r1551, %r1552;
	shl.b32 	%r1554, %r1553, 1;
	and.b32  	%r1555, %r1554, 56;
	shr.u32 	%r1556, %r1553, 1;
	and.b32  	%r1557, %r1556, 2147483584;
	or.b32  	%r78, %r1555, %r1557;
	shl.b32 	%r1558, %r78, 2;
	mov.u32 	%r1559, _ZZ18cuda_gemm_fragmentILi128ELi128ELi16ELi32ELi64ELi8ELi8ELi4ELi8EEvPKfS1_PfiiiffE8A_shared;
	add.s32 	%r79, %r1559, %r1558;
	setp.gt.u32 	%p135, %r78, 127;
	shl.b32 	%r1560, %r1553, 5;
	and.b32  	%r1561, %r1560, 96;
	shl.b32 	%r1562, %r1553, 2;
	and.b32  	%r1563, %r1562, 384;
	or.b32  	%r1564, %r1563, %r1561;
	mov.u32 	%r1565, _ZZ18cuda_gemm_fragmentILi128ELi128ELi16ELi32ELi64ELi8ELi8ELi4ELi8EEvPKfS1_PfiiiffE8B_shared;
	add.s32 	%r1566, %r1565, %r1564;
	ld.shared.f32 	%f1588, [%r1566+4608];
	ld.shared.f32 	%f1589, [%r1566+4612];
	ld.shared.f32 	%f1590, [%r1566+4616];
	ld.shared.f32 	%f1591, [%r1566+4620];
	ld.shared.f32 	%f1592, [%r1566+4624];
	ld.shared.f32 	%f1593, [%r1566+4628];
	ld.shared.f32 	%f1594, [%r1566+4632];
	ld.shared.f32 	%f1595, [%r1566+4636];
	fma.rn.f32 	%f873, %f2215, %f1588, %f793;
	fma.rn.f32 	%f874, %f2215, %f1589, %f794;
	fma.rn.f32 	%f875, %f2215, %f1590, %f795;
	fma.rn.f32 	%f876, %f2215, %f1591, %f796;
	fma.rn.f32 	%f877, %f2215, %f1592, %f797;
	fma.rn.f32 	%f878, %f2215, %f1593, %f798;
	fma.rn.f32 	%f879, %f2215, %f1594, %f799;
	fma.rn.f32 	%f880, %f2215, %f1595, %f800;
	fma.rn.f32 	%f881, %f2216, %f1588, %f801;
	fma.rn.f32 	%f882, %f2216, %f1589, %f802;
	fma.rn.f32 	%f883, %f2216, %f1590, %f803;
	fma.rn.f32 	%f884, %f2216, %f1591, %f804;
	fma.rn.f32 	%f885, %f2216, %f1592, %f805;
	fma.rn.f32 	%f886, %f2216, %f1593, %f806;
	fma.rn.f32 	%f887, %f2216, %f1594, %f807;
	fma.rn.f32 	%f888, %f2216, %f1595, %f808;
	fma.rn.f32 	%f889, %f2217, %f1588, %f809;
	fma.rn.f32 	%f890, %f2217, %f1589, %f810;
	fma.rn.f32 	%f891, %f2217, %f1590, %f811;
	fma.rn.f32 	%f892, %f2217, %f1591, %f812;
	fma.rn.f32 	%f893, %f2217, %f1592, %f813;
	fma.rn.f32 	%f894, %f2217, %f1593, %f814;
	fma.rn.f32 	%f895, %f2217, %f1594, %f815;
	fma.rn.f32 	%f896, %f2217, %f1595, %f816;
	fma.rn.f32 	%f897, %f2218, %f1588, %f817;
	fma.rn.f32 	%f898, %f2218, %f1589, %f818;
	fma.rn.f32 	%f899, %f2218, %f1590, %f819;
	fma.rn.f32 	%f900, %f2218, %f1591, %f820;
	fma.rn.f32 	%f901, %f2218, %f1592, %f821;
	fma.rn.f32 	%f902, %f2218, %f1593, %f822;
	fma.rn.f32 	%f903, %f2218, %f1594, %f823;
	fma.rn.f32 	%f904, %f2218, %f1595, %f824;
	fma.rn.f32 	%f905, %f2219, %f1588, %f825;
	fma.rn.f32 	%f906, %f2219, %f1589, %f826;
	fma.rn.f32 	%f907, %f2219, %f1590, %f827;
	fma.rn.f32 	%f908, %f2219, %f1591, %f828;
	fma.rn.f32 	%f909, %f2219, %f1592, %f829;
	fma.rn.f32 	%f910, %f2219, %f1593, %f830;
	fma.rn.f32 	%f911, %f2219, %f1594, %f831;
	fma.rn.f32 	%f912, %f2219, %f1595, %f832;
	fma.rn.f32 	%f913, %f2220, %f1588, %f833;
	fma.rn.f32 	%f914, %f2220, %f1589, %f834;
	fma.rn.f32 	%f915, %f2220, %f1590, %f835;
	fma.rn.f32 	%f916, %f2220, %f1591, %f836;
	fma.rn.f32 	%f917, %f2220, %f1592, %f837;
	fma.rn.f32 	%f918, %f2220, %f1593, %f838;
	fma.rn.f32 	%f919, %f2220, %f1594, %f839;
	fma.rn.f32 	%f920, %f2220, %f1595, %f840;
	fma.rn.f32 	%f921, %f2221, %f1588, %f841;
	fma.rn.f32 	%f922, %f2221, %f1589, %f842;
	fma.rn.f32 	%f923, %f2221, %f1590, %f843;
	fma.rn.f32 	%f924, %f2221, %f1591, %f844;
	fma.rn.f32 	%f925, %f2221, %f1592, %f845;
	fma.rn.f32 	%f926, %f2221, %f1593, %f846;
	fma.rn.f32 	%f927, %f2221, %f1594, %f847;
	fma.rn.f32 	%f928, %f2221, %f1595, %f848;
	fma.rn.f32 	%f929, %f2222, %f1588, %f849;
	fma.rn.f32 	%f930, %f2222, %f1589, %f850;
	fma.rn.f32 	%f931, %f2222, %f1590, %f851;
	fma.rn.f32 	%f932, %f2222, %f1591, %f852;
	fma.rn.f32 	%f933, %f2222, %f1592, %f853;
	fma.rn.f32 	%f934, %f2222, %f1593, %f854;
	fma.rn.f32 	%f935, %f2222, %f1594, %f855;
	fma.rn.f32 	%f936, %f2222, %f1595, %f856;
	mov.f32 	%f2223, 0f00000000;
	@%p135 bra 	$L__BB2_214;
	ld.shared.f32 	%f2223, [%r79+5120];
$L__BB2_214:
	setp.gt.u32 	%p136, %r78, 126;
	mov.f32 	%f2224, 0f00000000;
	@%p136 bra 	$L__BB2_216;
	ld.shared.f32 	%f2224, [%r79+5124];
$L__BB2_216:
	setp.gt.u32 	%p137, %r78, 125;
	mov.f32 	%f2225, 0f00000000;
	@%p137 bra 	$L__BB2_218;
	ld.shared.f32 	%f2225, [%r79+5128];
$L__BB2_218:
	setp.gt.u32 	%p138, %r78, 124;
	mov.f32 	%f2226, 0f00000000;
	@%p138 bra 	$L__BB2_220;
	ld.shared.f32 	%f2226, [%r79+5132];
$L__BB2_220:
	setp.gt.u32 	%p139, %r78, 123;
	mov.f32 	%f2227, 0f00000000;
	@%p139 bra 	$L__BB2_222;
	mov.u32 	%r1575, %tid.x;
	mad.lo.s32 	%r1576, %r1550, %r1551, %r1575;
	shl.b32 	%r1577, %r1576, 1;
	and.b32  	%r1578, %r1577, -256;
	shl.b32 	%r1579, %r1576, 3;
	and.b32  	%r1580, %r1579, 224;
	or.b32  	%r1581, %r1580, %r1578;
	mov.u32 	%r1582, _ZZ18cuda_gemm_fragmentILi128ELi128ELi16ELi32ELi64ELi8ELi8ELi4ELi8EEvPKfS1_PfiiiffE8A_shared;
	add.s32 	%r1583, %r1582, %r1581;
	ld.shared.f32 	%f2227, [%r1583+5136];
$L__BB2_222:
	setp.gt.u32 	%p140, %r78, 122;
	mov.f32 	%f2228, 0f00000000;
	@%p140 bra 	$L__BB2_224;
	mov.u32 	%r1594, %ntid.x;
	mov.u32 	%r1595, %tid.x;
	mad.lo.s32 	%r1596, %r1550, %r1594, %r1595;
	shl.b32 	%r1597, %r1596, 1;
	and.b32  	%r1598, %r1597, -256;
	shl.b32 	%r1599, %r1596, 3;
	and.b32  	%r1600, %r1599, 224;
	or.b32  	%r1601, %r1600, %r1598;
	mov.u32 	%r1602, _ZZ18cuda_gemm_fragmentILi128ELi128ELi16ELi32ELi64ELi8ELi8ELi4ELi8EEvPKfS1_PfiiiffE8A_shared;
	add.s32 	%r1603, %r1602, %r1601;
	ld.shared.f32 	%f2228, [%r1603+5140];
$L__BB2_224:
	mov.u32 	%r1606, %tid.x;
	mad.lo.s32 	%r1607, %r1550, %r1551, %r1606;
	shl.b32 	%r1608, %r1607, 1;
	and.b32  	%r1609, %r1608, 56;
	shr.u32 	%r1610, %r1607, 1;
	and.b32  	%r1611, %r1610, 2147483584;
	or.b32  	%r1612, %r1609, %r1611;
	setp.gt.u32 	%p141, %r1612, 121;
	mov.f32 	%f2229, 0f00000000;
	@%p141 bra 	$L__BB2_226;
	mov.u32 	%r1614, %ntid.x;
	mov.u32 	%r1615, %tid.x;
	mad.lo.s32 	%r1616, %r1550, %r1614, %r1615;
	shl.b32 	%r1617, %r1616, 1;
	and.b32  	%r1618, %r1617, -256;
	shl.b32 	%r1619, %r1616, 3;
	and.b32  	%r1620, %r1619, 224;
	or.b32  	%r1621, %r1620, %r1618;
	mov.u32 	%r1622, _ZZ18cuda_gemm_fragmentILi128ELi128ELi16ELi32ELi64ELi8ELi8ELi4ELi8EEvPKfS1_PfiiiffE8A_shared;
	add.s32 	%r1623, %r1622, %r1621;
	ld.shared.f32 	%f2229, [%r1623+5144];
$L__BB2_226:
	mov.u32 	%r1625, %ntid.x;
	mov.u32 	%r1626, %tid.x;
	mad.lo.s32 	%r1627, %r1550, %r1625, %r1626;
	shl.b32 	%r1628, %r1627, 1;
	and.b32  	%r1629, %r1628, 56;
	shr.u32 	%r1630, %r1627, 1;
	and.b32  	%r1631, %r1630, 2147483584;
	or.b32  	%r1632, %r1629, %r1631;
	setp.gt.u32 	%p142, %r1632, 120;
	mov.f32 	%f2230, 0f00000000;
	@%p142 bra 	$L__BB2_228;
	mov.u32 	%r1634, %ntid.x;
	mov.u32 	%r1635, %tid.x;
	mad.lo.s32 	%r1636, %r1550, %r1634, %r1635;
	shl.b32 	%r1637, %r1636, 1;
	and.b32  	%r1638, %r1637, -256;
	shl.b32 	%r1639, %r1636, 3;
	and.b32  	%r1640, %r1639, 224;
	or.b32  	%r1641, %r1640, %r1638;
	mov.u32 	%r1642, _ZZ18cuda_gemm_fragmentILi128ELi128ELi16ELi32ELi64ELi8ELi8ELi4ELi8EEvPKfS1_PfiiiffE8A_shared;
	add.s32 	%r1643, %r1642, %r1641;
	ld.shared.f32 	%f2230, [%r1643+5148];
$L__BB2_228:
	mov.u32 	%r1644, %tid.y;
	mov.u32 	%r1645, %ntid.x;
	mov.u32 	%r1646, %tid.x;
	mad.lo.s32 	%r1647, %r1644, %r1645, %r1646;
	shl.b32 	%r1648, %r1647, 1;
	and.b32  	%r1649, %r1648, 56;
	shr.u32 	%r1650, %r1647, 1;
	and.b32  	%r1651, %r1650, 2147483584;
	or.b32  	%r80, %r1649, %r1651;
	shl.b32 	%r1652, %r80, 2;
	mov.u32 	%r1653, _ZZ18cuda_gemm_fragmentILi128ELi128ELi16ELi32ELi64ELi8ELi8ELi4ELi8EEvPKfS1_PfiiiffE8A_shared;
	add.s32 	%r81, %r1653, %r1652;
	setp.gt.u32 	%p143, %r80, 127;
	shl.b32 	%r1654, %r1647, 5;
	and.b32  	%r1655, %r1654, 96;
	shl.b32 	%r1656, %r1647, 2;
	and.b32  	%r1657, %r1656, 384;
	or.b32  	%r1658, %r1657, %r1655;
	mov.u32 	%r1659, _ZZ18cuda_gemm_fragmentILi128ELi128ELi16ELi32ELi64ELi8ELi8ELi4ELi8EEvPKfS1_PfiiiffE8B_shared;
	add.s32 	%r1660, %r1659, %r1658;
	ld.shared.f32 	%f1604, [%r1660+5120];
	ld.shared.f32 	%f1605, [%r1660+5124];
	ld.shared.f32 	%f1606, [%r1660+5128];
	ld.shared.f32 	%f1607, [%r1660+5132];
	ld.shared.f32 	%f1608, [%r1660+5136];
	ld.shared.f32 	%f1609, [%r1660+5140];
	ld.shared.f32 	%f1610, [%r1660+5144];
	ld.shared.f32 	%f1611, [%r1660+5148];
	fma.rn.f32 	%f953, %f2223, %f1604, %f873;
	fma.rn.f32 	%f954, %f2223, %f1605, %f874;
	fma.rn.f32 	%f955, %f2223, %f1606, %f875;
	fma.rn.f32 	%f956, %f2223, %f1607, %f876;
	fma.rn.f32 	%f957, %f2223, %f1608, %f877;
	fma.rn.f32 	%f958, %f2223, %f1609, %f878;
	fma.rn.f32 	%f959, %f2223, %f1610, %f879;
	fma.rn.f32 	%f960, %f2223, %f1611, %f880;
	fma.rn.f32 	%f961, %f2224, %f1604, %f881;
	fma.rn.f32 	%f962, %f2224, %f1605, %f882;
	fma.rn.f32 	%f963, %f2224, %f1606, %f883;
	fma.rn.f32 	%f964, %f2224, %f1607, %f884;
	fma.rn.f32 	%f965, %f2224, %f1608, %f885;
	fma.rn.f32 	%f966, %f2224, %f1609, %f886;
	fma.rn.f32 	%f967, %f2224, %f1610, %f887;
	fma.rn.f32 	%f968, %f2224, %f1611, %f888;
	fma.rn.f32 	%f969, %f2225, %f1604, %f889;
	fma.rn.f32 	%f970, %f2225, %f1605, %f890;
	fma.rn.f32 	%f971, %f2225, %f1606, %f891;
	fma.rn.f32 	%f972, %f2225, %f1607, %f892;
	fma.rn.f32 	%f973, %f2225, %f1608, %f893;
	fma.rn.f32 	%f974, %f2225, %f1609, %f894;
	fma.rn.f32 	%f975, %f2225, %f1610, %f895;
	fma.rn.f32 	%f976, %f2225, %f1611, %f896;
	fma.rn.f32 	%f977, %f2226, %f1604, %f897;
	fma.rn.f32 	%f978, %f2226, %f1605, %f898;
	fma.rn.f32 	%f979, %f2226, %f1606, %f899;
	fma.rn.f32 	%f980, %f2226, %f1607, %f900;
	fma.rn.f32 	%f981, %f2226, %f1608, %f901;
	fma.rn.f32 	%f982, %f2226, %f1609, %f902;
	fma.rn.f32 	%f983, %f2226, %f1610, %f903;
	fma.rn.f32 	%f984, %f2226, %f1611, %f904;
	fma.rn.f32 	%f985, %f2227, %f1604, %f905;
	fma.rn.f32 	%f986, %f2227, %f1605, %f906;
	fma.rn.f32 	%f987, %f2227, %f1606, %f907;
	fma.rn.f32 	%f988, %f2227, %f1607, %f908;
	fma.rn.f32 	%f989, %f2227, %f1608, %f909;
	fma.rn.f32 	%f990, %f2227, %f1609, %f910;
	fma.rn.f32 	%f991, %f2227, %f1610, %f911;
	fma.rn.f32 	%f992, %f2227, %f1611, %f912;
	fma.rn.f32 	%f993, %f2228, %f1604, %f913;
	fma.rn.f32 	%f994, %f2228, %f1605, %f914;
	fma.rn.f32 	%f995, %f2228, %f1606, %f915;
	fma.rn.f32 	%f996, %f2228, %f1607, %f916;
	fma.rn.f32 	%f997, %f2228, %f1608, %f917;
	fma.rn.f32 	%f998, %f2228, %f1609, %f918;
	fma.rn.f32 	%f999, %f2228, %f1610, %f919;
	fma.rn.f32 	%f1000, %f2228, %f1611, %f920;
	fma.rn.f32 	%f1001, %f2229, %f1604, %f921;
	fma.rn.f32 	%f1002, %f2229, %f1605, %f922;
	fma.rn.f32 	%f1003, %f2229, %f1606, %f923;
	fma.rn.f32 	%f1004, %f2229, %f1607, %f924;
	fma.rn.f32 	%f1005, %f2229, %f1608, %f925;
	fma.rn.f32 	%f1006, %f2229, %f1609, %f926;
	fma.rn.f32 	%f1007, %f2229, %f1610, %f927;
	fma.rn.f32 	%f1008, %f2229, %f1611, %f928;
	fma.rn.f32 	%f1009, %f2230, %f1604, %f929;
	fma.rn.f32 	%f1010, %f2230, %f1605, %f930;
	fma.rn.f32 	%f1011, %f2230, %f1606, %f931;
	fma.rn.f32 	%f1012, %f2230, %f1607, %f932;
	fma.rn.f32 	%f1013, %f2230, %f1608, %f933;
	fma.rn.f32 	%f1014, %f2230, %f1609, %f934;
	fma.rn.f32 	%f1015, %f2230, %f1610, %f935;
	fma.rn.f32 	%f1016, %f2230, %f1611, %f936;
	mov.f32 	%f2231, 0f00000000;
	@%p143 bra 	$L__BB2_230;
	ld.shared.f32 	%f2231, [%r81+5632];
$L__BB2_230:
	setp.gt.u32 	%p144, %r80, 126;
	mov.f32 	%f2232, 0f00000000;
	@%p144 bra 	$L__BB2_232;
	ld.shared.f32 	%f2232, [%r81+5636];
$L__BB2_232:
	setp.gt.u32 	%p145, %r80, 125;
	mov.f32 	%f2233, 0f00000000;
	@%p145 bra 	$L__BB2_234;
	ld.shared.f32 	%f2233, [%r81+5640];
$L__BB2_234:
	setp.gt.u32 	%p146, %r80, 124;
	mov.f32 	%f2234, 0f00000000;
	@%p146 bra 	$L__BB2_236;
	ld.shared.f32 	%f2234, [%r81+5644];
$L__BB2_236:
	setp.gt.u32 	%p147, %r80, 123;
	mov.f32 	%f2235, 0f00000000;
	@%p147 bra 	$L__BB2_238;
	mov.u32 	%r1669, %tid.x;
	mad.lo.s32 	%r1670, %r1644, %r1645, %r1669;
	shl.b32 	%r1671, %r1670, 1;
	and.b32  	%r1672, %r1671, -256;
	shl.b32 	%r1673, %r1670, 3;
	and.b32  	%r1674, %r1673, 224;
	or.b32  	%r1675, %r1674, %r1672;
	mov.u32 	%r1676, _ZZ18cuda_gemm_fragmentILi128ELi128ELi16ELi32ELi64ELi8ELi8ELi4ELi8EEvPKfS1_PfiiiffE8A_shared;
	add.s32 	%r1677, %r1676, %r1675;
	ld.shared.f32 	%f2235, [%r1677+5648];
$L__BB2_238:
	setp.gt.u32 	%p148, %r80, 122;
	mov.f32 	%f2236, 0f00000000;
	@%p148 bra 	$L__BB2_240;
	mov.u32 	%r1688, %ntid.x;
	mov.u32 	%r1689, %tid.x;
	mad.lo.s32 	%r1690, %r1644, %r1688, %r1689;
	shl.b32 	%r1691, %r1690, 1;
	and.b32  	%r1692, %r1691, -256;
	shl.b32 	%r1693, %r1690, 3;
	and.b32  	%r1694, %r1693, 224;
	or.b32  	%r1695, %r1694, %r1692;
	mov.u32 	%r1696, _ZZ18cuda_gemm_fragmentILi128ELi128ELi16ELi32ELi64ELi8ELi8ELi4ELi8EEvPKfS1_PfiiiffE8A_shared;
	add.s32 	%r1697, %r1696, %r1695;
	ld.shared.f32 	%f2236, [%r1697+5652];
$L__BB2_240:
	mov.u32 	%r1700, %tid.x;
	mad.lo.s32 	%r1701, %r1644, %r1645, %r1700;
	shl.b32 	%r1702, %r1701, 1;
	and.b32  	%r1703, %r1702, 56;
	shr.u32 	%r1704, %r1701, 1;
	and.b32  	%r1705, %r1704, 2147483584;
	or.b32  	%r1706, %r1703, %r1705;
	setp.gt.u32 	%p149, %r1706, 121;
	mov.f32 	%f2237, 0f00000000;
	@%p149 bra 	$L__BB2_242;
	mov.u32 	%r1708, %ntid.x;
	mov.u32 	%r1709, %tid.x;
	mad.lo.s32 	%r1710, %r1644, %r1708, %r1709;
	shl.b32 	%r1711, %r1710, 1;
	and.b32  	%r1712, %r1711, -256;
	shl.b32 	%r1713, %r1710, 3;
	and.b32  	%r1714, %r1713, 224;
	or.b32  	%r1715, %r1714, %r1712;
	mov.u32 	%r1716, _ZZ18cuda_gemm_fragmentILi128ELi128ELi16ELi32ELi64ELi8ELi8ELi4ELi8EEvPKfS1_PfiiiffE8A_shared;
	add.s32 	%r1717, %r1716, %r1715;
	ld.shared.f32 	%f2237, [%r1717+5656];
$L__BB2_242:
	mov.u32 	%r1719, %ntid.x;
	mov.u32 	%r1720, %tid.x;
	mad.lo.s32 	%r1721, %r1644, %r1719, %r1720;
	shl.b32 	%r1722, %r1721, 1;
	and.b32  	%r1723, %r1722, 56;
	shr.u32 	%r1724, %r1721, 1;
	and.b32  	%r1725, %r1724, 2147483584;
	or.b32  	%r1726, %r1723, %r1725;
	setp.gt.u32 	%p150, %r1726, 120;
	mov.f32 	%f2238, 0f00000000;
	@%p150 bra 	$L__BB2_244;
	mov.u32 	%r1728, %ntid.x;
	mov.u32 	%r1729, %tid.x;
	mad.lo.s32 	%r1730, %r1644, %r1728, %r1729;
	shl.b32 	%r1731, %r1730, 1;
	and.b32  	%r1732, %r1731, -256;
	shl.b32 	%r1733, %r1730, 3;
	and.b32  	%r1734, %r1733, 224;
	or.b32  	%r1735, %r1734, %r1732;
	mov.u32 	%r1736, _ZZ18cuda_gemm_fragmentILi128ELi128ELi16ELi32ELi64ELi8ELi8ELi4ELi8EEvPKfS1_PfiiiffE8A_shared;
	add.s32 	%r1737, %r1736, %r1735;
	ld.shared.f32 	%f2238, [%r1737+5660];
$L__BB2_244:
	mov.u32 	%r1738, %tid.y;
	mov.u32 	%r1739, %ntid.x;
	mov.u32 	%r1740, %tid.x;
	mad.lo.s32 	%r1741, %r1738, %r1739, %r1740;
	shl.b32 	%r1742, %r1741, 1;
	and.b32  	%r1743, %r1742, 56;
	shr.u32 	%r1744, %r1741, 1;
	and.b32  	%r1745, %r1744, 2147483584;
	or.b32  	%r82, %r1743, %r1745;
	shl.b32 	%r1746, %r82, 2;
	mov.u32 	%r1747, _ZZ18cuda_gemm_fragmentILi128ELi128ELi16ELi32ELi64ELi8ELi8ELi4ELi8EEvPKfS1_PfiiiffE8A_shared;
	add.s32 	%r83, %r1747, %r1746;
	setp.gt.u32 	%p151, %r82, 127;
	shl.b32 	%r1748, %r1741, 5;
	and.b32  	%r1749, %r1748, 96;
	shl.b32 	%r1750, %r1741, 2;
	and.b32  	%r1751, %r1750, 384;
	or.b32  	%r1752, %r1751, %r1749;
	mov.u32 	%r1753, _ZZ18cuda_gemm_fragmentILi128ELi128ELi16ELi32ELi64ELi8ELi8ELi4ELi8EEvPKfS1_PfiiiffE8B_shared;
	add.s32 	%r1754, %r1753, %r1752;
	ld.shared.f32 	%f1620, [%r1754+5632];
	ld.shared.f32 	%f1621, [%r1754+5636];
	ld.shared.f32 	%f1622, [%r1754+5640];
	ld.shared.f32 	%f1623, [%r1754+5644];
	ld.shared.f32 	%f1624, [%r1754+5648];
	ld.shared.f32 	%f1625, [%r1754+5652];
	ld.shared.f32 	%f1626, [%r1754+5656];
	ld.shared.f32 	%f1627, [%r1754+5660];
	fma.rn.f32 	%f1033, %f2231, %f1620, %f953;
	fma.rn.f32 	%f1034, %f2231, %f1621, %f954;
	fma.rn.f32 	%f1035, %f2231, %f1622, %f955;
	fma.rn.f32 	%f1036, %f2231, %f1623, %f956;
	fma.rn.f32 	%f1037, %f2231, %f1624, %f957;
	fma.rn.f32 	%f1038, %f2231, %f1625, %f958;
	fma.rn.f32 	%f1039, %f2231, %f1626, %f959;
	fma.rn.f32 	%f1040, %f2231, %f1627, %f960;
	fma.rn.f32 	%f1041, %f2232, %f1620, %f961;
	fma.rn.f32 	%f1042, %f2232, %f1621, %f962;
	fma.rn.f32 	%f1043, %f2232, %f1622, %f963;
	fma.rn.f32 	%f1044, %f2232, %f1623, %f964;
	fma.rn.f32 	%f1045, %f2232, %f1624, %f965;
	fma.rn.f32 	%f1046, %f2232, %f1625, %f966;
	fma.rn.f32 	%f1047, %f2232, %f1626, %f967;
	fma.rn.f32 	%f1048, %f2232, %f1627, %f968;
	fma.rn.f32 	%f1049, %f2233, %f1620, %f969;
	fma.rn.f32 	%f1050, %f2233, %f1621, %f970;
	fma.rn.f32 	%f1051, %f2233, %f1622, %f971;
	fma.rn.f32 	%f1052, %f2233, %f1623, %f972;
	fma.rn.f32 	%f1053, %f2233, %f1624, %f973;
	fma.rn.f32 	%f1054, %f2233, %f1625, %f974;
	fma.rn.f32 	%f1055, %f2233, %f1626, %f975;
	fma.rn.f32 	%f1056, %f2233, %f1627, %f976;
	fma.rn.f32 	%f1057, %f2234, %f1620, %f977;
	fma.rn.f32 	%f1058, %f2234, %f1621, %f978;
	fma.rn.f32 	%f1059, %f2234, %f1622, %f979;
	fma.rn.f32 	%f1060, %f2234, %f1623, %f980;
	fma.rn.f32 	%f1061, %f2234, %f1624, %f981;
	fma.rn.f32 	%f1062, %f2234, %f1625, %f982;
	fma.rn.f32 	%f1063, %f2234, %f1626, %f983;
	fma.rn.f32 	%f1064, %f2234, %f1627, %f984;
	fma.rn.f32 	%f1065, %f2235, %f1620, %f985;
	fma.rn.f32 	%f1066, %f2235, %f1621, %f986;
	fma.rn.f32 	%f1067, %f2235, %f1622, %f987;
	fma.rn.f32 	%f1068, %f2235, %f1623, %f988;
	fma.rn.f32 	%f1069, %f2235, %f1624, %f989;
	fma.rn.f32 	%f1070, %f2235, %f1625, %f990;
	fma.rn.f32 	%f1071, %f2235, %f1626, %f991;
	fma.rn.f32 	%f1072, %f2235, %f1627, %f992;
	fma.rn.f32 	%f1073, %f2236, %f1620, %f993;
	fma.rn.f32 	%f1074, %f2236, %f1621, %f994;
	fma.rn.f32 	%f1075, %f2236, %f1622, %f995;
	fma.rn.f32 	%f1076, %f2236, %f1623, %f996;
	fma.rn.f32 	%f1077, %f2236, %f1624, %f997;
	fma.rn.f32 	%f1078, %f2236, %f1625, %f998;
	fma.rn.f32 	%f1079, %f2236, %f1626, %f999;
	fma.rn.f32 	%f1080, %f2236, %f1627, %f1000;
	fma.rn.f32 	%f1081, %f2237, %f1620, %f1001;
	fma.rn.f32 	%f1082, %f2237, %f1621, %f1002;
	fma.rn.f32 	%f1083, %f2237, %f1622, %f1003;
	fma.rn.f32 	%f1084, %f2237, %f1623, %f1004;
	fma.rn.f32 	%f1085, %f2237, %f1624, %f1005;
	fma.rn.f32 	%f1086, %f2237, %f1625, %f1006;
	fma.rn.f32 	%f1087, %f2237, %f1626, %f1007;
	fma.rn.f32 	%f1088, %f2237, %f1627, %f1008;
	fma.rn.f32 	%f1089, %f2238, %f1620, %f1009;
	fma.rn.f32 	%f1090, %f2238, %f1621, %f1010;
	fma.rn.f32 	%f1091, %f2238, %f1622, %f1011;
	fma.rn.f32 	%f1092, %f2238, %f1623, %f1012;
	fma.rn.f32 	%f1093, %f2238, %f1624, %f1013;
	fma.rn.f32 	%f1094, %f2238, %f1625, %f1014;
	fma.rn.f32 	%f1095, %f2238, %f1626, %f1015;
	fma.rn.f32 	%f1096, %f2238, %f1627, %f1016;
	mov.f32 	%f2239, 0f00000000;
	@%p151 bra 	$L__BB2_246;
	ld.shared.f32 	%f2239, [%r83+6144];
$L__BB2_246:
	setp.gt.u32 	%p152, %r82, 126;
	mov.f32 	%f2240, 0f00000000;
	@%p152 bra 	$L__BB2_248;
	ld.shared.f32 	%f2240, [%r83+6148];
$L__BB2_248:
	setp.gt.u32 	%p153, %r82, 125;
	mov.f32 	%f2241, 0f00000000;
	@%p153 bra 	$L__BB2_250;
	ld.shared.f32 	%f2241, [%r83+6152];
$L__BB2_250:
	setp.gt.u32 	%p154, %r82, 124;
	mov.f32 	%f2242, 0f00000000;
	@%p154 bra 	$L__BB2_252;
	ld.shared.f32 	%f2242, [%r83+6156];
$L__BB2_252:
	setp.gt.u32 	%p155, %r82, 123;
	mov.f32 	%f2243, 0f00000000;
	@%p155 bra 	$L__BB2_254;
	mov.u32 	%r1763, %tid.x;
	mad.lo.s32 	%r1764, %r1738, %r1739, %r1763;
	shl.b32 	%r1765, %r1764, 1;
	and.b32  	%r1766, %r1765, -256;
	shl.b32 	%r1767, %r1764, 3;
	and.b32  	%r1768, %r1767, 224;
	or.b32  	%r1769, %r1768, %r1766;
	mov.u32 	%r1770, _ZZ18cuda_gemm_fragmentILi128ELi128ELi16ELi32ELi64ELi8ELi8ELi4ELi8EEvPKfS1_PfiiiffE8A_shared;
	add.s32 	%r1771, %r1770, %r1769;
	ld.shared.f32 	%f2243, [%r1771+6160];
$L__BB2_254:
	setp.gt.u32 	%p156, %r82, 122;
	mov.f32 	%f2244, 0f00000000;
	@%p156 bra 	$L__BB2_256;
	mov.u32 	%r1782, %ntid.x;
	mov.u32 	%r1783, %tid.x;
	mad.lo.s32 	%r1784, %r1738, %r1782, %r1783;
	shl.b32 	%r1785, %r1784, 1;
	and.b32  	%r1786, %r1785, -256;
	shl.b32 	%r1787, %r1784, 3;
	and.b32  	%r1788, %r1787, 224;
	or.b32  	%r1789, %r1788, %r1786;
	mov.u32 	%r1790, _ZZ18cuda_gemm_fragmentILi128ELi128ELi16ELi32ELi64ELi8ELi8ELi4ELi8EEvPKfS1_PfiiiffE8A_shared;
	add.s32 	%r1791, %r1790, %r1789;
	ld.shared.f32 	%f2244, [%r1791+6164];
$L__BB2_256:
	mov.u32 	%r1794, %tid.x;
	mad.lo.s32 	%r1795, %r1738, %r1739, %r1794;
	shl.b32 	%r1796, %r1795, 1;
	and.b32  	%r1797, %r1796, 56;
	shr.u32 	%r1798, %r1795, 1;
	and.b32  	%r1799, %r1798, 2147483584;
	or.b32  	%r1800, %r1797, %r1799;
	setp.gt.u32 	%p157, %r1800, 121;
	mov.f32 	%f2245, 0f00000000;
	@%p157 bra 	$L__BB2_258;
	mov.u32 	%r1802, %ntid.x;
	mov.u32 	%r1803, %tid.x;
	mad.lo.s32 	%r1804, %r1738, %r1802, %r1803;
	shl.b32 	%r1805, %r1804, 1;
	and.b32  	%r1806, %r1805, -256;
	shl.b32 	%r1807, %r1804, 3;
	and.b32  	%r1808, %r1807, 224;
	or.b32  	%r1809, %r1808, %r1806;
	mov.u32 	%r1810, _ZZ18cuda_gemm_fragmentILi128ELi128ELi16ELi32ELi64ELi8ELi8ELi4ELi8EEvPKfS1_PfiiiffE8A_shared;
	add.s32 	%r1811, %r1810, %r1809;
	ld.shared.f32 	%f2245, [%r1811+6168];
$L__BB2_258:
	mov.u32 	%r1813, %ntid.x;
	mov.u32 	%r1814, %tid.x;
	mad.lo.s32 	%r1815, %r1738, %r1813, %r1814;
	shl.b32 	%r1816, %r1815, 1;
	and.b32  	%r1817, %r1816, 56;
	shr.u32 	%r1818, %r1815, 1;
	and.b32  	%r1819, %r1818, 2147483584;
	or.b32  	%r1820, %r1817, %r1819;
	setp.gt.u32 	%p158, %r1820, 120;
	mov.f32 	%f2246, 0f00000000;
	@%p158 bra 	$L__BB2_260;
	mov.u32 	%r1822, %ntid.x;
	mov.u32 	%r1823, %tid.x;
	mad.lo.s32 	%r1824, %r1738, %r1822, %r1823;
	shl.b32 	%r1825, %r1824, 1;
	and.b32  	%r1826, %r1825, -256;
	shl.b32 	%r1827, %r1824, 3;
	and.b32  	%r1828, %r1827, 224;
	or.b32  	%r1829, %r1828, %r1826;
	mov.u32 	%r1830, _ZZ18cuda_gemm_fragmentILi128ELi128ELi16ELi32ELi64ELi8ELi8ELi4ELi8EEvPKfS1_PfiiiffE8A_shared;
	add.s32 	%r1831, %r1830, %r1829;
	ld.shared.f32 	%f2246, [%r1831+6172];
$L__BB2_260:
	mov.u32 	%r1832, %tid.y;
	mov.u32 	%r1833, %ntid.x;
	mov.u32 	%r1834, %tid.x;
	mad.lo.s32 	%r1835, %r1832, %r1833, %r1834;
	shl.b32 	%r1836, %r1835, 1;
	and.b32  	%r1837, %r1836, 56;
	shr.u32 	%r1838, %r1835, 1;
	and.b32  	%r1839, %r1838, 2147483584;
	or.b32  	%r84, %r1837, %r1839;
	shl.b32 	%r1840, %r84, 2;
	mov.u32 	%r1841, _ZZ18cuda_gemm_fragmentILi128ELi128ELi16ELi32ELi64ELi8ELi8ELi4ELi8EEvPKfS1_PfiiiffE8A_shared;
	add.s32 	%r85, %r1841, %r1840;
	setp.gt.u32 	%p159, %r84, 127;
	shl.b32 	%r1842, %r1835, 5;
	and.b32  	%r1843, %r1842, 96;
	shl.b32 	%r1844, %r1835, 2;
	and.b32  	%r1845, %r1844, 384;
	or.b32  	%r1846, %r1845, %r1843;
	mov.u32 	%r1847, _ZZ18cuda_gemm_fragmentILi128ELi128ELi16ELi32ELi64ELi8ELi8ELi4ELi8EEvPKfS1_PfiiiffE8B_shared;
	add.s32 	%r1848, %r1847, %r1846;
	ld.shared.f32 	%f1636, [%r1848+6144];
	ld.shared.f32 	%f1637, [%r1848+6148];
	ld.shared.f32 	%f1638, [%r1848+6152];
	ld.shared.f32 	%f1639, [%r1848+6156];
	ld.shared.f32 	%f1640, [%r1848+6160];
	ld.shared.f32 	%f1641, [%r1848+6164];
	ld.shared.f32 	%f1642, [%r1848+6168];
	ld.shared.f32 	%f1643, [%r1848+6172];
	fma.rn.f32 	%f1113, %f2239, %f1636, %f1033;
	fma.rn.f32 	%f1114, %f2239, %f1637, %f1034;
	fma.rn.f32 	%f1115, %f2239, %f1638, %f1035;
	fma.rn.f32 	%f1116, %f2239, %f1639, %f1036;
	fma.rn.f32 	%f1117, %f2239, %f1640, %f1037;
	fma.rn.f32 	%f1118, %f2239, %f1641, %f1038;
	fma.rn.f32 	%f1119, %f2239, %f1642, %f1039;
	fma.rn.f32 	%f1120, %f2239, %f1643, %f1040;
	fma.rn.f32 	%f1121, %f2240, %f1636, %f1041;
	fma.rn.f32 	%f1122, %f2240, %f1637, %f1042;
	fma.rn.f32 	%f1123, %f2240, %f1638, %f1043;
	fma.rn.f32 	%f1124, %f2240, %f1639, %f1044;
	fma.rn.f32 	%f1125, %f2240, %f1640, %f1045;
	fma.rn.f32 	%f1126, %f2240, %f1641, %f1046;
	fma.rn.f32 	%f1127, %f2240, %f1642, %f1047;
	fma.rn.f32 	%f1128, %f2240, %f1643, %f1048;
	fma.rn.f32 	%f1129, %f2241, %f1636, %f1049;
	fma.rn.f32 	%f1130, %f2241, %f1637, %f1050;
	fma.rn.f32 	%f1131, %f2241, %f1638, %f1051;
	fma.rn.f32 	%f1132, %f2241, %f1639, %f1052;
	fma.rn.f32 	%f1133, %f2241, %f1640, %f1053;
	fma.rn.f32 	%f1134, %f2241, %f1641, %f1054;
	fma.rn.f32 	%f1135, %f2241, %f1642, %f1055;
	fma.rn.f32 	%f1136, %f2241, %f1643, %f1056;
	fma.rn.f32 	%f1137, %f2242, %f1636, %f1057;
	fma.rn.f32 	%f1138, %f2242, %f1637, %f1058;
	fma.rn.f32 	%f1139, %f2242, %f1638, %f1059;
	fma.rn.f32 	%f1140, %f2242, %f1639, %f1060;
	fma.rn.f32 	%f1141, %f2242, %f1640, %f1061;
	fma.rn.f32 	%f1142, %f2242, %f1641, %f1062;
	fma.rn.f32 	%f1143, %f2242, %f1642, %f1063;
	fma.rn.f32 	%f1144, %f2242, %f1643, %f1064;
	fma.rn.f32 	%f1145, %f2243, %f1636, %f1065;
	fma.rn.f32 	%f1146, %f2243, %f1637, %f1066;
	fma.rn.f32 	%f1147, %f2243, %f1638, %f1067;
	fma.rn.f32 	%f1148, %f2243, %f1639, %f1068;
	fma.rn.f32 	%f1149, %f2243, %f1640, %f1069;
	fma.rn.f32 	%f1150, %f2243, %f1641, %f1070;
	fma.rn.f32 	%f1151, %f2243, %f1642, %f1071;
	fma.rn.f32 	%f1152, %f2243, %f1643, %f1072;
	fma.rn.f32 	%f1153, %f2244, %f1636, %f1073;
	fma.rn.f32 	%f1154, %f2244, %f1637, %f1074;
	fma.rn.f32 	%f1155, %f2244, %f1638, %f1075;
	fma.rn.f32 	%f1156, %f2244, %f1639, %f1076;
	fma.rn.f32 	%f1157, %f2244, %f1640, %f1077;
	fma.rn.f32 	%f1158, %f2244, %f1641, %f1078;
	fma.rn.f32 	%f1159, %f2244, %f1642, %f1079;
	fma.rn.f32 	%f1160, %f2244, %f1643, %f1080;
	fma.rn.f32 	%f1161, %f2245, %f1636, %f1081;
	fma.rn.f32 	%f1162, %f2245, %f1637, %f1082;
	fma.rn.f32 	%f1163, %f2245, %f1638, %f1083;
	fma.rn.f32 	%f1164, %f2245, %f1639, %f1084;
	fma.rn.f32 	%f1165, %f2245, %f1640, %f1085;
	fma.rn.f32 	%f1166, %f2245, %f1641, %f1086;
	fma.rn.f32 	%f1167, %f2245, %f1642, %f1087;
	fma.rn.f32 	%f1168, %f2245, %f1643, %f1088;
	fma.rn.f32 	%f1169, %f2246, %f1636, %f1089;
	fma.rn.f32 	%f1170, %f2246, %f1637, %f1090;
	fma.rn.f32 	%f1171, %f2246, %f1638, %f1091;
	fma.rn.f32 	%f1172, %f2246, %f1639, %f1092;
	fma.rn.f32 	%f1173, %f2246, %f1640, %f1093;
	fma.rn.f32 	%f1174, %f2246, %f1641, %f1094;
	fma.rn.f32 	%f1175, %f2246, %f1642, %f1095;
	fma.rn.f32 	%f1176, %f2246, %f1643, %f1096;
	mov.f32 	%f2247, 0f00000000;
	@%p159 bra 	$L__BB2_262;
	ld.shared.f32 	%f2247, [%r85+6656];
$L__BB2_262:
	setp.gt.u32 	%p160, %r84, 126;
	mov.f32 	%f2248, 0f00000000;
	@%p160 bra 	$L__BB2_264;
	ld.shared.f32 	%f2248, [%r85+6660];
$L__BB2_264:
	setp.gt.u32 	%p161, %r84, 125;
	mov.f32 	%f2249, 0f00000000;
	@%p161 bra 	$L__BB2_266;
	ld.shared.f32 	%f2249, [%r85+6664];
$L__BB2_266:
	setp.gt.u32 	%p162, %r84, 124;
	mov.f32 	%f2250, 0f00000000;
	@%p162 bra 	$L__BB2_268;
	ld.shared.f32 	%f2250, [%r85+6668];
$L__BB2_268:
	setp.gt.u32 	%p163, %r84, 123;
	mov.f32 	%f2251, 0f00000000;
	@%p163 bra 	$L__BB2_270;
	mov.u32 	%r1857, %tid.x;
	mad.lo.s32 	%r1858, %r1832, %r1833, %r1857;
	shl.b32 	%r1859, %r1858, 1;
	and.b32  	%r1860, %r1859, -256;
	shl.b32 	%r1861, %r1858, 3;
	and.b32  	%r1862, %r1861, 224;
	or.b32  	%r1863, %r1862, %r1860;
	mov.u32 	%r1864, _ZZ18cuda_gemm_fragmentILi128ELi128ELi16ELi32ELi64ELi8ELi8ELi4ELi8EEvPKfS1_PfiiiffE8A_shared;
	add.s32 	%r1865, %r1864, %r1863;
	ld.shared.f32 	%f2251, [%r1865+6672];
$L__BB2_270:
	setp.gt.u32 	%p164, %r84, 122;
	mov.f32 	%f2252, 0f00000000;
	@%p164 bra 	$L__BB2_272;
	mov.u32 	%r1876, %ntid.x;
	mov.u32 	%r1877, %tid.x;
	mad.lo.s32 	%r1878, %r1832, %r1876, %r1877;
	shl.b32 	%r1879, %r1878, 1;
	and.b32  	%r1880, %r1879, -256;
	shl.b32 	%r1881, %r1878, 3;
	and.b32  	%r1882, %r1881, 224;
	or.b32  	%r1883, %r1882, %r1880;
	mov.u32 	%r1884, _ZZ18cuda_gemm_fragmentILi128ELi128ELi16ELi32ELi64ELi8ELi8ELi4ELi8EEvPKfS1_PfiiiffE8A_shared;
	add.s32 	%r1885, %r1884, %r1883;
	ld.shared.f32 	%f2252, [%r1885+6676];
$L__BB2_272:
	mov.u32 	%r1888, %tid.x;
	mad.lo.s32 	%r1889, %r1832, %r1833, %r1888;
	shl.b32 	%r1890, %r1889, 1;
	and.b32  	%r1891, %r1890, 56;
	shr.u32 	%r1892, %r1889, 1;
	and.b32  	%r1893, %r1892, 2147483584;
	or.b32  	%r1894, %r1891, %r1893;
	setp.gt.u32 	%p165, %r1894, 121;
	mov.f32 	%f2253, 0f00000000;
	@%p165 bra 	$L__BB2_274;
	mov.u32 	%r1896, %ntid.x;
	mov.u32 	%r1897, %tid.x;
	mad.lo.s32 	%r1898, %r1832, %r1896, %r1897;
	shl.b32 	%r1899, %r1898, 1;
	and.b32  	%r1900, %r1899, -256;
	shl.b32 	%r1901, %r1898, 3;
	and.b32  	%r1902, %r1901, 224;
	or.b32  	%r1903, %r1902, %r1900;
	mov.u32 	%r1904, _ZZ18cuda_gemm_fragmentILi128ELi128ELi16ELi32ELi64ELi8ELi8ELi4ELi8EEvPKfS1_PfiiiffE8A_shared;
	add.s32 	%r1905, %r1904, %r1903;
	ld.shared.f32 	%f2253, [%r1905+6680];
$L__BB2_274:
	mov.u32 	%r1907, %ntid.x;
	mov.u32 	%r1908, %tid.x;
	mad.lo.s32 	%r1909, %r1832, %r1907, %r1908;
	shl.b32 	%r1910, %r1909, 1;
	and.b32  	%r1911, %r1910, 56;
	shr.u32 	%r1912, %r1909, 1;
	and.b32  	%r1913, %r1912, 2147483584;
	or.b32  	%r1914, %r1911, %r1913;
	setp.gt.u32 	%p166, %r1914, 120;
	mov.f32 	%f2254, 0f00000000;
	@%p166 bra 	$L__BB2_276;
	mov.u32 	%r1916, %ntid.x;
	mov.u32 	%r1917, %tid.x;
	mad.lo.s32 	%r1918, %r1832, %r1916, %r1917;
	shl.b32 	%r1919, %r1918, 1;
	and.b32  	%r1920, %r1919, -256;
	shl.b32 	%r1921, %r1918, 3;
	and.b32  	%r1922, %r1921, 224;
	or.b32  	%r1923, %r1922, %r1920;
	mov.u32 	%r1924, _ZZ18cuda_gemm_fragmentILi128ELi128ELi16ELi32ELi64ELi8ELi8ELi4ELi8EEvPKfS1_PfiiiffE8A_shared;
	add.s32 	%r1925, %r1924, %r1923;
	ld.shared.f32 	%f2254, [%r1925+6684];
$L__BB2_276:
	mov.u32 	%r1926, %tid.y;
	mov.u32 	%r1927, %ntid.x;
	mov.u32 	%r1928, %tid.x;
	mad.lo.s32 	%r1929, %r1926, %r1927, %r1928;
	shl.b32 	%r1930, %r1929, 1;
	and.b32  	%r1931, %r1930, 56;
	shr.u32 	%r1932, %r1929, 1;
	and.b32  	%r1933, %r1932, 2147483584;
	or.b32  	%r86, %r1931, %r1933;
	shl.b32 	%r1934, %r86, 2;
	mov.u32 	%r1935, _ZZ18cuda_gemm_fragmentILi128ELi128ELi16ELi32ELi64ELi8ELi8ELi4ELi8EEvPKfS1_PfiiiffE8A_shared;
	add.s32 	%r87, %r1935, %r1934;
	setp.gt.u32 	%p167, %r86, 127;
	shl.b32 	%r1936, %r1929, 5;
	and.b32  	%r1937, %r1936, 96;
	shl.b32 	%r1938, %r1929, 2;
	and.b32  	%r1939, %r1938, 384;
	or.b32  	%r1940, %r1939, %r1937;
	mov.u32 	%r1941, _ZZ18cuda_gemm_fragmentILi128ELi128ELi16ELi32ELi64ELi8ELi8ELi4ELi8EEvPKfS1_PfiiiffE8B_shared;
	add.s32 	%r1942, %r1941, %r1940;
	ld.shared.f32 	%f1652, [%r1942+6656];
	ld.shared.f32 	%f1653, [%r1942+6660];
	ld.shared.f32 	%f1654, [%r1942+6664];
	ld.shared.f32 	%f1655, [%r1942+6668];
	ld.shared.f32 	%f1656, [%r1942+6672];
	ld.shared.f32 	%f1657, [%r1942+6676];
	ld.shared.f32 	%f1658, [%r1942+6680];
	ld.shared.f32 	%f1659, [%r1942+6684];
	fma.rn.f32 	%f1193, %f2247, %f1652, %f1113;
	fma.rn.f32 	%f1194, %f2247, %f1653, %f1114;
	fma.rn.f32 	%f1195, %f2247, %f1654, %f1115;
	fma.rn.f32 	%f1196, %f2247, %f1655, %f1116;
	fma.rn.f32 	%f1197, %f2247, %f1656, %f1117;
	fma.rn.f32 	%f1198, %f2247, %f1657, %f1118;
	fma.rn.f32 	%f1199, %f2247, %f1658, %f1119;
	fma.rn.f32 	%f1200, %f2247, %f1659, %f1120;
	fma.rn.f32 	%f1201, %f2248, %f1652, %f1121;
	fma.rn.f32 	%f1202, %f2248, %f1653, %f1122;
	fma.rn.f32 	%f1203, %f2248, %f1654, %f1123;
	fma.rn.f32 	%f1204, %f2248, %f1655, %f1124;
	fma.rn.f32 	%f1205, %f2248, %f1656, %f1125;
	fma.rn.f32 	%f1206, %f2248, %f1657, %f1126;
	fma.rn.f32 	%f1207, %f2248, %f1658, %f1127;
	fma.rn.f32 	%f1208, %f2248, %f1659, %f1128;
	fma.rn.f32 	%f1209, %f2249, %f1652, %f1129;
	fma.rn.f32 	%f1210, %f2249, %f1653, %f1130;
	fma.rn.f32 	%f1211, %f2249, %f1654, %f1131;
	fma.rn.f32 	%f1212, %f2249, %f1655, %f1132;
	fma.rn.f32 	%f1213, %f2249, %f1656, %f1133;
	fma.rn.f32 	%f1214, %f2249, %f1657, %f1134;
	fma.rn.f32 	%f1215, %f2249, %f1658, %f1135;
	fma.rn.f32 	%f1216, %f2249, %f1659, %f1136;
	fma.rn.f32 	%f1217, %f2250, %f1652, %f1137;
	fma.rn.f32 	%f1218, %f2250, %f1653, %f1138;
	fma.rn.f32 	%f1219, %f2250, %f1654, %f1139;
	fma.rn.f32 	%f1220, %f2250, %f1655, %f1140;
	fma.rn.f32 	%f1221, %f2250, %f1656, %f1141;
	fma.rn.f32 	%f1222, %f2250, %f1657, %f1142;
	fma.rn.f32 	%f1223, %f2250, %f1658, %f1143;
	fma.rn.f32 	%f1224, %f2250, %f1659, %f1144;
	fma.rn.f32 	%f1225, %f2251, %f1652, %f1145;
	fma.rn.f32 	%f1226, %f2251, %f1653, %f1146;
	fma.rn.f32 	%f1227, %f2251, %f1654, %f1147;
	fma.rn.f32 	%f1228, %f2251, %f1655, %f1148;
	fma.rn.f32 	%f1229, %f2251, %f1656, %f1149;
	fma.rn.f32 	%f1230, %f2251, %f1657, %f1150;
	fma.rn.f32 	%f1231, %f2251, %f1658, %f1151;
	fma.rn.f32 	%f1232, %f2251, %f1659, %f1152;
	fma.rn.f32 	%f1233, %f2252, %f1652, %f1153;
	fma.rn.f32 	%f1234, %f2252, %f1653, %f1154;
	fma.rn.f32 	%f1235, %f2252, %f1654, %f1155;
	fma.rn.f32 	%f1236, %f2252, %f1655, %f1156;
	fma.rn.f32 	%f1237, %f2252, %f1656, %f1157;
	fma.rn.f32 	%f1238, %f2252, %f1657, %f1158;
	fma.rn.f32 	%f1239, %f2252, %f1658, %f1159;
	fma.rn.f32 	%f1240, %f2252, %f1659, %f1160;
	fma.rn.f32 	%f1241, %f2253, %f1652, %f1161;
	fma.rn.f32 	%f1242, %f2253, %f1653, %f1162;
	fma.rn.f32 	%f1243, %f2253, %f1654, %f1163;
	fma.rn.f32 	%f1244, %f2253, %f1655, %f1164;
	fma.rn.f32 	%f1245, %f2253, %f1656, %f1165;
	fma.rn.f32 	%f1246, %f2253, %f1657, %f1166;
	fma.rn.f32 	%f1247, %f2253, %f1658, %f1167;
	fma.rn.f32 	%f1248, %f2253, %f1659, %f1168;
	fma.rn.f32 	%f1249, %f2254, %f1652, %f1169;
	fma.rn.f32 	%f1250, %f2254, %f1653, %f1170;
	fma.rn.f32 	%f1251, %f2254, %f1654, %f1171;
	fma.rn.f32 	%f1252, %f2254, %f1655, %f1172;
	fma.rn.f32 	%f1253, %f2254, %f1656, %f1173;
	fma.rn.f32 	%f1254, %f2254, %f1657, %f1174;
	fma.rn.f32 	%f1255, %f2254, %f1658, %f1175;
	fma.rn.f32 	%f1256, %f2254, %f1659, %f1176;
	mov.f32 	%f2255, 0f00000000;
	@%p167 bra 	$L__BB2_278;
	ld.shared.f32 	%f2255, [%r87+7168];
$L__BB2_278:
	setp.gt.u32 	%p168, %r86, 126;
	mov.f32 	%f2256, 0f00000000;
	@%p168 bra 	$L__BB2_280;
	ld.shared.f32 	%f2256, [%r87+7172];
$L__BB2_280:
	setp.gt.u32 	%p169, %r86, 125;
	mov.f32 	%f2257, 0f00000000;
	@%p169 bra 	$L__BB2_282;
	ld.shared.f32 	%f2257, [%r87+7176];
$L__BB2_282:
	setp.gt.u32 	%p170, %r86, 124;
	mov.f32 	%f2258, 0f00000000;
	@%p170 bra 	$L__BB2_284;
	ld.shared.f32 	%f2258, [%r87+7180];
$L__BB2_284:
	setp.gt.u32 	%p171, %r86, 123;
	mov.f32 	%f2259, 0f00000000;
	@%p171 bra 	$L__BB2_286;
	mov.u32 	%r1951, %tid.x;
	mad.lo.s32 	%r1952, %r1926, %r1927, %r1951;
	shl.b32 	%r1953, %r1952, 1;
	and.b32  	%r1954, %r1953, -256;
	shl.b32 	%r1955, %r1952, 3;
	and.b32  	%r1956, %r1955, 224;
	or.b32  	%r1957, %r1956, %r1954;
	mov.u32 	%r1958, _ZZ18cuda_gemm_fragmentILi128ELi128ELi16ELi32ELi64ELi8ELi8ELi4ELi8EEvPKfS1_PfiiiffE8A_shared;
	add.s32 	%r1959, %r1958, %r1957;
	ld.shared.f32 	%f2259, [%r1959+7184];
$L__BB2_286:
	setp.gt.u32 	%p172, %r86, 122;
	mov.f32 	%f2260, 0f00000000;
	@%p172 bra 	$L__BB2_288;
	mov.u32 	%r1970, %ntid.x;
	mov.u32 	%r1971, %tid.x;
	mad.lo.s32 	%r1972, %r1926, %r1970, %r1971;
	shl.b32 	%r1973, %r1972, 1;
	and.b32  	%r1974, %r1973, -256;
	shl.b32 	%r1975, %r1972, 3;
	and.b32  	%r1976, %r1975, 224;
	or.b32  	%r1977, %r1976, %r1974;
	mov.u32 	%r1978, _ZZ18cuda_gemm_fragmentILi128ELi128ELi16ELi32ELi64ELi8ELi8ELi4ELi8EEvPKfS1_PfiiiffE8A_shared;
	add.s32 	%r1979, %r1978, %r1977;
	ld.shared.f32 	%f2260, [%r1979+7188];
$L__BB2_288:
	mov.u32 	%r1982, %tid.x;
	mad.lo.s32 	%r1983, %r1926, %r1927, %r1982;
	shl.b32 	%r1984, %r1983, 1;
	and.b32  	%r1985, %r1984, 56;
	shr.u32 	%r1986, %r1983, 1;
	and.b32  	%r1987, %r1986, 2147483584;
	or.b32  	%r1988, %r1985, %r1987;
	setp.gt.u32 	%p173, %r1988, 121;
	mov.f32 	%f2261, 0f00000000;
	@%p173 bra 	$L__BB2_290;
	mov.u32 	%r1990, %ntid.x;
	mov.u32 	%r1991, %tid.x;
	mad.lo.s32 	%r1992, %r1926, %r1990, %r1991;
	shl.b32 	%r1993, %r1992, 1;
	and.b32  	%r1994, %r1993, -256;
	shl.b32 	%r1995, %r1992, 3;
	and.b32  	%r1996, %r1995, 224;
	or.b32  	%r1997, %r1996, %r1994;
	mov.u32 	%r1998, _ZZ18cuda_gemm_fragmentILi128ELi128ELi16ELi32ELi64ELi8ELi8ELi4ELi8EEvPKfS1_PfiiiffE8A_shared;
	add.s32 	%r1999, %r1998, %r1997;
	ld.shared.f32 	%f2261, [%r1999+7192];
$L__BB2_290:
	mov.u32 	%r2001, %ntid.x;
	mov.u32 	%r2002, %tid.x;
	mad.lo.s32 	%r2003, %r1926, %r2001, %r2002;
	shl.b32 	%r2004, %r2003, 1;
	and.b32  	%r2005, %r2004, 56;
	shr.u32 	%r2006, %r2003, 1;
	and.b32  	%r2007, %r2006, 2147483584;
	or.b32  	%r2008, %r2005, %r2007;
	setp.gt.u32 	%p174, %r2008, 120;
	mov.f32 	%f2262, 0f00000000;
	@%p174 bra 	$L__BB2_292;
	mov.u32 	%r2010, %ntid.x;
	mov.u32 	%r2011, %tid.x;
	mad.lo.s32 	%r2012, %r1926, %r2010, %r2011;
	shl.b32 	%r2013, %r2012, 1;
	and.b32  	%r2014, %r2013, -256;
	shl.b32 	%r2015, %r2012, 3;
	and.b32  	%r2016, %r2015, 224;
	or.b32  	%r2017, %r2016, %r2014;
	mov.u32 	%r2018, _ZZ18cuda_gemm_fragmentILi128ELi128ELi16ELi32ELi64ELi8ELi8ELi4ELi8EEvPKfS1_PfiiiffE8A_shared;
	add.s32 	%r2019, %r2018, %r2017;
	ld.shared.f32 	%f2262, [%r2019+7196];
$L__BB2_292:
	mov.u32 	%r2020, %tid.y;
	mov.u32 	%r2021, %ntid.x;
	mov.u32 	%r2022, %tid.x;
	mad.lo.s32 	%r2023, %r2020, %r2021, %r2022;
	shl.b32 	%r2024, %r2023, 1;
	and.b32  	%r2025, %r2024, 56;
	shr.u32 	%r2026, %r2023, 1;
	and.b32  	%r2027, %r2026, 2147483584;
	or.b32  	%r88, %r2025, %r2027;
	shl.b32 	%r2028, %r88, 2;
	mov.u32 	%r2029, _ZZ18cuda_gemm_fragmentILi128ELi128ELi16ELi32ELi64ELi8ELi8ELi4ELi8EEvPKfS1_PfiiiffE8A_shared;
	add.s32 	%r89, %r2029, %r2028;
	setp.gt.u32 	%p175, %r88, 127;
	shl.b32 	%r2030, %r2023, 5;
	and.b32  	%r2031, %r2030, 96;
	shl.b32 	%r2032, %r2023, 2;
	and.b32  	%r2033, %r2032, 384;
	or.b32  	%r2034, %r2033, %r2031;
	mov.u32 	%r2035, _ZZ18cuda_gemm_fragmentILi128ELi128ELi16ELi32ELi64ELi8ELi8ELi4ELi8EEvPKfS1_PfiiiffE8B_shared;
	add.s32 	%r2036, %r2035, %r2034;
	ld.shared.f32 	%f1668, [%r2036+7168];
	ld.shared.f32 	%f1669, [%r2036+7172];
	ld.shared.f32 	%f1670, [%r2036+7176];
	ld.shared.f32 	%f1671, [%r2036+7180];
	ld.shared.f32 	%f1672, [%r2036+7184];
	ld.shared.f32 	%f1673, [%r2036+7188];
	ld.shared.f32 	%f1674, [%r2036+7192];
	ld.shared.f32 	%f1675, [%r2036+7196];
	fma.rn.f32 	%f1273, %f2255, %f1668, %f1193;
	fma.rn.f32 	%f1274, %f2255, %f1669, %f1194;
	fma.rn.f32 	%f1275, %f2255, %f1670, %f1195;
	fma.rn.f32 	%f1276, %f2255, %f1671, %f1196;
	fma.rn.f32 	%f1277, %f2255, %f1672, %f1197;
	fma.rn.f32 	%f1278, %f2255, %f1673, %f1198;
	fma.rn.f32 	%f1279, %f2255, %f1674, %f1199;
	fma.rn.f32 	%f1280, %f2255, %f1675, %f1200;
	fma.rn.f32 	%f1281, %f2256, %f1668, %f1201;
	fma.rn.f32 	%f1282, %f2256, %f1669, %f1202;
	fma.rn.f32 	%f1283, %f2256, %f1670, %f1203;
	fma.rn.f32 	%f1284, %f2256, %f1671, %f1204;
	fma.rn.f32 	%f1285, %f2256, %f1672, %f1205;
	fma.rn.f32 	%f1286, %f2256, %f1673, %f1206;
	fma.rn.f32 	%f1287, %f2256, %f1674, %f1207;
	fma.rn.f32 	%f1288, %f2256, %f1675, %f1208;
	fma.rn.f32 	%f1289, %f2257, %f1668, %f1209;
	fma.rn.f32 	%f1290, %f2257, %f1669, %f1210;
	fma.rn.f32 	%f1291, %f2257, %f1670, %f1211;
	fma.rn.f32 	%f1292, %f2257, %f1671, %f1212;
	fma.rn.f32 	%f1293, %f2257, %f1672, %f1213;
	fma.rn.f32 	%f1294, %f2257, %f1673, %f1214;
	fma.rn.f32 	%f1295, %f2257, %f1674, %f1215;
	fma.rn.f32 	%f1296, %f2257, %f1675, %f1216;
	fma.rn.f32 	%f1297, %f2258, %f1668, %f1217;
	fma.rn.f32 	%f1298, %f2258, %f1669, %f1218;
	fma.rn.f32 	%f1299, %f2258, %f1670, %f1219;
	fma.rn.f32 	%f1300, %f2258, %f1671, %f1220;
	fma.rn.f32 	%f1301, %f2258, %f1672, %f1221;
	fma.rn.f32 	%f1302, %f2258, %f1673, %f1222;
	fma.rn.f32 	%f1303, %f2258, %f1674, %f1223;
	fma.rn.f32 	%f1304, %f2258, %f1675, %f1224;
	fma.rn.f32 	%f1305, %f2259, %f1668, %f1225;
	fma.rn.f32 	%f1306, %f2259, %f1669, %f1226;
	fma.rn.f32 	%f1307, %f2259, %f1670, %f1227;
	fma.rn.f32 	%f1308, %f2259, %f1671, %f1228;
	fma.rn.f32 	%f1309, %f2259, %f1672, %f1229;
	fma.rn.f32 	%f1310, %f2259, %f1673, %f1230;
	fma.rn.f32 	%f1311, %f2259, %f1674, %f1231;
	fma.rn.f32 	%f1312, %f2259, %f1675, %f1232;
	fma.rn.f32 	%f1313, %f2260, %f1668, %f1233;
	fma.rn.f32 	%f1314, %f2260, %f1669, %f1234;
	fma.rn.f32 	%f1315, %f2260, %f1670, %f1235;
	fma.rn.f32 	%f1316, %f2260, %f1671, %f1236;
	fma.rn.f32 	%f1317, %f2260, %f1672, %f1237;
	fma.rn.f32 	%f1318, %f2260, %f1673, %f1238;
	fma.rn.f32 	%f1319, %f2260, %f1674, %f1239;
	fma.rn.f32 	%f1320, %f2260, %f1675, %f1240;
	fma.rn.f32 	%f1321, %f2261, %f1668, %f1241;
	fma.rn.f32 	%f1322, %f2261, %f1669, %f1242;
	fma.rn.f32 	%f1323, %f2261, %f1670, %f1243;
	fma.rn.f32 	%f1324, %f2261, %f1671, %f1244;
	fma.rn.f32 	%f1325, %f2261, %f1672, %f1245;
	fma.rn.f32 	%f1326, %f2261, %f1673, %f1246;
	fma.rn.f32 	%f1327, %f2261, %f1674, %f1247;
	fma.rn.f32 	%f1328, %f2261, %f1675, %f1248;
	fma.rn.f32 	%f1329, %f2262, %f1668, %f1249;
	fma.rn.f32 	%f1330, %f2262, %f1669, %f1250;
	fma.rn.f32 	%f1331, %f2262, %f1670, %f1251;
	fma.rn.f32 	%f1332, %f2262, %f1671, %f1252;
	fma.rn.f32 	%f1333, %f2262, %f1672, %f1253;
	fma.rn.f32 	%f1334, %f2262, %f1673, %f1254;
	fma.rn.f32 	%f1335, %f2262, %f1674, %f1255;
	fma.rn.f32 	%f1336, %f2262, %f1675, %f1256;
	mov.f32 	%f2263, 0f00000000;
	@%p175 bra 	$L__BB2_294;
	ld.shared.f32 	%f2263, [%r89+7680];
$L__BB2_294:
	setp.gt.u32 	%p176, %r88, 126;
	mov.f32 	%f2264, 0f00000000;
	@%p176 bra 	$L__BB2_296;
	ld.shared.f32 	%f2264, [%r89+7684];
$L__BB2_296:
	setp.gt.u32 	%p177, %r88, 125;
	mov.f32 	%f2265, 0f00000000;
	@%p177 bra 	$L__BB2_298;
	ld.shared.f32 	%f2265, [%r89+7688];
$L__BB2_298:
	setp.gt.u32 	%p178, %r88, 124;
	mov.f32 	%f2266, 0f00000000;
	@%p178 bra 	$L__BB2_300;
	ld.shared.f32 	%f2266, [%r89+7692];
$L__BB2_300:
	setp.gt.u32 	%p179, %r88, 123;
	mov.f32 	%f2267, 0f00000000;
	@%p179 bra 	$L__BB2_302;
	mov.u32 	%r2045, %tid.x;
	mad.lo.s32 	%r2046, %r2020, %r2021, %r2045;
	shl.b32 	%r2047, %r2046, 1;
	and.b32  	%r2048, %r2047, -256;
	shl.b32 	%r2049, %r2046, 3;
	and.b32  	%r2050, %r2049, 224;
	or.b32  	%r2051, %r2050, %r2048;
	mov.u32 	%r2052, _ZZ18cuda_gemm_fragmentILi128ELi128ELi16ELi32ELi64ELi8ELi8ELi4ELi8EEvPKfS1_PfiiiffE8A_shared;
	add.s32 	%r2053, %r2052, %r2051;
	ld.shared.f32 	%f2267, [%r2053+7696];
$L__BB2_302:
	setp.gt.u32 	%p180, %r88, 122;
	mov.f32 	%f2268, 0f00000000;
	@%p180 bra 	$L__BB2_304;
	mov.u32 	%r2064, %ntid.x;
	mov.u32 	%r2065, %tid.x;
	mad.lo.s32 	%r2066, %r2020, %r2064, %r2065;
	shl.b32 	%r2067, %r2066, 1;
	and.b32  	%r2068, %r2067, -256;
	shl.b32 	%r2069, %r2066, 3;
	and.b32  	%r2070, %r2069, 224;
	or.b32  	%r2071, %r2070, %r2068;
	mov.u32 	%r2072, _ZZ18cuda_gemm_fragmentILi128ELi128ELi16ELi32ELi64ELi8ELi8ELi4ELi8EEvPKfS1_PfiiiffE8A_shared;
	add.s32 	%r2073, %r2072, %r2071;
	ld.shared.f32 	%f2268, [%r2073+7700];
$L__BB2_304:
	mov.u32 	%r2076, %tid.x;
	mad.lo.s32 	%r2077, %r2020, %r2021, %r2076;
	shl.b32 	%r2078, %r2077, 1;
	and.b32  	%r2079, %r2078, 56;
	shr.u32 	%r2080, %r2077, 1;
	and.b32  	%r2081, %r2080, 2147483584;
	or.b32  	%r2082, %r2079, %r2081;
	setp.gt.u32 	%p181, %r2082, 121;
	mov.f32 	%f2269, 0f00000000;
	@%p181 bra 	$L__BB2_306;
	mov.u32 	%r2084, %ntid.x;
	mov.u32 	%r2085, %tid.x;
	mad.lo.s32 	%r2086, %r2020, %r2084, %r2085;
	shl.b32 	%r2087, %r2086, 1;
	and.b32  	%r2088, %r2087, -256;
	shl.b32 	%r2089, %r2086, 3;
	and.b32  	%r2090, %r2089, 224;
	or.b32  	%r2091, %r2090, %r2088;
	mov.u32 	%r2092, _ZZ18cuda_gemm_fragmentILi128ELi128ELi16ELi32ELi64ELi8ELi8ELi4ELi8EEvPKfS1_PfiiiffE8A_shared;
	add.s32 	%r2093, %r2092, %r2091;
	ld.shared.f32 	%f2269, [%r2093+7704];
$L__BB2_306:
	mov.u32 	%r2095, %ntid.x;
	mov.u32 	%r2096, %tid.x;
	mad.lo.s32 	%r2097, %r2020, %r2095, %r2096;
	shl.b32 	%r2098, %r2097, 1;
	and.b32  	%r2099, %r2098, 56;
	shr.u32 	%r2100, %r2097, 1;
	and.b32  	%r2101, %r2100, 2147483584;
	or.b32  	%r2102, %r2099, %r2101;
	setp.gt.u32 	%p182, %r2102, 120;
	mov.f32 	%f2270, 0f00000000;
	@%p182 bra 	$L__BB2_308;
	mov.u32 	%r2104, %ntid.x;
	mov.u32 	%r2105, %tid.x;
	mad.lo.s32 	%r2106, %r2020, %r2104, %r2105;
	shl.b32 	%r2107, %r2106, 1;
	and.b32  	%r2108, %r2107, -256;
	shl.b32 	%r2109, %r2106, 3;
	and.b32  	%r2110, %r2109, 224;
	or.b32  	%r2111, %r2110, %r2108;
	mov.u32 	%r2112, _ZZ18cuda_gemm_fragmentILi128ELi128ELi16ELi32ELi64ELi8ELi8ELi4ELi8EEvPKfS1_PfiiiffE8A_shared;
	add.s32 	%r2113, %r2112, %r2111;
	ld.shared.f32 	%f2270, [%r2113+7708];
$L__BB2_308:
	ld.param.u32 	%r2335, [_Z18cuda_gemm_fragmentILi128ELi128ELi16ELi32ELi64ELi8ELi8ELi4ELi8EEvPKfS1_Pfiiiff_param_5];
	mov.u32 	%r2114, %tid.y;
	mov.u32 	%r2115, %ntid.x;
	mov.u32 	%r2116, %tid.x;
	mad.lo.s32 	%r2117, %r2114, %r2115, %r2116;
	shl.b32 	%r2118, %r2117, 5;
	and.b32  	%r2119, %r2118, 96;
	shl.b32 	%r2120, %r2117, 2;
	and.b32  	%r2121, %r2120, 384;
	or.b32  	%r2122, %r2121, %r2119;
	mov.u32 	%r2123, _ZZ18cuda_gemm_fragmentILi128ELi128ELi16ELi32ELi64ELi8ELi8ELi4ELi8EEvPKfS1_PfiiiffE8B_shared;
	add.s32 	%r2124, %r2123, %r2122;
	ld.shared.f32 	%f1683, [%r2124+7680];
	ld.shared.f32 	%f1684, [%r2124+7684];
	ld.shared.f32 	%f1685, [%r2124+7688];
	ld.shared.f32 	%f1686, [%r2124+7692];
	ld.shared.f32 	%f1687, [%r2124+7696];
	ld.shared.f32 	%f1688, [%r2124+7700];
	ld.shared.f32 	%f1689, [%r2124+7704];
	ld.shared.f32 	%f1690, [%r2124+7708];
	fma.rn.f32 	%f2074, %f2263, %f1683, %f1273;
	fma.rn.f32 	%f2073, %f2263, %f1684, %f1274;
	fma.rn.f32 	%f2072, %f2263, %f1685, %f1275;
	fma.rn.f32 	%f2071, %f2263, %f1686, %f1276;
	fma.rn.f32 	%f2070, %f2263, %f1687, %f1277;
	fma.rn.f32 	%f2069, %f2263, %f1688, %f1278;
	fma.rn.f32 	%f2068, %f2263, %f1689, %f1279;
	fma.rn.f32 	%f2067, %f2263, %f1690, %f1280;
	fma.rn.f32 	%f2066, %f2264, %f1683, %f1281;
	fma.rn.f32 	%f2065, %f2264, %f1684, %f1282;
	fma.rn.f32 	%f2064, %f2264, %f1685, %f1283;
	fma.rn.f32 	%f2063, %f2264, %f1686, %f1284;
	fma.rn.f32 	%f2062, %f2264, %f1687, %f1285;
	fma.rn.f32 	%f2061, %f2264, %f1688, %f1286;
	fma.rn.f32 	%f2060, %f2264, %f1689, %f1287;
	fma.rn.f32 	%f2059, %f2264, %f1690, %f1288;
	fma.rn.f32 	%f2058, %f2265, %f1683, %f1289;
	fma.rn.f32 	%f2057, %f2265, %f1684, %f1290;
	fma.rn.f32 	%f2056, %f2265, %f1685, %f1291;
	fma.rn.f32 	%f2055, %f2265, %f1686, %f1292;
	fma.rn.f32 	%f2054, %f2265, %f1687, %f1293;
	fma.rn.f32 	%f2053, %f2265, %f1688, %f1294;
	fma.rn.f32 	%f2052, %f2265, %f1689, %f1295;
	fma.rn.f32 	%f2051, %f2265, %f1690, %f1296;
	fma.rn.f32 	%f2050, %f2266, %f1683, %f1297;
	fma.rn.f32 	%f2049, %f2266, %f1684, %f1298;
	fma.rn.f32 	%f2048, %f2266, %f1685, %f1299;
	fma.rn.f32 	%f2047, %f2266, %f1686, %f1300;
	fma.rn.f32 	%f2046, %f2266, %f1687, %f1301;
	fma.rn.f32 	%f2045, %f2266, %f1688, %f1302;
	fma.rn.f32 	%f2044, %f2266, %f1689, %f1303;
	fma.rn.f32 	%f2043, %f2266, %f1690, %f1304;
	fma.rn.f32 	%f2042, %f2267, %f1683, %f1305;
	fma.rn.f32 	%f2041, %f2267, %f1684, %f1306;
	fma.rn.f32 	%f2040, %f2267, %f1685, %f1307;
	fma.rn.f32 	%f2039, %f2267, %f1686, %f1308;
	fma.rn.f32 	%f2038, %f2267, %f1687, %f1309;
	fma.rn.f32 	%f2037, %f2267, %f1688, %f1310;
	fma.rn.f32 	%f2036, %f2267, %f1689, %f1311;
	fma.rn.f32 	%f2035, %f2267, %f1690, %f1312;
	fma.rn.f32 	%f2034, %f2268, %f1683, %f1313;
	fma.rn.f32 	%f2033, %f2268, %f1684, %f1314;
	fma.rn.f32 	%f2032, %f2268, %f1685, %f1315;
	fma.rn.f32 	%f2031, %f2268, %f1686, %f1316;
	fma.rn.f32 	%f2030, %f2268, %f1687, %f1317;
	fma.rn.f32 	%f2029, %f2268, %f1688, %f1318;
	fma.rn.f32 	%f2028, %f2268, %f1689, %f1319;
	fma.rn.f32 	%f2027, %f2268, %f1690, %f1320;
	fma.rn.f32 	%f2026, %f2269, %f1683, %f1321;
	fma.rn.f32 	%f2025, %f2269, %f1684, %f1322;
	fma.rn.f32 	%f2024, %f2269, %f1685, %f1323;
	fma.rn.f32 	%f2023, %f2269, %f1686, %f1324;
	fma.rn.f32 	%f2022, %f2269, %f1687, %f1325;
	fma.rn.f32 	%f2021, %f2269, %f1688, %f1326;
	fma.rn.f32 	%f2020, %f2269, %f1689, %f1327;
	fma.rn.f32 	%f2019, %f2269, %f1690, %f1328;
	fma.rn.f32 	%f2018, %f2270, %f1683, %f1329;
	fma.rn.f32 	%f2017, %f2270, %f1684, %f1330;
	fma.rn.f32 	%f2016, %f2270, %f1685, %f1331;
	fma.rn.f32 	%f2015, %f2270, %f1686, %f1332;
	fma.rn.f32 	%f2014, %f2270, %f1687, %f1333;
	fma.rn.f32 	%f2013, %f2270, %f1688, %f1334;
	fma.rn.f32 	%f2012, %f2270, %f1689, %f1335;
	fma.rn.f32 	%f2011, %f2270, %f1690, %f1336;
	bar.sync 	0;
	add.s32 	%r2336, %r2336, 1;
	add.s32 	%r2125, %r2335, 15;
	shr.u32 	%r2126, %r2125, 4;
	setp.eq.s32 	%p183, %r2336, %r2126;
	@%p183 bra 	$L__BB2_309;
	bra.uni 	$L__BB2_2;
$L__BB2_309:
	ld.param.u32 	%r2245, [_Z18cuda_gemm_fragmentILi128ELi128ELi16ELi32ELi64ELi8ELi8ELi4ELi8EEvPKfS1_Pfiiiff_param_4];
	ld.param.u32 	%r2167, [_Z18cuda_gemm_fragmentILi128ELi128ELi16ELi32ELi64ELi8ELi8ELi4ELi8EEvPKfS1_Pfiiiff_param_3];
	mov.u32 	%r2127, %ctaid.y;
	shl.b32 	%r2128, %r2127, 7;
	mov.u32 	%r2129, %tid.y;
	mov.u32 	%r2130, %ntid.x;
	mov.u32 	%r2131, %tid.x;
	mad.lo.s32 	%r2132, %r2129, %r2130, %r2131;
	shr.u32 	%r2133, %r2132, 1;
	and.b32  	%r2134, %r2133, 2147483584;
	add.s32 	%r2135, %r2134, %r2128;
	shl.b32 	%r2136, %r2132, 1;
	and.b32  	%r2137, %r2136, 56;
	or.b32  	%r22, %r2135, %r2137;
	mov.u32 	%r2138, %ctaid.x;
	shl.b32 	%r2139, %r2138, 7;
	and.b32  	%r2140, %r2132, 96;
	shl.b32 	%r2141, %r2132, 3;
	and.b32  	%r2142, %r2141, 24;
	or.b32  	%r2143, %r2142, %r2139;
	or.b32  	%r2144, %r2143, %r2140;
	setp.lt.s32 	%p184, %r22, %r2167;
	setp.lt.s32 	%p185, %r2144, %r2245;
	and.pred  	%p186, %p184, %p185;
	@%p186 bra 	$L__BB2_310;
	bra.uni 	$L__BB2_311;
$L__BB2_310:
	ld.param.f32 	%f1947, [_Z18cuda_gemm_fragmentILi128ELi128ELi16ELi32ELi64ELi8ELi8ELi4ELi8EEvPKfS1_Pfiiiff_param_7];
	ld.param.f32 	%f1883, [_Z18cuda_gemm_fragmentILi128ELi128ELi16ELi32ELi64ELi8ELi8ELi4ELi8EEvPKfS1_Pfiiiff_param_6];
	ld.param.u32 	%r2246, [_Z18cuda_gemm_fragmentILi128ELi128ELi16ELi32ELi64ELi8ELi8ELi4ELi8EEvPKfS1_Pfiiiff_param_4];
	ld.param.u64 	%rd146, [_Z18cuda_gemm_fragmentILi128ELi128ELi16ELi32ELi64ELi8ELi8ELi4ELi8EEvPKfS1_Pfiiiff_param_2];
	mad.lo.s32 	%r2145, %r22, %r2246, %r2144;
	cvta.to.global.u64 	%rd56, %rd146;
	mul.wide.s32 	%rd57, %r2145, 4;
	add.s64 	%rd58, %rd56, %rd57;
	ld.global.f32 	%f1691, [%rd58];
	mul.f32 	%f1692, %f1947, %f1691;
	fma.rn.f32 	%f1693, %f1883, %f2074, %f1692;
	st.global.f32 	[%rd58], %f1693;
$L__BB2_311:
	ld.param.u32 	%r2247, [_Z18cuda_gemm_fragmentILi128ELi128ELi16ELi32ELi64ELi8ELi8ELi4ELi8EEvPKfS1_Pfiiiff_param_4];
	ld.param.u32 	%r2168, [_Z18cuda_gemm_fragmentILi128ELi128ELi16ELi32ELi64ELi8ELi8ELi4ELi8EEvPKfS1_Pfiiiff_param_3];
	setp.ge.s32 	%p187, %r22, %r2168;
	add.s32 	%r91, %r2144, 1;
	setp.ge.s32 	%p188, %r91, %r2247;
	cvt.s64.s32 	%rd1, %r2144;
	or.pred  	%p189, %p187, %p188;
	@%p189 bra 	$L__BB2_313;
	ld.param.f32 	%f1948, [_Z18cuda_gemm_fragmentILi128ELi128ELi16ELi32ELi64ELi8ELi8ELi4ELi8EEvPKfS1_Pfiiiff_param_7];
	ld.param.f32 	%f1884, [_Z18cuda_gemm_fragmentILi128ELi128ELi16ELi32ELi64ELi8ELi8ELi4ELi8EEvPKfS1_Pfiiiff_param_6];
	ld.param.u32 	%r2248, [_Z18cuda_gemm_fragmentILi128ELi128ELi16ELi32ELi64ELi8ELi8ELi4ELi8EEvPKfS1_Pfiiiff_param_4];
	ld.param.u64 	%rd147, [_Z18cuda_gemm_fragmentILi128ELi128ELi16ELi32ELi64ELi8ELi8ELi4ELi8EEvPKfS1_Pfiiiff_param_2];
	mul.lo.s32 	%r2146, %r22, %r2248;
	cvt.s64.s32 	%rd59, %r2146;
	add.s64 	%rd60, %rd1, %rd59;
	cvta.to.global.u64 	%rd61, %rd147;
	shl.b64 	%rd62, %rd60, 2;
	add.s64 	%rd63, %rd61, %rd62;
	ld.global.f32 	%f1694, [%rd63+4];
	mul.f32 	%f1695, %f1948, %f1694;
	fma.rn.f32 	%f1696, %f1884, %f2073, %f1695;
	st.global.f32 	[%rd63+4], %f1696;
$L__BB2_313:
	ld.param.u32 	%r2249, [_Z18cuda_gemm_fragmentILi128ELi128ELi16ELi32ELi64ELi8ELi8ELi4ELi8EEvPKfS1_Pfiiiff_param_4];
	ld.param.u32 	%r2169, [_Z18cuda_gemm_fragmentILi128ELi128ELi16ELi32ELi64ELi8ELi8ELi4ELi8EEvPKfS1_Pfiiiff_param_3];
	setp.ge.s32 	%p190, %r22, %r2169;
	add.s32 	%r92, %r2144, 2;
	setp.ge.s32 	%p191, %r92, %r2249;
	or.pred  	%p192, %p190, %p191;
	@%p192 bra 	$L__BB2_315;
	ld.param.f32 	%f1949, [_Z18cuda_gemm_fragmentILi128ELi128ELi16ELi32ELi64ELi8ELi8ELi4ELi8EEvPKfS1_Pfiiiff_param_7];
	ld.param.f32 	%f1885, [_Z18cuda_gemm_fragmentILi128ELi128ELi16ELi32ELi64ELi8ELi8ELi4ELi8EEvPKfS1_Pfiiiff_param_6];
	ld.param.u32 	%r2250, [_Z18cuda_gemm_fragmentILi128ELi128ELi16ELi32ELi64ELi8ELi8ELi4ELi8EEvPKfS1_Pfiiiff_param_4];
	ld.param.u64 	%rd148, [_Z18cuda_gemm_fragmentILi128ELi128ELi16ELi32ELi64ELi8ELi8ELi4ELi8EEvPKfS1_Pfiiiff_param_2];
	mul.lo.s32 	%r2147, %r22, %r2250;
	cvt.s64.s32 	%rd64, %r2147;
	add.s64 	%rd65, %rd1, %rd64;
	cvta.to.global.u64 	%rd66, %rd148;
	shl.b64 	%rd67, %rd65, 2;
	add.s64 	%rd68, %rd66, %rd67;
	ld.global.f32 	%f1697, [%rd68+8];
	mul.f32 	%f1698, %f1949, %f1697;
	fma.rn.f32 	%f1699, %f1885, %f2072, %f1698;
	st.global.f32 	[%rd68+8], %f1699;
$L__BB2_315:
	ld.param.u32 	%r2251, [_Z18cuda_gemm_fragmentILi128ELi128ELi16ELi32ELi64ELi8ELi8ELi4ELi8EEvPKfS1_Pfiiiff_param_4];
	ld.param.u32 	%r2170, [_Z18cuda_gemm_fragmentILi128ELi128ELi16ELi32ELi64ELi8ELi8ELi4ELi8EEvPKfS1_Pfiiiff_param_3];
	setp.ge.s32 	%p193, %r22, %r2170;
	add.s32 	%r93, %r2144, 3;
	setp.ge.s32 	%p194, %r93, %r2251;
	or.pred  	%p195, %p193, %p194;
	@%p195 bra 	$L__BB2_317;
	ld.param.f32 	%f1950, [_Z18cuda_gemm_fragmentILi128ELi128ELi16ELi32ELi64ELi8ELi8ELi4ELi8EEvPKfS1_Pfiiiff_param_7];
	ld.param.f32 	%f1886, [_Z18cuda_gemm_fragmentILi128ELi128ELi16ELi32ELi64ELi8ELi8ELi4ELi8EEvPKfS1_Pfiiiff_param_6];
	ld.param.u32 	%r2252, [_Z18cuda_gemm_fragmentILi128ELi128ELi16ELi32ELi64ELi8ELi8ELi4ELi8EEvPKfS1_Pfiiiff_param_4];
	ld.param.u64 	%rd149, [_Z18cuda_gemm_fragmentILi128ELi128ELi16ELi32ELi64ELi8ELi8ELi4ELi8EEvPKfS1_Pfiiiff_param_2];
	mul.lo.s32 	%r2148, %r22, %r2252;
	cvt.s64.s32 	%rd69, %r2148;
	add.s64 	%rd70, %rd1, %rd69;
	cvta.to.global.u64 	%rd71, %rd149;
	shl.b64 	%rd72, %rd70, 2;
	add.s64 	%rd73, %rd71, %rd72;
	ld.global.f32 	%f1700, [%rd73+12];
	mul.f32 	%f1701, %f1950, %f1700;
	fma.rn.f32 	%f1702, %f1886, %f2071, %f1701;
	st.global.f32 	[%rd73+12], %f1702;
$L__BB2_317:
	ld.param.u32 	%r2253, [_Z18cuda_gemm_fragmentILi128ELi128ELi16ELi32ELi64ELi8ELi8ELi4ELi8EEvPKfS1_Pfiiiff_param_4];
	ld.param.u32 	%r2171, [_Z18cuda_gemm_fragmentILi128ELi128ELi16ELi32ELi64ELi8ELi8ELi4ELi8EEvPKfS1_Pfiiiff_param_3];
	setp.ge.s32 	%p196, %r22, %r2171;
	add.s32 	%r94, %r2144, 4;
	setp.ge.s32 	%p197, %r94, %r2253;
	or.pred  	%p198, %p196, %p197;
	@%p198 bra 	$L__BB2_319;
	ld.param.f32 	%f1951, [_Z18cuda_gemm_fragmentILi128ELi128ELi16ELi32ELi64ELi8ELi8ELi4ELi8EEvPKfS1_Pfiiiff_param_7];
	ld.param.f32 	%f1887, [_Z18cuda_gemm_fragmentILi128ELi128ELi16ELi32ELi64ELi8ELi8ELi4ELi8EEvPKfS1_Pfiiiff_param_6];
	ld.param.u32 	%r2254, [_Z18cuda_gemm_fragmentILi128ELi128ELi16ELi32ELi64ELi8ELi8ELi4ELi8EEvPKfS1_Pfiiiff_param_4];
	ld.param.u64 	%rd150, [_Z18cuda_gemm_fragmentILi128ELi128ELi16ELi32ELi64ELi8ELi8ELi4ELi8EEvPKfS1_Pfiiiff_param_2];
	mul.lo.s32 	%r2149, %r22, %r2254;
	cvt.s64.s32 	%rd74, %r2149;
	add.s64 	%rd75, %rd1, %rd74;
	cvta.to.global.u64 	%rd76, %rd150;
	shl.b64 	%rd77, %rd75, 2;
	add.s64 	%rd78, %rd76, %rd77;
	ld.global.f32 	%f1703, [%rd78+16];
	mul.f32 	%f1704, %f1951, %f1703;
	fma.rn.f32 	%f1705, %f1887, %f2070, %f1704;
	st.global.f32 	[%rd78+16], %f1705;
$L__BB2_319:
	ld.param.u32 	%r2255, [_Z18cuda_gemm_fragmentILi128ELi128ELi16ELi32ELi64ELi8ELi8ELi4ELi8EEvPKfS1_Pfiiiff_param_4];
	ld.param.u32 	%r2172, [_Z18cuda_gemm_fragmentILi128ELi128ELi16ELi32ELi64ELi8ELi8ELi4ELi8EEvPKfS1_Pfiiiff_param_3];
	setp.ge.s32 	%p199, %r22, %r2172;
	add.s32 	%r95, %r2144, 5;
	setp.ge.s32 	%p200, %r95, %r2255;
	or.pred  	%p201, %p199, %p200;
	@%p201 bra 	$L__BB2_321;
	ld.param.f32 	%f1952, [_Z18cuda_gemm_fragmentILi128ELi128ELi16ELi32ELi64ELi8ELi8ELi4ELi8EEvPKfS1_Pfiiiff_param_7];
	ld.param.f32 	%f1888, [_Z18cuda_gemm_fragmentILi128ELi128ELi16ELi32ELi64ELi8ELi8ELi4ELi8EEvPKfS1_Pfiiiff_param_6];
	ld.param.u32 	%r2256, [_Z18cuda_gemm_fragmentILi128ELi128ELi16ELi32ELi64ELi8ELi8ELi4ELi8EEvPKfS1_Pfiiiff_param_4];
	ld.param.u64 	%rd151, [_Z18cuda_gemm_fragmentILi128ELi128ELi16ELi32ELi64ELi8ELi8ELi4ELi8EEvPKfS1_Pfiiiff_param_2];
	mul.lo.s32 	%r2150, %r22, %r2256;
	cvt.s64.s32 	%rd79, %r2150;
	add.s64 	%rd80, %rd1, %rd79;
	cvta.to.global.u64 	%rd81, %rd151;
	shl.b64 	%rd82, %rd80, 2;
	add.s64 	%rd83, %rd81, %rd82;
	ld.global.f32 	%f1706, [%rd83+20];
	mul.f32 	%f1707, %f1952, %f1706;
	fma.rn.f32 	%f1708, %f1888, %f2069, %f1707;
	st.global.f32 	[%rd83+20], %f1708;
$L__BB2_321:
	ld.param.u32 	%r2257, [_Z18cuda_gemm_fragmentILi128ELi128ELi16ELi32ELi64ELi8ELi8ELi4ELi8EEvPKfS1_Pfiiiff_param_4];
	ld.param.u32 	%r2173, [_Z18cuda_gemm_fragmentILi128ELi128ELi16ELi32ELi64ELi8ELi8ELi4ELi8EEvPKfS1_Pfiiiff_param_3];
	setp.ge.s32 	%p202, %r22, %r2173;
	add.s32 	%r96, %r2144, 6;
	setp.ge.s32 	%p203, %r96, %r2257;
	or.pred  	%p204, %p202, %p203;
	@%p204 bra 	$L__BB2_323;
	ld.param.f32 	%f1953, [_Z18cuda_gemm_fragmentILi128ELi128ELi16ELi32ELi64ELi8ELi8ELi4ELi8EEvPKfS1_Pfiiiff_param_7];
	ld.param.f32 	%f1889, [_Z18cuda_gemm_fragmentILi128ELi128ELi16ELi32ELi64ELi8ELi8ELi4ELi8EEvPKfS1_Pfiiiff_param_6];
	ld.param.u32 	%r2258, [_Z18cuda_gemm_fragmentILi128ELi128ELi16ELi32ELi64ELi8ELi8ELi4ELi8EEvPKfS1_Pfiiiff_param_4];
	ld.param.u64 	%rd152, [_Z18cuda_gemm_fragmentILi128ELi128ELi16ELi32ELi64ELi8ELi8ELi4ELi8EEvPKfS1_Pfiiiff_param_2];
	mul.lo.s32 	%r2151, %r22, %r2258;
	cvt.s64.s32 	%rd84, %r2151;
	add.s64 	%rd85, %rd1, %rd84;
	cvta.to.global.u64 	%rd86, %rd152;
	shl.b64 	%rd87, %rd85, 2;
	add.s64 	%rd88, %rd86, %rd87;
	ld.global.f32 	%f1709, [%rd88+24];
	mul.f32 	%f1710, %f1953, %f1709;
	fma.rn.f32 	%f1711, %f1889, %f2068, %f1710;
	st.global.f32 	[%rd88+24], %f1711;
$L__BB2_323:
	ld.param.u32 	%r2259, [_Z18cuda_gemm_fragmentILi128ELi128ELi16ELi32ELi64ELi8ELi8ELi4ELi8EEvPKfS1_Pfiiiff_param_4];
	ld.param.u32 	%r2174, [_Z18cuda_gemm_fragmentILi128ELi128ELi16ELi32ELi64ELi8ELi8ELi4ELi8EEvPKfS1_Pfiiiff_param_3];
	setp.ge.s32 	%p205, %r22, %r2174;
	add.s32 	%r97, %r2144, 7;
	setp.ge.s32 	%p206, %r97, %r2259;
	or.pred  	%p207, %p205, %p206;
	@%p207 bra 	$L__BB2_325;
	ld.param.f32 	%f1954, [_Z18cuda_gemm_fragmentILi128ELi128ELi16ELi32ELi64ELi8ELi8ELi4ELi8EEvPKfS1_Pfiiiff_param_7];
	ld.param.f32 	%f1890, [_Z18cuda_gemm_fragmentILi128ELi128ELi16ELi32ELi64ELi8ELi8ELi4ELi8EEvPKfS1_Pfiiiff_param_6];
	ld.param.u32 	%r2260, [_Z18cuda_gemm_fragmentILi128ELi128ELi16ELi32ELi64ELi8ELi8ELi4ELi8EEvPKfS1_Pfiiiff_param_4];
	ld.param.u64 	%rd153, [_Z18cuda_gemm_fragmentILi128ELi128ELi16ELi32ELi64ELi8ELi8ELi4ELi8EEvPKfS1_Pfiiiff_param_2];
	mul.lo.s32 	%r2152, %r22, %r2260;
	cvt.s64.s32 	%rd89, %r2152;
	add.s64 	%rd90, %rd1, %rd89;
	cvta.to.global.u64 	%rd91, %rd153;
	shl.b64 	%rd92, %rd90, 2;
	add.s64 	%rd93, %rd91, %rd92;
	ld.global.f32 	%f1712, [%rd93+28];
	mul.f32 	%f1713, %f1954, %f1712;
	fma.rn.f32 	%f1714, %f1890, %f2067, %f1713;
	st.global.f32 	[%rd93+28], %f1714;
$L__BB2_325:
	ld.param.u32 	%r2261, [_Z18cuda_gemm_fragmentILi128ELi128ELi16ELi32ELi64ELi8ELi8ELi4ELi8EEvPKfS1_Pfiiiff_param_4];
	ld.param.u32 	%r2175, [_Z18cuda_gemm_fragmentILi128ELi128ELi16ELi32ELi64ELi8ELi8ELi4ELi8EEvPKfS1_Pfiiiff_param_3];
	setp.ge.s32 	%p208, %r2144, %r2261;
	add.s32 	%r98, %r22, 1;
	setp.ge.s32 	%p209, %r98, %r2175;
	mad.lo.s32 	%r99, %r22, %r2261, %r2261;
	or.pred  	%p210, %p209, %p208;
	@%p210 bra 	$L__BB2_327;
	ld.param.f32 	%f1955, [_Z18cuda_gemm_fragmentILi128ELi128ELi16ELi32ELi64ELi8ELi8ELi4ELi8EEvPKfS1_Pfiiiff_param_7];
	ld.param.f32 	%f1891, [_Z18cuda_gemm_fragmentILi128ELi128ELi16ELi32ELi64ELi8ELi8ELi4ELi8EEvPKfS1_Pfiiiff_param_6];
	ld.param.u64 	%rd154, [_Z18cuda_gemm_fragmentILi128ELi128ELi16ELi32ELi64ELi8ELi8ELi4ELi8EEvPKfS1_Pfiiiff_param_2];
	add.s32 	%r2153, %r2144, %r99;
	cvta.to.global.u64 	%rd94, %rd154;
	mul.wide.s32 	%rd95, %r2153, 4;
	add.s64 	%rd96, %rd94, %rd95;
	ld.global.f32 	%f1715, [%rd96];
	mul.f32 	%f1716, %f1955, %f1715;
	fma.rn.f32 	%f1717, %f1891, %f2066, %f1716;
	st.global.f32 	[%rd96], %f1717;
$L__BB2_327:
	ld.param.u32 	%r2262, [_Z18cuda_gemm_fragmentILi128ELi128ELi16ELi32ELi64ELi8ELi8ELi4ELi8EEvPKfS1_Pfiiiff_param_4];
	ld.param.u32 	%r2176, [_Z18cuda_gemm_fragmentILi128ELi128ELi16ELi32ELi64ELi8ELi8ELi4ELi8EEvPKfS1_Pfiiiff_param_3];
	ld.param.u64 	%rd155, [_Z18cuda_gemm_fragmentILi128ELi128ELi16ELi32ELi64ELi8ELi8ELi4ELi8EEvPKfS1_Pfiiiff_param_2];
	setp.ge.s32 	%p211, %r98, %r2176;
	setp.ge.s32 	%p212, %r91, %r2262;
	cvt.s64.s32 	%rd97, %r99;
	add.s64 	%rd99, %rd1, %rd97;
	cvta.to.global.u64 	%rd100, %rd155;
	shl.b64 	%rd101, %rd99, 2;
	add.s64 	%rd2, %rd100, %rd101;
	or.pred  	%p213, %p211, %p212;
	@%p213 bra 	$L__BB2_329;
	ld.param.f32 	%f1956, [_Z18cuda_gemm_fragmentILi128ELi128ELi16ELi32ELi64ELi8ELi8ELi4ELi8EEvPKfS1_Pfiiiff_param_7];
	ld.param.f32 	%f1892, [_Z18cuda_gemm_fragmentILi128ELi128ELi16ELi32ELi64ELi8ELi8ELi4ELi8EEvPKfS1_Pfiiiff_param_6];
	ld.global.f32 	%f1718, [%rd2+4];
	mul.f32 	%f1719, %f1956, %f1718;
	fma.rn.f32 	%f1720, %f1892, %f2065, %f1719;
	st.global.f32 	[%rd2+4], %f1720;
$L__BB2_329:
	ld.param.u32 	%r2263, [_Z18cuda_gemm_fragmentILi128ELi128ELi16ELi32ELi64ELi8ELi8ELi4ELi8EEvPKfS1_Pfiiiff_param_4];
	ld.param.u32 	%r2177, [_Z18cuda_gemm_fragmentILi128ELi128ELi16ELi32ELi64ELi8ELi8ELi4ELi8EEvPKfS1_Pfiiiff_param_3];
	setp.ge.s32 	%p214, %r98, %r2177;
	setp.ge.s32 	%p215, %r92, %r2263;
	or.pred  	%p216, %p214, %p215;
	@%p216 bra 	$L__BB2_331;
	ld.param.f32 	%f1957, [_Z18cuda_gemm_fragmentILi128ELi128ELi16ELi32ELi64ELi8ELi8ELi4ELi8EEvPKfS1_Pfiiiff_param_7];
	ld.param.f32 	%f1893, [_Z18cuda_gemm_fragmentILi128ELi128ELi16ELi32ELi64ELi8ELi8ELi4ELi8EEvPKfS1_Pfiiiff_param_6];
	ld.global.f32 	%f1721, [%rd2+8];
	mul.f32 	%f1722, %f1957, %f1721;
	fma.rn.f32 	%f1723, %f1893, %f2064, %f1722;
	st.global.f32 	[%rd2+8], %f1723;
$L__BB2_331:
	ld.param.u32 	%r2264, [_Z18cuda_gemm_fragmentILi128ELi128ELi16ELi32ELi64ELi8ELi8ELi4ELi8EEvPKfS1_Pfiiiff_param_4];
	ld.param.u32 	%r2178, [_Z18cuda_gemm_fragmentILi128ELi128ELi16ELi32ELi64ELi8ELi8ELi4ELi8EEvPKfS1_Pfiiiff_param_3];
	setp.ge.s32 	%p217, %r98, %r2178;
	setp.ge.s32 	%p218, %r93, %r2264;
	or.pred  	%p219, %p217, %p218;
	@%p219 bra 	$L__BB2_333;
	ld.param.f32 	%f1958, [_Z18cuda_gemm_fragmentILi128ELi128ELi16ELi32ELi64ELi8ELi8ELi4ELi8EEvPKfS1_Pfiiiff_param_7];
	ld.param.f32 	%f1894, [_Z18cuda_gemm_fragmentILi128ELi128ELi16ELi32ELi64ELi8ELi8ELi4ELi8EEvPKfS1_Pfiiiff_param_6];
	ld.global.f32 	%f1724, [%rd2+12];
	mul.f32 	%f1725, %f1958, %f1724;
	fma.rn.f32 	%f1726, %f1894, %f2063, %f1725;
	st.global.f32 	[%rd2+12], %f1726;
$L__BB2_333:
	ld.param.u32 	%r2265, [_Z18cuda_gemm_fragmentILi128ELi128ELi16ELi32ELi64ELi8ELi8ELi4ELi8EEvPKfS1_Pfiiiff_param_4];
	ld.param.u32 	%r2179, [_Z18cuda_gemm_fragmentILi128ELi128ELi16ELi32ELi64ELi8ELi8ELi4ELi8EEvPKfS1_Pfiiiff_param_3];
	setp.ge.s32 	%p220, %r98, %r2179;
	setp.ge.s32 	%p221, %r94, %r2265;
	or.pred  	%p222, %p220, %p221;
	@%p222 bra 	$L__BB2_335;
	ld.param.f32 	%f1959, [_Z18cuda_gemm_fragmentILi128ELi128ELi16ELi32ELi64ELi8ELi8ELi4ELi8EEvPKfS1_Pfiiiff_param_7];
	ld.param.f32 	%f1895, [_Z18cuda_gemm_fragmentILi128ELi128ELi16ELi32ELi64ELi8ELi8ELi4ELi8EEvPKfS1_Pfiiiff_param_6];
	ld.global.f32 	%f1727, [%rd2+16];
	mul.f32 	%f1728, %f1959, %f1727;
	fma.rn.f32 	%f1729, %f1895, %f2062, %f1728;
	st.global.f32 	[%rd2+16], %f1729;
$L__BB2_335:
	ld.param.u32 	%r2266, [_Z18cuda_gemm_fragmentILi128ELi128ELi16ELi32ELi64ELi8ELi8ELi4ELi8EEvPKfS1_Pfiiiff_param_4];
	ld.param.u32 	%r2180, [_Z18cuda_gemm_fragmentILi128ELi128ELi16ELi32ELi64ELi8ELi8ELi4ELi8EEvPKfS1_Pfiiiff_param_3];
	setp.ge.s32 	%p223, %r98, %r2180;
	setp.ge.s32 	%p224, %r95, %r2266;
	or.pred  	%p225, %p223, %p224;
	@%p225 bra 	$L__BB2_337;
	ld.param.f32 	%f1960, [_Z18cuda_gemm_fragmentILi128ELi128ELi16ELi32ELi64ELi8ELi8ELi4ELi8EEvPKfS1_Pfiiiff_param_7];
	ld.param.f32 	%f1896, [_Z18cuda_gemm_fragmentILi128ELi128ELi16ELi32ELi64ELi8ELi8ELi4ELi8EEvPKfS1_Pfiiiff_param_6];
	ld.global.f32 	%f1730, [%rd2+20];
	mul.f32 	%f1731, %f1960, %f1730;
	fma.rn.f32 	%f1732, %f1896, %f2061, %f1731;
	st.global.f32 	[%rd2+20], %f1732;
$L__BB2_337:
	ld.param.u32 	%r2267, [_Z18cuda_gemm_fragmentILi128ELi128ELi16ELi32ELi64ELi8ELi8ELi4ELi8EEvPKfS1_Pfiiiff_param_4];
	ld.param.u32 	%r2181, [_Z18cuda_gemm_fragmentILi128ELi128ELi16ELi32ELi64ELi8ELi8ELi4ELi8EEvPKfS1_Pfiiiff_param_3];
	setp.ge.s32 	%p226, %r98, %r2181;
	setp.ge.s32 	%p227, %r96, %r2267;
	or.pred  	%p228, %p226, %p227;
	@%p228 bra 	$L__BB2_339;
	ld.param.f32 	%f1961, [_Z18cuda_gemm_fragmentILi128ELi128ELi16ELi32ELi64ELi8ELi8ELi4ELi8EEvPKfS1_Pfiiiff_param_7];
	ld.param.f32 	%f1897, [_Z18cuda_gemm_fragmentILi128ELi128ELi16ELi32ELi64ELi8ELi8ELi4ELi8EEvPKfS1_Pfiiiff_param_6];
	ld.global.f32 	%f1733, [%rd2+24];
	mul.f32 	%f1734, %f1961, %f1733;
	fma.rn.f32 	%f1735, %f1897, %f2060, %f1734;
	st.global.f32 	[%rd2+24], %f1735;
$L__BB2_339:
	ld.param.u32 	%r2268, [_Z18cuda_gemm_fragmentILi128ELi128ELi16ELi32ELi64ELi8ELi8ELi4ELi8EEvPKfS1_Pfiiiff_param_4];
	ld.param.u32 	%r2182, [_Z18cuda_gemm_fragmentILi128ELi128ELi16ELi32ELi64ELi8ELi8ELi4ELi8EEvPKfS1_Pfiiiff_param_3];
	setp.ge.s32 	%p229, %r98, %r2182;
	setp.ge.s32 	%p230, %r97, %r2268;
	or.pred  	%p231, %p229, %p230;
	@%p231 bra 	$L__BB2_341;
	ld.param.f32 	%f1962, [_Z18cuda_gemm_fragmentILi128ELi128ELi16ELi32ELi64ELi8ELi8ELi4ELi8EEvPKfS1_Pfiiiff_param_7];
	ld.param.f32 	%f1898, [_Z18cuda_gemm_fragmentILi128ELi128ELi16ELi32ELi64ELi8ELi8ELi4ELi8EEvPKfS1_Pfiiiff_param_6];
	ld.global.f32 	%f1736, [%rd2+28];
	mul.f32 	%f1737, %f1962, %f1736;
	fma.rn.f32 	%f1738, %f1898, %f2059, %f1737;
	st.global.f32 	[%rd2+28], %f1738;
$L__BB2_341:
	ld.param.u32 	%r2269, [_Z18cuda_gemm_fragmentILi128ELi128ELi16ELi32ELi64ELi8ELi8ELi4ELi8EEvPKfS1_Pfiiiff_param_4];
	ld.param.u32 	%r2183, [_Z18cuda_gemm_fragmentILi128ELi128ELi16ELi32ELi64ELi8ELi8ELi4ELi8EEvPKfS1_Pfiiiff_param_3];
	ld.param.u64 	%rd156, [_Z18cuda_gemm_fragmentILi128ELi128ELi16ELi32ELi64ELi8ELi8ELi4ELi8EEvPKfS1_Pfiiiff_param_2];
	cvta.to.global.u64 	%rd3, %rd156;
	setp.ge.s32 	%p232, %r2144, %r2269;
	add.s32 	%r100, %r22, 2;
	setp.ge.s32 	%p233, %r100, %r2183;
	add.s32 	%r101, %r99, %r2269;
	or.pred  	%p234, %p233, %p232;
	@%p234 bra 	$L__BB2_343;
	ld.param.f32 	%f1963, [_Z18cuda_gemm_fragmentILi128ELi128ELi16ELi32ELi64ELi8ELi8ELi4ELi8EEvPKfS1_Pfiiiff_param_7];
	ld.param.f32 	%f1899, [_Z18cuda_gemm_fragmentILi128ELi128ELi16ELi32ELi64ELi8ELi8ELi4ELi8EEvPKfS1_Pfiiiff_param_6];
	add.s32 	%r2154, %r2144, %r101;
	mul.wide.s32 	%rd102, %r2154, 4;
	add.s64 	%rd103, %rd3, %rd102;
	ld.global.f32 	%f1739, [%rd103];
	mul.f32 	%f1740, %f1963, %f1739;
	fma.rn.f32 	%f1741, %f1899, %f2058, %f1740;
	st.global.f32 	[%rd103], %f1741;
$L__BB2_343:
	ld.param.u32 	%r2270, [_Z18cuda_gemm_fragmentILi128ELi128ELi16ELi32ELi64ELi8ELi8ELi4ELi8EEvPKfS1_Pfiiiff_param_4];
	ld.param.u32 	%r2184, [_Z18cuda_gemm_fragmentILi128ELi128ELi16ELi32ELi64ELi8ELi8ELi4ELi8EEvPKfS1_Pfiiiff_param_3];
	setp.ge.s32 	%p235, %r100, %r2184;
	setp.ge.s32 	%p236, %r91, %r2270;
	cvt.s64.s32 	%rd104, %r101;
	add.s64 	%rd105, %rd1, %rd104;
	shl.b64 	%rd106, %rd105, 2;
	add.s64 	%rd5, %rd3, %rd106;
	or.pred  	%p237, %p235, %p236;
	@%p237 bra 	$L__BB2_345;
	ld.param.f32 	%f1964, [_Z18cuda_gemm_fragmentILi128ELi128ELi16ELi32ELi64ELi8ELi8ELi4ELi8EEvPKfS1_Pfiiiff_param_7];
	ld.param.f32 	%f1900, [_Z18cuda_gemm_fragmentILi128ELi128ELi16ELi32ELi64ELi8ELi8ELi4ELi8EEvPKfS1_Pfiiiff_param_6];
	ld.global.f32 	%f1742, [%rd5+4];
	mul.f32 	%f1743, %f1964, %f1742;
	fma.rn.f32 	%f1744, %f1900, %f2057, %f1743;
	st.global.f32 	[%rd5+4], %f1744;
$L__BB2_345:
	ld.param.u32 	%r2271, [_Z18cuda_gemm_fragmentILi128ELi128ELi16ELi32ELi64ELi8ELi8ELi4ELi8EEvPKfS1_Pfiiiff_param_4];
	ld.param.u32 	%r2185, [_Z18cuda_gemm_fragmentILi128ELi128ELi16ELi32ELi64ELi8ELi8ELi4ELi8EEvPKfS1_Pfiiiff_param_3];
	setp.ge.s32 	%p238, %r100, %r2185;
	setp.ge.s32 	%p239, %r92, %r2271;
	or.pred  	%p240, %p238, %p239;
	@%p240 bra 	$L__BB2_347;
	ld.param.f32 	%f1965, [_Z18cuda_gemm_fragmentILi128ELi128ELi16ELi32ELi64ELi8ELi8ELi4ELi8EEvPKfS1_Pfiiiff_param_7];
	ld.param.f32 	%f1901, [_Z18cuda_gemm_fragmentILi128ELi128ELi16ELi32ELi64ELi8ELi8ELi4ELi8EEvPKfS1_Pfiiiff_param_6];
	ld.global.f32 	%f1745, [%rd5+8];
	mul.f32 	%f1746, %f1965, %f1745;
	fma.rn.f32 	%f1747, %f1901, %f2056, %f1746;
	st.global.f32 	[%rd5+8], %f1747;
$L__BB2_347:
	ld.param.u32 	%r2272, [_Z18cuda_gemm_fragmentILi128ELi128ELi16ELi32ELi64ELi8ELi8ELi4ELi8EEvPKfS1_Pfiiiff_param_4];
	ld.param.u32 	%r2186, [_Z18cuda_gemm_fragmentILi128ELi128ELi16ELi32ELi64ELi8ELi8ELi4ELi8EEvPKfS1_Pfiiiff_param_3];
	setp.ge.s32 	%p241, %r100, %r2186;
	setp.ge.s32 	%p242, %r93, %r2272;
	or.pred  	%p243, %p241, %p242;
	@%p243 bra 	$L__BB2_349;
	ld.param.f32 	%f1966, [_Z18cuda_gemm_fragmentILi128ELi128ELi16ELi32ELi64ELi8ELi8ELi4ELi8EEvPKfS1_Pfiiiff_param_7];
	ld.param.f32 	%f1902, [_Z18cuda_gemm_fragmentILi128ELi128ELi16ELi32ELi64ELi8ELi8ELi4ELi8EEvPKfS1_Pfiiiff_param_6];
	ld.global.f32 	%f1748, [%rd5+12];
	mul.f32 	%f1749, %f1966, %f1748;
	fma.rn.f32 	%f1750, %f1902, %f2055, %f1749;
	st.global.f32 	[%rd5+12], %f1750;
$L__BB2_349:
	ld.param.u32 	%r2273, [_Z18cuda_gemm_fragmentILi128ELi128ELi16ELi32ELi64ELi8ELi8ELi4ELi8EEvPKfS1_Pfiiiff_param_4];
	ld.param.u32 	%r2187, [_Z18cuda_gemm_fragmentILi128ELi128ELi16ELi32ELi64ELi8ELi8ELi4ELi8EEvPKfS1_Pfiiiff_param_3];
	setp.ge.s32 	%p244, %r100, %r2187;
	setp.ge.s32 	%p245, %r94, %r2273;
	or.pred  	%p246, %p244, %p245;
	@%p246 bra 	$L__BB2_351;
	ld.param.f32 	%f1967, [_Z18cuda_gemm_fragmentILi128ELi128ELi16ELi32ELi64ELi8ELi8ELi4ELi8EEvPKfS1_Pfiiiff_param_7];
	ld.param.f32 	%f1903, [_Z18cuda_gemm_fragmentILi128ELi128ELi16ELi32ELi64ELi8ELi8ELi4ELi8EEvPKfS1_Pfiiiff_param_6];
	ld.global.f32 	%f1751, [%rd5+16];
	mul.f32 	%f1752, %f1967, %f1751;
	fma.rn.f32 	%f1753, %f1903, %f2054, %f1752;
	st.global.f32 	[%rd5+16], %f1753;
$L__BB2_351:
	ld.param.u32 	%r2274, [_Z18cuda_gemm_fragmentILi128ELi128ELi16ELi32ELi64ELi8ELi8ELi4ELi8EEvPKfS1_Pfiiiff_param_4];
	ld.param.u32 	%r2188, [_Z18cuda_gemm_fragmentILi128ELi128ELi16ELi32ELi64ELi8ELi8ELi4ELi8EEvPKfS1_Pfiiiff_param_3];
	setp.ge.s32 	%p247, %r100, %r2188;
	setp.ge.s32 	%p248, %r95, %r2274;
	or.pred  	%p249, %p247, %p248;
	@%p249 bra 	$L__BB2_353;
	ld.param.f32 	%f1968, [_Z18cuda_gemm_fragmentILi128ELi128ELi16ELi32ELi64ELi8ELi8ELi4ELi8EEvPKfS1_Pfiiiff_param_7];
	ld.param.f32 	%f1904, [_Z18cuda_gemm_fragmentILi128ELi128ELi16ELi32ELi64ELi8ELi8ELi4ELi8EEvPKfS1_Pfiiiff_param_6];
	ld.global.f32 	%f1754, [%rd5+20];
	mul.f32 	%f1755, %f1968, %f1754;
	fma.rn.f32 	%f1756, %f1904, %f2053, %f1755;
	st.global.f32 	[%rd5+20], %f1756;
$L__BB2_353:
	ld.param.u32 	%r2275, [_Z18cuda_gemm_fragmentILi128ELi128ELi16ELi32ELi64ELi8ELi8ELi4ELi8EEvPKfS1_Pfiiiff_param_4];
	ld.param.u32 	%r2189, [_Z18cuda_gemm_fragmentILi128ELi128ELi16ELi32ELi64ELi8ELi8ELi4ELi8EEvPKfS1_Pfiiiff_param_3];
	setp.ge.s32 	%p250, %r100, %r2189;
	setp.ge.s32 	%p251, %r96, %r2275;
	or.pred  	%p252, %p250, %p251;
	@%p252 bra 	$L__BB2_355;
	ld.param.f32 	%f1969, [_Z18cuda_gemm_fragmentILi128ELi128ELi16ELi32ELi64ELi8ELi8ELi4ELi8EEvPKfS1_Pfiiiff_param_7];
	ld.param.f32 	%f1905, [_Z18cuda_gemm_fragmentILi128ELi128ELi16ELi32ELi64ELi8ELi8ELi4ELi8EEvPKfS1_Pfiiiff_param_6];
	ld.global.f32 	%f1757, [%rd5+24];
	mul.f32 	%f1758, %f1969, %f1757;
	fma.rn.f32 	%f1759, %f1905, %f2052, %f1758;
	st.global.f32 	[%rd5+24], %f1759;
$L__BB2_355:
	ld.param.u32 	%r2276, [_Z18cuda_gemm_fragmentILi128ELi128ELi16ELi32ELi64ELi8ELi8ELi4ELi8EEvPKfS1_Pfiiiff_param_4];
	ld.param.u32 	%r2190, [_Z18cuda_gemm_fragmentILi128ELi128ELi16ELi32ELi64ELi8ELi8ELi4ELi8EEvPKfS1_Pfiiiff_param_3];
	setp.ge.s32 	%p253, %r100, %r2190;
	setp.ge.s32 	%p254, %r97, %r2276;
	or.pred  	%p255, %p253, %p254;
	@%p255 bra 	$L__BB2_357;
	ld.param.f32 	%f1970, [_Z18cuda_gemm_fragmentILi128ELi128ELi16ELi32ELi64ELi8ELi8ELi4ELi8EEvPKfS1_Pfiiiff_param_7];
	ld.param.f32 	%f1906, [_Z18cuda_gemm_fragmentILi128ELi128ELi16ELi32ELi64ELi8ELi8ELi4ELi8EEvPKfS1_Pfiiiff_param_6];
	ld.global.f32 	%f1760, [%rd5+28];
	mul.f32 	%f1761, %f1970, %f1760;
	fma.rn.f32 	%f1762, %f1906, %f2051, %f1761;
	st.global.f32 	[%rd5+28], %f1762;
$L__BB2_357:
	ld.param.u32 	%r2277, [_Z18cuda_gemm_fragmentILi128ELi128ELi16ELi32ELi64ELi8ELi8ELi4ELi8EEvPKfS1_Pfiiiff_param_4];
	ld.param.u32 	%r2191, [_Z18cuda_gemm_fragmentILi128ELi128ELi16ELi32ELi64ELi8ELi8ELi4ELi8EEvPKfS1_Pfiiiff_param_3];
	setp.ge.s32 	%p256, %r2144, %r2277;
	add.s32 	%r102, %r22, 3;
	setp.ge.s32 	%p257, %r102, %r2191;
	add.s32 	%r103, %r101, %r2277;
	or.pred  	%p258, %p257, %p256;
	@%p258 bra 	$L__BB2_359;
	ld.param.f32 	%f1971, [_Z18cuda_gemm_fragmentILi128ELi128ELi16ELi32ELi64ELi8ELi8ELi4ELi8EEvPKfS1_Pfiiiff_param_7];
	ld.param.f32 	%f1907, [_Z18cuda_gemm_fragmentILi128ELi128ELi16ELi32ELi64ELi8ELi8ELi4ELi8EEvPKfS1_Pfiiiff_param_6];
	add.s32 	%r2155, %r2144, %r103;
	mul.wide.s32 	%rd107, %r2155, 4;
	add.s64 	%rd108, %rd3, %rd107;
	ld.global.f32 	%f1763, [%rd108];
	mul.f32 	%f1764, %f1971, %f1763;
	fma.rn.f32 	%f1765, %f1907, %f2050, %f1764;
	st.global.f32 	[%rd108], %f1765;
$L__BB2_359:
	ld.param.u32 	%r2278, [_Z18cuda_gemm_fragmentILi128ELi128ELi16ELi32ELi64ELi8ELi8ELi4ELi8EEvPKfS1_Pfiiiff_param_4];
	ld.param.u32 	%r2192, [_Z18cuda_gemm_fragmentILi128ELi128ELi16ELi32ELi64ELi8ELi8ELi4ELi8EEvPKfS1_Pfiiiff_param_3];
	setp.ge.s32 	%p259, %r102, %r2192;
	setp.ge.s32 	%p260, %r91, %r2278;
	cvt.s64.s32 	%rd109, %r103;
	add.s64 	%rd110, %rd1, %rd109;
	shl.b64 	%rd111, %rd110, 2;
	add.s64 	%rd6, %rd3, %rd111;
	or.pred  	%p261, %p259, %p260;
	@%p261 bra 	$L__BB2_361;
	ld.param.f32 	%f1972, [_Z18cuda_gemm_fragmentILi128ELi128ELi16ELi32ELi64ELi8ELi8ELi4ELi8EEvPKfS1_Pfiiiff_param_7];
	ld.param.f32 	%f1908, [_Z18cuda_gemm_fragmentILi128ELi128ELi16ELi32ELi64ELi8ELi8ELi4ELi8EEvPKfS1_Pfiiiff_param_6];
	ld.global.f32 	%f1766, [%rd6+4];
	mul.f32 	%f1767, %f1972, %f1766;
	fma.rn.f32 	%f1768, %f1908, %f2049, %f1767;
	st.global.f32 	[%rd6+4], %f1768;
$L__BB2_361:
	ld.param.u32 	%r2279, [_Z18cuda_gemm_fragmentILi128ELi128ELi16ELi32ELi64ELi8ELi8ELi4ELi8EEvPKfS1_Pfiiiff_param_4];
	ld.param.u32 	%r2193, [_Z18cuda_gemm_fragmentILi128ELi128ELi16ELi32ELi64ELi8ELi8ELi4ELi8EEvPKfS1_Pfiiiff_param_3];
	setp.ge.s32 	%p262, %r102, %r2193;
	setp.ge.s32 	%p263, %r92, %r2279;
	or.pred  	%p264, %p262, %p263;
	@%p264 bra 	$L__BB2_363;
	ld.param.f32 	%f1973, [_Z18cuda_gemm_fragmentILi128ELi128ELi16ELi32ELi64ELi8ELi8ELi4ELi8EEvPKfS1_Pfiiiff_param_7];
	ld.param.f32 	%f1909, [_Z18cuda_gemm_fragmentILi128ELi128ELi16ELi32ELi64ELi8ELi8ELi4ELi8EEvPKfS1_Pfiiiff_param_6];
	ld.global.f32 	%f1769, [%rd6+8];
	mul.f32 	%f1770, %f1973, %f1769;
	fma.rn.f32 	%f1771, %f1909, %f2048, %f1770;
	st.global.f32 	[%rd6+8], %f1771;
$L__BB2_363:
	ld.param.u32 	%r2280, [_Z18cuda_gemm_fragmentILi128ELi128ELi16ELi32ELi64ELi8ELi8ELi4ELi8EEvPKfS1_Pfiiiff_param_4];
	ld.param.u32 	%r2194, [_Z18cuda_gemm_fragmentILi128ELi128ELi16ELi32ELi64ELi8ELi8ELi4ELi8EEvPKfS1_Pfiiiff_param_3];
	setp.ge.s32 	%p265, %r102, %r2194;
	setp.ge.s32 	%p266, %r93, %r2280;
	or.pred  	%p267, %p265, %p266;
	@%p267 bra 	$L__BB2_365;
	ld.param.f32 	%f1974, [_Z18cuda_gemm_fragmentILi128ELi128ELi16ELi32ELi64ELi8ELi8ELi4ELi8EEvPKfS1_Pfiiiff_param_7];
	ld.param.f32 	%f1910, [_Z18cuda_gemm_fragmentILi128ELi128ELi16ELi32ELi64ELi8ELi8ELi4ELi8EEvPKfS1_Pfiiiff_param_6];
	ld.global.f32 	%f1772, [%rd6+12];
	mul.f32 	%f1773, %f1974, %f1772;
	fma.rn.f32 	%f1774, %f1910, %f2047, %f1773;
	st.global.f32 	[%rd6+12], %f1774;
$L__BB2_365:
	ld.param.u32 	%r2281, [_Z18cuda_gemm_fragmentILi128ELi128ELi16ELi32ELi64ELi8ELi8ELi4ELi8EEvPKfS1_Pfiiiff_param_4];
	ld.param.u32 	%r2195, [_Z18cuda_gemm_fragmentILi128ELi128ELi16ELi32ELi64ELi8ELi8ELi4ELi8EEvPKfS1_Pfiiiff_param_3];
	setp.ge.s32 	%p268, %r102, %r2195;
	setp.ge.s32 	%p269, %r94, %r2281;
	or.pred  	%p270, %p268, %p269;
	@%p270 bra 	$L__BB2_367;
	ld.param.f32 	%f1975, [_Z18cuda_gemm_fragmentILi128ELi128ELi16ELi32ELi64ELi8ELi8ELi4ELi8EEvPKfS1_Pfiiiff_param_7];
	ld.param.f32 	%f1911, [_Z18cuda_gemm_fragmentILi128ELi128ELi16ELi32ELi64ELi8ELi8ELi4ELi8EEvPKfS1_Pfiiiff_param_6];
	ld.global.f32 	%f1775, [%rd6+16];
	mul.f32 	%f1776, %f1975, %f1775;
	fma.rn.f32 	%f1777, %f1911, %f2046, %f1776;
	st.global.f32 	[%rd6+16], %f1777;
$L__BB2_367:
	ld.param.u32 	%r2282, [_Z18cuda_gemm_fragmentILi128ELi128ELi16ELi32ELi64ELi8ELi8ELi4ELi8EEvPKfS1_Pfiiiff_param_4];
	ld.param.u32 	%r2196, [_Z18cuda_gemm_fragmentILi128ELi128ELi16ELi32ELi64ELi8ELi8ELi4ELi8EEvPKfS1_Pfiiiff_param_3];
	setp.ge.s32 	%p271, %r102, %r2196;
	setp.ge.s32 	%p272, %r95, %r2282;
	or.pred  	%p273, %p271, %p272;
	@%p273 bra 	$L__BB2_369;
	ld.param.f32 	%f1976, [_Z18cuda_gemm_fragmentILi128ELi128ELi16ELi32ELi64ELi8ELi8ELi4ELi8EEvPKfS1_Pfiiiff_param_7];
	ld.param.f32 	%f1912, [_Z18cuda_gemm_fragmentILi128ELi128ELi16ELi32ELi64ELi8ELi8ELi4ELi8EEvPKfS1_Pfiiiff_param_6];
	ld.global.f32 	%f1778, [%rd6+20];
	mul.f32 	%f1779, %f1976, %f1778;
	fma.rn.f32 	%f1780, %f1912, %f2045, %f1779;
	st.global.f32 	[%rd6+20], %f1780;
$L__BB2_369:
	ld.param.u32 	%r2283, [_Z18cuda_gemm_fragmentILi128ELi128ELi16ELi32ELi64ELi8ELi8ELi4ELi8EEvPKfS1_Pfiiiff_param_4];
	ld.param.u32 	%r2197, [_Z18cuda_gemm_fragmentILi128ELi128ELi16ELi32ELi64ELi8ELi8ELi4ELi8EEvPKfS1_Pfiiiff_param_3];
	setp.ge.s32 	%p274, %r102, %r2197;
	setp.ge.s32 	%p275, %r96, %r2283;
	or.pred  	%p276, %p274, %p275;
	@%p276 bra 	$L__BB2_371;
	ld.param.f32 	%f1977, [_Z18cuda_gemm_fragmentILi128ELi128ELi16ELi32ELi64ELi8ELi8ELi4ELi8EEvPKfS1_Pfiiiff_param_7];
	ld.param.f32 	%f1913, [_Z18cuda_gemm_fragmentILi128ELi128ELi16ELi32ELi64ELi8ELi8ELi4ELi8EEvPKfS1_Pfiiiff_param_6];
	ld.global.f32 	%f1781, [%rd6+24];
	mul.f32 	%f1782, %f1977, %f1781;
	fma.rn.f32 	%f1783, %f1913, %f2044, %f1782;
	st.global.f32 	[%rd6+24], %f1783;
$L__BB2_371:
	ld.param.u32 	%r2284, [_Z18cuda_gemm_fragmentILi128ELi128ELi16ELi32ELi64ELi8ELi8ELi4ELi8EEvPKfS1_Pfiiiff_param_4];
	ld.param.u32 	%r2198, [_Z18cuda_gemm_fragmentILi128ELi128ELi16ELi32ELi64ELi8ELi8ELi4ELi8EEvPKfS1_Pfiiiff_param_3];
	setp.ge.s32 	%p277, %r102, %r2198;
	setp.ge.s32 	%p278, %r97, %r2284;
	or.pred  	%p279, %p277, %p278;
	@%p279 bra 	$L__BB2_373;
	ld.param.f32 	%f1978, [_Z18cuda_gemm_fragmentILi128ELi128ELi16ELi32ELi64ELi8ELi8ELi4ELi8EEvPKfS1_Pfiiiff_param_7];
	ld.param.f32 	%f1914, [_Z18cuda_gemm_fragmentILi128ELi128ELi16ELi32ELi64ELi8ELi8ELi4ELi8EEvPKfS1_Pfiiiff_param_6];
	ld.global.f32 	%f1784, [%rd6+28];
	mul.f32 	%f1785, %f1978, %f1784;
	fma.rn.f32 	%f1786, %f1914, %f2043, %f1785;
	st.global.f32 	[%rd6+28], %f1786;
$L__BB2_373:
	ld.param.u32 	%r2285, [_Z18cuda_gemm_fragmentILi128ELi128ELi16ELi32ELi64ELi8ELi8ELi4ELi8EEvPKfS1_Pfiiiff_param_4];
	ld.param.u32 	%r2199, [_Z18cuda_gemm_fragmentILi128ELi128ELi16ELi32ELi64ELi8ELi8ELi4ELi8EEvPKfS1_Pfiiiff_param_3];
	setp.ge.s32 	%p280, %r2144, %r2285;
	add.s32 	%r104, %r22, 4;
	setp.ge.s32 	%p281, %r104, %r2199;
	add.s32 	%r105, %r103, %r2285;
	or.pred  	%p282, %p281, %p280;
	@%p282 bra 	$L__BB2_375;
	ld.param.f32 	%f1979, [_Z18cuda_gemm_fragmentILi128ELi128ELi16ELi32ELi64ELi8ELi8ELi4ELi8EEvPKfS1_Pfiiiff_param_7];
	ld.param.f32 	%f1915, [_Z18cuda_gemm_fragmentILi128ELi128ELi16ELi32ELi64ELi8ELi8ELi4ELi8EEvPKfS1_Pfiiiff_param_6];
	add.s32 	%r2156, %r2144, %r105;
	mul.wide.s32 	%rd112, %r2156, 4;
	add.s64 	%rd113, %rd3, %rd112;
	ld.global.f32 	%f1787, [%rd113];
	mul.f32 	%f1788, %f1979, %f1787;
	fma.rn.f32 	%f1789, %f1915, %f2042, %f1788;
	st.global.f32 	[%rd113], %f1789;
$L__BB2_375:
	ld.param.u32 	%r2286, [_Z18cuda_gemm_fragmentILi128ELi128ELi16ELi32ELi64ELi8ELi8ELi4ELi8EEvPKfS1_Pfiiiff_param_4];
	ld.param.u32 	%r2200, [_Z18cuda_gemm_fragmentILi128ELi128ELi16ELi32ELi64ELi8ELi8ELi4ELi8EEvPKfS1_Pfiiiff_param_3];
	setp.ge.s32 	%p283, %r104, %r2200;
	setp.ge.s32 	%p284, %r91, %r2286;
	cvt.s64.s32 	%rd114, %r105;
	add.s64 	%rd115, %rd1, %rd114;
	shl.b64 	%rd116, %rd115, 2;
	add.s64 	%rd7, %rd3, %rd116;
	or.pred  	%p285, %p283, %p284;
	@%p285 bra 	$L__BB2_377;
	ld.param.f32 	%f1980, [_Z18cuda_gemm_fragmentILi128ELi128ELi16ELi32ELi64ELi8ELi8ELi4ELi8EEvPKfS1_Pfiiiff_param_7];
	ld.param.f32 	%f1916, [_Z18cuda_gemm_fragmentILi128ELi128ELi16ELi32ELi64ELi8ELi8ELi4ELi8EEvPKfS1_Pfiiiff_param_6];
	ld.global.f32 	%f1790, [%rd7+4];
	mul.f32 	%f1791, %f1980, %f1790;
	fma.rn.f32 	%f1792, %f1916, %f2041, %f1791;
	st.global.f32 	[%rd7+4], %f1792;
$L__BB2_377:
	ld.param.u32 	%r2287, [_Z18cuda_gemm_fragmentILi128ELi128ELi16ELi32ELi64ELi8ELi8ELi4ELi8EEvPKfS1_Pfiiiff_param_4];
	ld.param.u32 	%r2201, [_Z18cuda_gemm_fragmentILi128ELi128ELi16ELi32ELi64ELi8ELi8ELi4ELi8EEvPKfS1_Pfiiiff_param_3];
	setp.ge.s32 	%p286, %r104, %r2201;
	setp.ge.s32 	%p287, %r92, %r2287;
	or.pred  	%p288, %p286, %p287;
	@%p288 bra 	$L__BB2_379;
	ld.param.f32 	%f1981, [_Z18cuda_gemm_fragmentILi128ELi128ELi16ELi32ELi64ELi8ELi8ELi4ELi8EEvPKfS1_Pfiiiff_param_7];
	ld.param.f32 	%f1917, [_Z18cuda_gemm_fragmentILi128ELi128ELi16ELi32ELi64ELi8ELi8ELi4ELi8EEvPKfS1_Pfiiiff_param_6];
	ld.global.f32 	%f1793, [%rd7+8];
	mul.f32 	%f1794, %f1981, %f1793;
	fma.rn.f32 	%f1795, %f1917, %f2040, %f1794;
	st.global.f32 	[%rd7+8], %f1795;
$L__BB2_379:
	ld.param.u32 	%r2288, [_Z18cuda_gemm_fragmentILi128ELi128ELi16ELi32ELi64ELi8ELi8ELi4ELi8EEvPKfS1_Pfiiiff_param_4];
	ld.param.u32 	%r2202, [_Z18cuda_gemm_fragmentILi128ELi128ELi16ELi32ELi64ELi8ELi8ELi4ELi8EEvPKfS1_Pfiiiff_param_3];
	setp.ge.s32 	%p289, %r104, %r2202;
	setp.ge.s32 	%p290, %r93, %r2288;
	or.pred  	%p291, %p289, %p290;
	@%p291 bra 	$L__BB2_381;
	ld.param.f32 	%f1982, [_Z18cuda_gemm_fragmentILi128ELi128ELi16ELi32ELi64ELi8ELi8ELi4ELi8EEvPKfS1_Pfiiiff_param_7];
	ld.param.f32 	%f1918, [_Z18cuda_gemm_fragmentILi128ELi128ELi16ELi32ELi64ELi8ELi8ELi4ELi8EEvPKfS1_Pfiiiff_param_6];
	ld.global.f32 	%f1796, [%rd7+12];
	mul.f32 	%f1797, %f1982, %f1796;
	fma.rn.f32 	%f1798, %f1918, %f2039, %f1797;
	st.global.f32 	[%rd7+12], %f1798;
$L__BB2_381:
	ld.param.u32 	%r2289, [_Z18cuda_gemm_fragmentILi128ELi128ELi16ELi32ELi64ELi8ELi8ELi4ELi8EEvPKfS1_Pfiiiff_param_4];
	ld.param.u32 	%r2203, [_Z18cuda_gemm_fragmentILi128ELi128ELi16ELi32ELi64ELi8ELi8ELi4ELi8EEvPKfS1_Pfiiiff_param_3];
	setp.ge.s32 	%p292, %r104, %r2203;
	setp.ge.s32 	%p293, %r94, %r2289;
	or.pred  	%p294, %p292, %p293;
	@%p294 bra 	$L__BB2_383;
	ld.param.f32 	%f1983, [_Z18cuda_gemm_fragmentILi128ELi128ELi16ELi32ELi64ELi8ELi8ELi4ELi8EEvPKfS1_Pfiiiff_param_7];
	ld.param.f32 	%f1919, [_Z18cuda_gemm_fragmentILi128ELi128ELi16ELi32ELi64ELi8ELi8ELi4ELi8EEvPKfS1_Pfiiiff_param_6];
	ld.global.f32 	%f1799, [%rd7+16];
	mul.f32 	%f1800, %f1983, %f1799;
	fma.rn.f32 	%f1801, %f1919, %f2038, %f1800;
	st.global.f32 	[%rd7+16], %f1801;
$L__BB2_383:
	ld.param.u32 	%r2290, [_Z18cuda_gemm_fragmentILi128ELi128ELi16ELi32ELi64ELi8ELi8ELi4ELi8EEvPKfS1_Pfiiiff_param_4];
	ld.param.u32 	%r2204, [_Z18cuda_gemm_fragmentILi128ELi128ELi16ELi32ELi64ELi8ELi8ELi4ELi8EEvPKfS1_Pfiiiff_param_3];
	setp.ge.s32 	%p295, %r104, %r2204;
	setp.ge.s32 	%p296, %r95, %r2290;
	or.pred  	%p297, %p295, %p296;
	@%p297 bra 	$L__BB2_385;
	ld.param.f32 	%f1984, [_Z18cuda_gemm_fragmentILi128ELi128ELi16ELi32ELi64ELi8ELi8ELi4ELi8EEvPKfS1_Pfiiiff_param_7];
	ld.param.f32 	%f1920, [_Z18cuda_gemm_fragmentILi128ELi128ELi16ELi32ELi64ELi8ELi8ELi4ELi8EEvPKfS1_Pfiiiff_param_6];
	ld.global.f32 	%f1802, [%rd7+20];
	mul.f32 	%f1803, %f1984, %f1802;
	fma.rn.f32 	%f1804, %f1920, %f2037, %f1803;
	st.global.f32 	[%rd7+20], %f1804;
$L__BB2_385:
	ld.param.u32 	%r2291, [_Z18cuda_gemm_fragmentILi128ELi128ELi16ELi32ELi64ELi8ELi8ELi4ELi8EEvPKfS1_Pfiiiff_param_4];
	ld.param.u32 	%r2205, [_Z18cuda_gemm_fragmentILi128ELi128ELi16ELi32ELi64ELi8ELi8ELi4ELi8EEvPKfS1_Pfiiiff_param_3];
	setp.ge.s32 	%p298, %r104, %r2205;
	setp.ge.s32 	%p299, %r96, %r2291;
	or.pred  	%p300, %p298, %p299;
	@%p300 bra 	$L__BB2_387;
	ld.param.f32 	%f1985, [_Z18cuda_gemm_fragmentILi128ELi128ELi16ELi32ELi64ELi8ELi8ELi4ELi8EEvPKfS1_Pfiiiff_param_7];
	ld.param.f32 	%f1921, [_Z18cuda_gemm_fragmentILi128ELi128ELi16ELi32ELi64ELi8ELi8ELi4ELi8EEvPKfS1_Pfiiiff_param_6];
	ld.global.f32 	%f1805, [%rd7+24];
	mul.f32 	%f1806, %f1985, %f1805;
	fma.rn.f32 	%f1807, %f1921, %f2036, %f1806;
	st.global.f32 	[%rd7+24], %f1807;
$L__BB2_387:
	ld.param.u32 	%r2292, [_Z18cuda_gemm_fragmentILi128ELi128ELi16ELi32ELi64ELi8ELi8ELi4ELi8EEvPKfS1_Pfiiiff_param_4];
	ld.param.u32 	%r2206, [_Z18cuda_gemm_fragmentILi128ELi128ELi16ELi32ELi64ELi8ELi8ELi4ELi8EEvPKfS1_Pfiiiff_param_3];
	setp.ge.s32 	%p301, %r104, %r2206;
	setp.ge.s32 	%p302, %r97, %r2292;
	or.pred  	%p303, %p301, %p302;
	@%p303 bra 	$L__BB2_389;
	ld.param.f32 	%f1986, [_Z18cuda_gemm_fragmentILi128ELi128ELi16ELi32ELi64ELi8ELi8ELi4ELi8EEvPKfS1_Pfiiiff_param_7];
	ld.param.f32 	%f1922, [_Z18cuda_gemm_fragmentILi128ELi128ELi16ELi32ELi64ELi8ELi8ELi4ELi8EEvPKfS1_Pfiiiff_param_6];
	ld.global.f32 	%f1808, [%rd7+28];
	mul.f32 	%f1809, %f1986, %f1808;
	fma.rn.f32 	%f1810, %f1922, %f2035, %f1809;
	st.global.f32 	[%rd7+28], %f1810;
$L__BB2_389:
	ld.param.u32 	%r2293, [_Z18cuda_gemm_fragmentILi128ELi128ELi16ELi32ELi64ELi8ELi8ELi4ELi8EEvPKfS1_Pfiiiff_param_4];
	ld.param.u32 	%r2207, [_Z18cuda_gemm_fragmentILi128ELi128ELi16ELi32ELi64ELi8ELi8ELi4ELi8EEvPKfS1_Pfiiiff_param_3];
	setp.ge.s32 	%p304, %r2144, %r2293;
	add.s32 	%r106, %r22, 5;
	setp.ge.s32 	%p305, %r106, %r2207;
	add.s32 	%r107, %r105, %r2293;
	or.pred  	%p306, %p305, %p304;
	@%p306 bra 	$L__BB2_391;
	ld.param.f32 	%f1987, [_Z18cuda_gemm_fragmentILi128ELi128ELi16ELi32ELi64ELi8ELi8ELi4ELi8EEvPKfS1_Pfiiiff_param_7];
	ld.param.f32 	%f1923, [_Z18cuda_gemm_fragmentILi128ELi128ELi16ELi32ELi64ELi8ELi8ELi4ELi8EEvPKfS1_Pfiiiff_param_6];
	add.s32 	%r2157, %r2144, %r107;
	mul.wide.s32 	%rd117, %r2157, 4;
	add.s64 	%rd118, %rd3, %rd117;
	ld.global.f32 	%f1811, [%rd118];
	mul.f32 	%f1812, %f1987, %f1811;
	fma.rn.f32 	%f1813, %f1923, %f2034, %f1812;
	st.global.f32 	[%rd118], %f1813;
$L__BB2_391:
	ld.param.u32 	%r2294, [_Z18cuda_gemm_fragmentILi128ELi128ELi16ELi32ELi64ELi8ELi8ELi4ELi8EEvPKfS1_Pfiiiff_param_4];
	ld.param.u32 	%r2208, [_Z18cuda_gemm_fragmentILi128ELi128ELi16ELi32ELi64ELi8ELi8ELi4ELi8EEvPKfS1_Pfiiiff_param_3];
	setp.ge.s32 	%p307, %r106, %r2208;
	setp.ge.s32 	%p308, %r91, %r2294;
	cvt.s64.s32 	%rd119, %r107;
	add.s64 	%rd120, %rd1, %rd119;
	shl.b64 	%rd121, %rd120, 2;
	add.s64 	%rd8, %rd3, %rd121;
	or.pred  	%p309, %p307, %p308;
	@%p309 bra 	$L__BB2_393;
	ld.param.f32 	%f1988, [_Z18cuda_gemm_fragmentILi128ELi128ELi16ELi32ELi64ELi8ELi8ELi4ELi8EEvPKfS1_Pfiiiff_param_7];
	ld.param.f32 	%f1924, [_Z18cuda_gemm_fragmentILi128ELi128ELi16ELi32ELi64ELi8ELi8ELi4ELi8EEvPKfS1_Pfiiiff_param_6];
	ld.global.f32 	%f1814, [%rd8+4];
	mul.f32 	%f1815, %f1988, %f1814;
	fma.rn.f32 	%f1816, %f1924, %f2033, %f1815;
	st.global.f32 	[%rd8+4], %f1816;
$L__BB2_393:
	ld.param.u32 	%r2295, [_Z18cuda_gemm_fragmentILi128ELi128ELi16ELi32ELi64ELi8ELi8ELi4ELi8EEvPKfS1_Pfiiiff_param_4];
	ld.param.u32 	%r2209, [_Z18cuda_gemm_fragmentILi128ELi128ELi16ELi32ELi64ELi8ELi8ELi4ELi8EEvPKfS1_Pfiiiff_param_3];
	setp.ge.s32 	%p310, %r106, %r2209;
	setp.ge.s32 	%p311, %r92, %r2295;
	or.pred  	%p312, %p310, %p311;
	@%p312 bra 	$L__BB2_395;
	ld.param.f32 	%f1989, [_Z18cuda_gemm_fragmentILi128ELi128ELi16ELi32ELi64ELi8ELi8ELi4ELi8EEvPKfS1_Pfiiiff_param_7];
	ld.param.f32 	%f1925, [_Z18cuda_gemm_fragmentILi128ELi128ELi16ELi32ELi64ELi8ELi8ELi4ELi8EEvPKfS1_Pfiiiff_param_6];
	ld.global.f32 	%f1817, [%rd8+8];
	mul.f32 	%f1818, %f1989, %f1817;
	fma.rn.f32 	%f1819, %f1925, %f2032, %f1818;
	st.global.f32 	[%rd8+8], %f1819;
$L__BB2_395:
	ld.param.u32 	%r2296, [_Z18cuda_gemm_fragmentILi128ELi128ELi16ELi32ELi64ELi8ELi8ELi4ELi8EEvPKfS1_Pfiiiff_param_4];
	ld.param.u32 	%r2210, [_Z18cuda_gemm_fragmentILi128ELi128ELi16ELi32ELi64ELi8ELi8ELi4ELi8EEvPKfS1_Pfiiiff_param_3];
	setp.ge.s32 	%p313, %r106, %r2210;
	setp.ge.s32 	%p314, %r93, %r2296;
	or.pred  	%p315, %p313, %p314;
	@%p315 bra 	$L__BB2_397;
	ld.param.f32 	%f1990, [_Z18cuda_gemm_fragmentILi128ELi128ELi16ELi32ELi64ELi8ELi8ELi4ELi8EEvPKfS1_Pfiiiff_param_7];
	ld.param.f32 	%f1926, [_Z18cuda_gemm_fragmentILi128ELi128ELi16ELi32ELi64ELi8ELi8ELi4ELi8EEvPKfS1_Pfiiiff_param_6];
	ld.global.f32 	%f1820, [%rd8+12];
	mul.f32 	%f1821, %f1990, %f1820;
	fma.rn.f32 	%f1822, %f1926, %f2031, %f1821;
	st.global.f32 	[%rd8+12], %f1822;
$L__BB2_397:
	ld.param.u32 	%r2297, [_Z18cuda_gemm_fragmentILi128ELi128ELi16ELi32ELi64ELi8ELi8ELi4ELi8EEvPKfS1_Pfiiiff_param_4];
	ld.param.u32 	%r2211, [_Z18cuda_gemm_fragmentILi128ELi128ELi16ELi32ELi64ELi8ELi8ELi4ELi8EEvPKfS1_Pfiiiff_param_3];
	setp.ge.s32 	%p316, %r106, %r2211;
	setp.ge.s32 	%p317, %r94, %r2297;
	or.pred  	%p318, %p316, %p317;
	@%p318 bra 	$L__BB2_399;
	ld.param.f32 	%f1991, [_Z18cuda_gemm_fragmentILi128ELi128ELi16ELi32ELi64ELi8ELi8ELi4ELi8EEvPKfS1_Pfiiiff_param_7];
	ld.param.f32 	%f1927, [_Z18cuda_gemm_fragmentILi128ELi128ELi16ELi32ELi64ELi8ELi8ELi4ELi8EEvPKfS1_Pfiiiff_param_6];
	ld.global.f32 	%f1823, [%rd8+16];
	mul.f32 	%f1824, %f1991, %f1823;
	fma.rn.f32 	%f1825, %f1927, %f2030, %f1824;
	st.global.f32 	[%rd8+16], %f1825;
$L__BB2_399:
	ld.param.u32 	%r2298, [_Z18cuda_gemm_fragmentILi128ELi128ELi16ELi32ELi64ELi8ELi8ELi4ELi8EEvPKfS1_Pfiiiff_param_4];
	ld.param.u32 	%r2212, [_Z18cuda_gemm_fragmentILi128ELi128ELi16ELi32ELi64ELi8ELi8ELi4ELi8EEvPKfS1_Pfiiiff_param_3];
	setp.ge.s32 	%p319, %r106, %r2212;
	setp.ge.s32 	%p320, %r95, %r2298;
	or.pred  	%p321, %p319, %p320;
	@%p321 bra 	$L__BB2_401;
	ld.param.f32 	%f1992, [_Z18cuda_gemm_fragmentILi128ELi128ELi16ELi32ELi64ELi8ELi8ELi4ELi8EEvPKfS1_Pfiiiff_param_7];
	ld.param.f32 	%f1928, [_Z18cuda_gemm_fragmentILi128ELi128ELi16ELi32ELi64ELi8ELi8ELi4ELi8EEvPKfS1_Pfiiiff_param_6];
	ld.global.f32 	%f1826, [%rd8+20];
	mul.f32 	%f1827, %f1992, %f1826;
	fma.rn.f32 	%f1828, %f1928, %f2029, %f1827;
	st.global.f32 	[%rd8+20], %f1828;
$L__BB2_401:
	ld.param.u32 	%r2299, [_Z18cuda_gemm_fragmentILi128ELi128ELi16ELi32ELi64ELi8ELi8ELi4ELi8EEvPKfS1_Pfiiiff_param_4];
	ld.param.u32 	%r2213, [_Z18cuda_gemm_fragmentILi128ELi128ELi16ELi32ELi64ELi8ELi8ELi4ELi8EEvPKfS1_Pfiiiff_param_3];
	setp.ge.s32 	%p322, %r106, %r2213;
	setp.ge.s32 	%p323, %r96, %r2299;
	or.pred  	%p324, %p322, %p323;
	@%p324 bra 	$L__BB2_403;
	ld.param.f32 	%f1993, [_Z18cuda_gemm_fragmentILi128ELi128ELi16ELi32ELi64ELi8ELi8ELi4ELi8EEvPKfS1_Pfiiiff_param_7];
	ld.param.f32 	%f1929, [_Z18cuda_gemm_fragmentILi128ELi128ELi16ELi32ELi64ELi8ELi8ELi4ELi8EEvPKfS1_Pfiiiff_param_6];
	ld.global.f32 	%f1829, [%rd8+24];
	mul.f32 	%f1830, %f1993, %f1829;
	fma.rn.f32 	%f1831, %f1929, %f2028, %f1830;
	st.global.f32 	[%rd8+24], %f1831;
$L__BB2_403:
	ld.param.u32 	%r2300, [_Z18cuda_gemm_fragmentILi128ELi128ELi16ELi32ELi64ELi8ELi8ELi4ELi8EEvPKfS1_Pfiiiff_param_4];
	ld.param.u32 	%r2214, [_Z18cuda_gemm_fragmentILi128ELi128ELi16ELi32ELi64ELi8ELi8ELi4ELi8EEvPKfS1_Pfiiiff_param_3];
	setp.ge.s32 	%p325, %r106, %r2214;
	setp.ge.s32 	%p326, %r97, %r2300;
	or.pred  	%p327, %p325, %p326;
	@%p327 bra 	$L__BB2_405;
	ld.param.f32 	%f1994, [_Z18cuda_gemm_fragmentILi128ELi128ELi16ELi32ELi64ELi8ELi8ELi4ELi8EEvPKfS1_Pfiiiff_param_7];
	ld.param.f32 	%f1930, [_Z18cuda_gemm_fragmentILi128ELi128ELi16ELi32ELi64ELi8ELi8ELi4ELi8EEvPKfS1_Pfiiiff_param_6];
	ld.global.f32 	%f1832, [%rd8+28];
	mul.f32 	%f1833, %f1994, %f1832;
	fma.rn.f32 	%f1834, %f1930, %f2027, %f1833;
	st.global.f32 	[%rd8+28], %f1834;
$L__BB2_405:
	ld.param.u32 	%r2301, [_Z18cuda_gemm_fragmentILi128ELi128ELi16ELi32ELi64ELi8ELi8ELi4ELi8EEvPKfS1_Pfiiiff_param_4];
	ld.param.u32 	%r2215, [_Z18cuda_gemm_fragmentILi128ELi128ELi16ELi32ELi64ELi8ELi8ELi4ELi8EEvPKfS1_Pfiiiff_param_3];
	setp.ge.s32 	%p328, %r2144, %r2301;
	add.s32 	%r108, %r22, 6;
	setp.ge.s32 	%p329, %r108, %r2215;
	add.s32 	%r109, %r107, %r2301;
	or.pred  	%p330, %p329, %p328;
	@%p330 bra 	$L__BB2_407;
	ld.param.f32 	%f1995, [_Z18cuda_gemm_fragmentILi128ELi128ELi16ELi32ELi64ELi8ELi8ELi4ELi8EEvPKfS1_Pfiiiff_param_7];
	ld.param.f32 	%f1931, [_Z18cuda_gemm_fragmentILi128ELi128ELi16ELi32ELi64ELi8ELi8ELi4ELi8EEvPKfS1_Pfiiiff_param_6];
	add.s32 	%r2158, %r2144, %r109;
	mul.wide.s32 	%rd122, %r2158, 4;
	add.s64 	%rd123, %rd3, %rd122;
	ld.global.f32 	%f1835, [%rd123];
	mul.f32 	%f1836, %f1995, %f1835;
	fma.rn.f32 	%f1837, %f1931, %f2026, %f1836;
	st.global.f32 	[%rd123], %f1837;
$L__BB2_407:
	ld.param.u32 	%r2302, [_Z18cuda_gemm_fragmentILi128ELi128ELi16ELi32ELi64ELi8ELi8ELi4ELi8EEvPKfS1_Pfiiiff_param_4];
	ld.param.u32 	%r2216, [_Z18cuda_gemm_fragmentILi128ELi128ELi16ELi32ELi64ELi8ELi8ELi4ELi8EEvPKfS1_Pfiiiff_param_3];
	setp.ge.s32 	%p331, %r108, %r2216;
	setp.ge.s32 	%p332, %r91, %r2302;
	cvt.s64.s32 	%rd124, %r109;
	add.s64 	%rd125, %rd1, %rd124;
	shl.b64 	%rd126, %rd125, 2;
	add.s64 	%rd9, %rd3, %rd126;
	or.pred  	%p333, %p331, %p332;
	@%p333 bra 	$L__BB2_409;
	ld.param.f32 	%f1996, [_Z18cuda_gemm_fragmentILi128ELi128ELi16ELi32ELi64ELi8ELi8ELi4ELi8EEvPKfS1_Pfiiiff_param_7];
	ld.param.f32 	%f1932, [_Z18cuda_gemm_fragmentILi128ELi128ELi16ELi32ELi64ELi8ELi8ELi4ELi8EEvPKfS1_Pfiiiff_param_6];
	ld.global.f32 	%f1838, [%rd9+4];
	mul.f32 	%f1839, %f1996, %f1838;
	fma.rn.f32 	%f1840, %f1932, %f2025, %f1839;
	st.global.f32 	[%rd9+4], %f1840;
$L__BB2_409:
	ld.param.u32 	%r2303, [_Z18cuda_gemm_fragmentILi128ELi128ELi16ELi32ELi64ELi8ELi8ELi4ELi8EEvPKfS1_Pfiiiff_param_4];
	ld.param.u32 	%r2217, [_Z18cuda_gemm_fragmentILi128ELi128ELi16ELi32ELi64ELi8ELi8ELi4ELi8EEvPKfS1_Pfiiiff_param_3];
	setp.ge.s32 	%p334, %r108, %r2217;
	setp.ge.s32 	%p335, %r92, %r2303;
	or.pred  	%p336, %p334, %p335;
	@%p336 bra 	$L__BB2_411;
	ld.param.f32 	%f1997, [_Z18cuda_gemm_fragmentILi128ELi128ELi16ELi32ELi64ELi8ELi8ELi4ELi8EEvPKfS1_Pfiiiff_param_7];
	ld.param.f32 	%f1933, [_Z18cuda_gemm_fragmentILi128ELi128ELi16ELi32ELi64ELi8ELi8ELi4ELi8EEvPKfS1_Pfiiiff_param_6];
	ld.global.f32 	%f1841, [%rd9+8];
	mul.f32 	%f1842, %f1997, %f1841;
	fma.rn.f32 	%f1843, %f1933, %f2024, %f1842;
	st.global.f32 	[%rd9+8], %f1843;
$L__BB2_411:
	ld.param.u32 	%r2304, [_Z18cuda_gemm_fragmentILi128ELi128ELi16ELi32ELi64ELi8ELi8ELi4ELi8EEvPKfS1_Pfiiiff_param_4];
	ld.param.u32 	%r2218, [_Z18cuda_gemm_fragmentILi128ELi128ELi16ELi32ELi64ELi8ELi8ELi4ELi8EEvPKfS1_Pfiiiff_param_3];
	setp.ge.s32 	%p337, %r108, %r2218;
	setp.ge.s32 	%p338, %r93, %r2304;
	or.pred  	%p339, %p337, %p338;
	@%p339 bra 	$L__BB2_413;
	ld.param.f32 	%f1998, [_Z18cuda_gemm_fragmentILi128ELi128ELi16ELi32ELi64ELi8ELi8ELi4ELi8EEvPKfS1_Pfiiiff_param_7];
	ld.param.f32 	%f1934, [_Z18cuda_gemm_fragmentILi128ELi128ELi16ELi32ELi64ELi8ELi8ELi4ELi8EEvPKfS1_Pfiiiff_param_6];
	ld.global.f32 	%f1844, [%rd9+12];
	mul.f32 	%f1845, %f1998, %f1844;
	fma.rn.f32 	%f1846, %f1934, %f2023, %f1845;
	st.global.f32 	[%rd9+12], %f1846;
$L__BB2_413:
	ld.param.u32 	%r2305, [_Z18cuda_gemm_fragmentILi128ELi128ELi16ELi32ELi64ELi8ELi8ELi4ELi8EEvPKfS1_Pfiiiff_param_4];
	ld.param.u32 	%r2219, [_Z18cuda_gemm_fragmentILi128ELi128ELi16ELi32ELi64ELi8ELi8ELi4ELi8EEvPKfS1_Pfiiiff_param_3];
	setp.ge.s32 	%p340, %r108, %r2219;
	setp.ge.s32 	%p341, %r94, %r2305;
	or.pred  	%p342, %p340, %p341;
	@%p342 bra 	$L__BB2_415;
	ld.param.f32 	%f1999, [_Z18cuda_gemm_fragmentILi128ELi128ELi16ELi32ELi64ELi8ELi8ELi4ELi8EEvPKfS1_Pfiiiff_param_7];
	ld.param.f32 	%f1935, [_Z18cuda_gemm_fragmentILi128ELi128ELi16ELi32ELi64ELi8ELi8ELi4ELi8EEvPKfS1_Pfiiiff_param_6];
	ld.global.f32 	%f1847, [%rd9+16];
	mul.f32 	%f1848, %f1999, %f1847;
	fma.rn.f32 	%f1849, %f1935, %f2022, %f1848;
	st.global.f32 	[%rd9+16], %f1849;
$L__BB2_415:
	ld.param.u32 	%r2306, [_Z18cuda_gemm_fragmentILi128ELi128ELi16ELi32ELi64ELi8ELi8ELi4ELi8EEvPKfS1_Pfiiiff_param_4];
	ld.param.u32 	%r2220, [_Z18cuda_gemm_fragmentILi128ELi128ELi16ELi32ELi64ELi8ELi8ELi4ELi8EEvPKfS1_Pfiiiff_param_3];
	setp.ge.s32 	%p343, %r108, %r2220;
	setp.ge.s32 	%p344, %r95, %r2306;
	or.pred  	%p345, %p343, %p344;
	@%p345 bra 	$L__BB2_417;
	ld.param.f32 	%f2000, [_Z18cuda_gemm_fragmentILi128ELi128ELi16ELi32ELi64ELi8ELi8ELi4ELi8EEvPKfS1_Pfiiiff_param_7];
	ld.param.f32 	%f1936, [_Z18cuda_gemm_fragmentILi128ELi128ELi16ELi32ELi64ELi8ELi8ELi4ELi8EEvPKfS1_Pfiiiff_param_6];
	ld.global.f32 	%f1850, [%rd9+20];
	mul.f32 	%f1851, %f2000, %f1850;
	fma.rn.f32 	%f1852, %f1936, %f2021, %f1851;
	st.global.f32 	[%rd9+20], %f1852;
$L__BB2_417:
	ld.param.u32 	%r2307, [_Z18cuda_gemm_fragmentILi128ELi128ELi16ELi32ELi64ELi8ELi8ELi4ELi8EEvPKfS1_Pfiiiff_param_4];
	ld.param.u32 	%r2221, [_Z18cuda_gemm_fragmentILi128ELi128ELi16ELi32ELi64ELi8ELi8ELi4ELi8EEvPKfS1_Pfiiiff_param_3];
	setp.ge.s32 	%p346, %r108, %r2221;
	setp.ge.s32 	%p347, %r96, %r2307;
	or.pred  	%p348, %p346, %p347;
	@%p348 bra 	$L__BB2_419;
	ld.param.f32 	%f2001, [_Z18cuda_gemm_fragmentILi128ELi128ELi16ELi32ELi64ELi8ELi8ELi4ELi8EEvPKfS1_Pfiiiff_param_7];
	ld.param.f32 	%f1937, [_Z18cuda_gemm_fragmentILi128ELi128ELi16ELi32ELi64ELi8ELi8ELi4ELi8EEvPKfS1_Pfiiiff_param_6];
	ld.global.f32 	%f1853, [%rd9+24];
	mul.f32 	%f1854, %f2001, %f1853;
	fma.rn.f32 	%f1855, %f1937, %f2020, %f1854;
	st.global.f32 	[%rd9+24], %f1855;
$L__BB2_419:
	ld.param.u32 	%r2308, [_Z18cuda_gemm_fragmentILi128ELi128ELi16ELi32ELi64ELi8ELi8ELi4ELi8EEvPKfS1_Pfiiiff_param_4];
	ld.param.u32 	%r2222, [_Z18cuda_gemm_fragmentILi128ELi128ELi16ELi32ELi64ELi8ELi8ELi4ELi8EEvPKfS1_Pfiiiff_param_3];
	setp.ge.s32 	%p349, %r108, %r2222;
	setp.ge.s32 	%p350, %r97, %r2308;
	or.pred  	%p351, %p349, %p350;
	@%p351 bra 	$L__BB2_421;
	ld.param.f32 	%f2002, [_Z18cuda_gemm_fragmentILi128ELi128ELi16ELi32ELi64ELi8ELi8ELi4ELi8EEvPKfS1_Pfiiiff_param_7];
	ld.param.f32 	%f1938, [_Z18cuda_gemm_fragmentILi128ELi128ELi16ELi32ELi64ELi8ELi8ELi4ELi8EEvPKfS1_Pfiiiff_param_6];
	ld.global.f32 	%f1856, [%rd9+28];
	mul.f32 	%f1857, %f2002, %f1856;
	fma.rn.f32 	%f1858, %f1938, %f2019, %f1857;
	st.global.f32 	[%rd9+28], %f1858;
$L__BB2_421:
	ld.param.u32 	%r2309, [_Z18cuda_gemm_fragmentILi128ELi128ELi16ELi32ELi64ELi8ELi8ELi4ELi8EEvPKfS1_Pfiiiff_param_4];
	ld.param.u32 	%r2223, [_Z18cuda_gemm_fragmentILi128ELi128ELi16ELi32ELi64ELi8ELi8ELi4ELi8EEvPKfS1_Pfiiiff_param_3];
	setp.ge.s32 	%p352, %r2144, %r2309;
	add.s32 	%r110, %r22, 7;
	setp.ge.s32 	%p353, %r110, %r2223;
	add.s32 	%r111, %r109, %r2309;
	or.pred  	%p354, %p353, %p352;
	@%p354 bra 	$L__BB2_423;
	ld.param.f32 	%f2003, [_Z18cuda_gemm_fragmentILi128ELi128ELi16ELi32ELi64ELi8ELi8ELi4ELi8EEvPKfS1_Pfiiiff_param_7];
	ld.param.f32 	%f1939, [_Z18cuda_gemm_fragmentILi128ELi128ELi16ELi32ELi64ELi8ELi8ELi4ELi8EEvPKfS1_Pfiiiff_param_6];
	add.s32 	%r2159, %r2144, %r111;
	mul.wide.s32 	%rd127, %r2159, 4;
	add.s64 	%rd128, %rd3, %rd127;
	ld.global.f32 	%f1859, [%rd128];
	mul.f32 	%f1860, %f2003, %f1859;
	fma.rn.f32 	%f1861, %f1939, %f2018, %f1860;
	st.global.f32 	[%rd128], %f1861;
$L__BB2_423:
	ld.param.u32 	%r2310, [_Z18cuda_gemm_fragmentILi128ELi128ELi16ELi32ELi64ELi8ELi8ELi4ELi8EEvPKfS1_Pfiiiff_param_4];
	ld.param.u32 	%r2224, [_Z18cuda_gemm_fragmentILi128ELi128ELi16ELi32ELi64ELi8ELi8ELi4ELi8EEvPKfS1_Pfiiiff_param_3];
	setp.ge.s32 	%p355, %r110, %r2224;
	setp.ge.s32 	%p356, %r91, %r2310;
	cvt.s64.s32 	%rd129, %r111;
	add.s64 	%rd130, %rd1, %rd129;
	shl.b64 	%rd131, %rd130, 2;
	add.s64 	%rd10, %rd3, %rd131;
	or.pred  	%p357, %p355, %p356;
	@%p357 bra 	$L__BB2_425;
	ld.param.f32 	%f2004, [_Z18cuda_gemm_fragmentILi128ELi128ELi16ELi32ELi64ELi8ELi8ELi4ELi8EEvPKfS1_Pfiiiff_param_7];
	ld.param.f32 	%f1940, [_Z18cuda_gemm_fragmentILi128ELi128ELi16ELi32ELi64ELi8ELi8ELi4ELi8EEvPKfS1_Pfiiiff_param_6];
	ld.global.f32 	%f1862, [%rd10+4];
	mul.f32 	%f1863, %f2004, %f1862;
	fma.rn.f32 	%f1864, %f1940, %f2017, %f1863;
	st.global.f32 	[%rd10+4], %f1864;
$L__BB2_425:
	ld.param.u32 	%r2311, [_Z18cuda_gemm_fragmentILi128ELi128ELi16ELi32ELi64ELi8ELi8ELi4ELi8EEvPKfS1_Pfiiiff_param_4];
	ld.param.u32 	%r2225, [_Z18cuda_gemm_fragmentILi128ELi128ELi16ELi32ELi64ELi8ELi8ELi4ELi8EEvPKfS1_Pfiiiff_param_3];
	setp.ge.s32 	%p358, %r110, %r2225;
	setp.ge.s32 	%p359, %r92, %r2311;
	or.pred  	%p360, %p358, %p359;
	@%p360 bra 	$L__BB2_427;
	ld.param.f32 	%f2005, [_Z18cuda_gemm_fragmentILi128ELi128ELi16ELi32ELi64ELi8ELi8ELi4ELi8EEvPKfS1_Pfiiiff_param_7];
	ld.param.f32 	%f1941, [_Z18cuda_gemm_fragmentILi128ELi128ELi16ELi32ELi64ELi8ELi8ELi4ELi8EEvPKfS1_Pfiiiff_param_6];
	ld.global.f32 	%f1865, [%rd10+8];
	mul.f32 	%f1866, %f2005, %f1865;
	fma.rn.f32 	%f1867, %f1941, %f2016, %f1866;
	st.global.f32 	[%rd10+8], %f1867;
$L__BB2_427:
	ld.param.u32 	%r2312, [_Z18cuda_gemm_fragmentILi128ELi128ELi16ELi32ELi64ELi8ELi8ELi4ELi8EEvPKfS1_Pfiiiff_param_4];
	ld.param.u32 	%r2226, [_Z18cuda_gemm_fragmentILi128ELi128ELi16ELi32ELi64ELi8ELi8ELi4ELi8EEvPKfS1_Pfiiiff_param_3];
	setp.ge.s32 	%p361, %r110, %r2226;
	setp.ge.s32 	%p362, %r93, %r2312;
	or.pred  	%p363, %p361, %p362;
	@%p363 bra 	$L__BB2_429;
	ld.param.f32 	%f2006, [_Z18cuda_gemm_fragmentILi128ELi128ELi16ELi32ELi64ELi8ELi8ELi4ELi8EEvPKfS1_Pfiiiff_param_7];
	ld.param.f32 	%f1942, [_Z18cuda_gemm_fragmentILi128ELi128ELi16ELi32ELi64ELi8ELi8ELi4ELi8EEvPKfS1_Pfiiiff_param_6];
	ld.global.f32 	%f1868, [%rd10+12];
	mul.f32 	%f1869, %f2006, %f1868;
	fma.rn.f32 	%f1870, %f1942, %f2015, %f1869;
	st.global.f32 	[%rd10+12], %f1870;
$L__BB2_429:
	ld.param.u32 	%r2313, [_Z18cuda_gemm_fragmentILi128ELi128ELi16ELi32ELi64ELi8ELi8ELi4ELi8EEvPKfS1_Pfiiiff_param_4];
	ld.param.u32 	%r2227, [_Z18cuda_gemm_fragmentILi128ELi128ELi16ELi32ELi64ELi8ELi8ELi4ELi8EEvPKfS1_Pfiiiff_param_3];
	setp.ge.s32 	%p364, %r110, %r2227;
	setp.ge.s32 	%p365, %r94, %r2313;
	or.pred  	%p366, %p364, %p365;
	@%p366 bra 	$L__BB2_431;
	ld.param.f32 	%f2007, [_Z18cuda_gemm_fragmentILi128ELi128ELi16ELi32ELi64ELi8ELi8ELi4ELi8EEvPKfS1_Pfiiiff_param_7];
	ld.param.f32 	%f1943, [_Z18cuda_gemm_fragmentILi128ELi128ELi16ELi32ELi64ELi8ELi8ELi4ELi8EEvPKfS1_Pfiiiff_param_6];
	ld.global.f32 	%f1871, [%rd10+16];
	mul.f32 	%f1872, %f2007, %f1871;
	fma.rn.f32 	%f1873, %f1943, %f2014, %f1872;
	st.global.f32 	[%rd10+16], %f1873;
$L__BB2_431:
	ld.param.u32 	%r2314, [_Z18cuda_gemm_fragmentILi128ELi128ELi16ELi32ELi64ELi8ELi8ELi4ELi8EEvPKfS1_Pfiiiff_param_4];
	ld.param.u32 	%r2228, [_Z18cuda_gemm_fragmentILi128ELi128ELi16ELi32ELi64ELi8ELi8ELi4ELi8EEvPKfS1_Pfiiiff_param_3];
	setp.ge.s32 	%p367, %r110, %r2228;
	setp.ge.s32 	%p368, %r95, %r2314;
	or.pred  	%p369, %p367, %p368;
	@%p369 bra 	$L__BB2_433;
	ld.param.f32 	%f2008, [_Z18cuda_gemm_fragmentILi128ELi128ELi16ELi32ELi64ELi8ELi8ELi4ELi8EEvPKfS1_Pfiiiff_param_7];
	ld.param.f32 	%f1944, [_Z18cuda_gemm_fragmentILi128ELi128ELi16ELi32ELi64ELi8ELi8ELi4ELi8EEvPKfS1_Pfiiiff_param_6];
	ld.global.f32 	%f1874, [%rd10+20];
	mul.f32 	%f1875, %f2008, %f1874;
	fma.rn.f32 	%f1876, %f1944, %f2013, %f1875;
	st.global.f32 	[%rd10+20], %f1876;
$L__BB2_433:
	ld.param.u32 	%r2315, [_Z18cuda_gemm_fragmentILi128ELi128ELi16ELi32ELi64ELi8ELi8ELi4ELi8EEvPKfS1_Pfiiiff_param_4];
	ld.param.u32 	%r2229, [_Z18cuda_gemm_fragmentILi128ELi128ELi16ELi32ELi64ELi8ELi8ELi4ELi8EEvPKfS1_Pfiiiff_param_3];
	setp.ge.s32 	%p370, %r110, %r2229;
	setp.ge.s32 	%p371, %r96, %r2315;
	or.pred  	%p372, %p370, %p371;
	@%p372 bra 	$L__BB2_435;
	ld.param.f32 	%f2009, [_Z18cuda_gemm_fragmentILi128ELi128ELi16ELi32ELi64ELi8ELi8ELi4ELi8EEvPKfS1_Pfiiiff_param_7];
	ld.param.f32 	%f1945, [_Z18cuda_gemm_fragmentILi128ELi128ELi16ELi32ELi64ELi8ELi8ELi4ELi8EEvPKfS1_Pfiiiff_param_6];
	ld.global.f32 	%f1877, [%rd10+24];
	mul.f32 	%f1878, %f2009, %f1877;
	fma.rn.f32 	%f1879, %f1945, %f2012, %f1878;
	st.global.f32 	[%rd10+24], %f1879;
$L__BB2_435:
	ld.param.u32 	%r2316, [_Z18cuda_gemm_fragmentILi128ELi128ELi16ELi32ELi64ELi8ELi8ELi4ELi8EEvPKfS1_Pfiiiff_param_4];
	ld.param.u32 	%r2230, [_Z18cuda_gemm_fragmentILi128ELi128ELi16ELi32ELi64ELi8ELi8ELi4ELi8EEvPKfS1_Pfiiiff_param_3];
	setp.ge.s32 	%p373, %r110, %r2230;
	setp.ge.s32 	%p374, %r97, %r2316;
	or.pred  	%p375, %p373, %p374;
	@%p375 bra 	$L__BB2_437;
	ld.param.f32 	%f2010, [_Z18cuda_gemm_fragmentILi128ELi128ELi16ELi32ELi64ELi8ELi8ELi4ELi8EEvPKfS1_Pfiiiff_param_7];
	ld.param.f32 	%f1946, [_Z18cuda_gemm_fragmentILi128ELi128ELi16ELi32ELi64ELi8ELi8ELi4ELi8EEvPKfS1_Pfiiiff_param_6];
	ld.global.f32 	%f1880, [%rd10+28];
	mul.f32 	%f1881, %f2010, %f1880;
	fma.rn.f32 	%f1882, %f1946, %f2011, %f1881;
	st.global.f32 	[%rd10+28], %f1882;
$L__BB2_437:
	ret;

}
	// .globl	_Z19cuda_gemm_optimizedILi64ELi64ELi8ELi4ELi4EEvPKfS1_Pfiiiff
.visible .entry _Z19cuda_gemm_optimizedILi64ELi64ELi8ELi4ELi4EEvPKfS1_Pfiiiff(
	.param .u64 .ptr .align 1 _Z19cuda_gemm_optimizedILi64ELi64ELi8ELi4ELi4EEvPKfS1_Pfiiiff_param_0,
	.param .u64 .ptr .align 1 _Z19cuda_gemm_optimizedILi64ELi64ELi8ELi4ELi4EEvPKfS1_Pfiiiff_param_1,
	.param .u64 .ptr .align 1 _Z19cuda_gemm_optimizedILi64ELi64ELi8ELi4ELi4EEvPKfS1_Pfiiiff_param_2,
	.param .u32 _Z19cuda_gemm_optimizedILi64ELi64ELi8ELi4ELi4EEvPKfS1_Pfiiiff_param_3,
	.param .u32 _Z19cuda_gemm_optimizedILi64ELi64ELi8ELi4ELi4EEvPKfS1_Pfiiiff_param_4,
	.param .u32 _Z19cuda_gemm_optimizedILi64ELi64ELi8ELi4ELi4EEvPKfS1_Pfiiiff_param_5,
	.param .f32 _Z19cuda_gemm_optimizedILi64ELi64ELi8ELi4ELi4EEvPKfS1_Pfiiiff_param_6,
	.param .f32 _Z19cuda_gemm_optimizedILi64ELi64ELi8ELi4ELi4EEvPKfS1_Pfiiiff_param_7
)
{
	.reg .pred 	%p<133>;
	.reg .b32 	%r<313>;
	.reg .b32 	%f<211>;
	.reg .b64 	%rd<70>;
	// demoted variable
	.shared .align 4 .b8 _ZZ19cuda_gemm_optimizedILi64ELi64ELi8ELi4ELi4EEvPKfS1_PfiiiffE2As[2304];
	// demoted variable
	.shared .align 4 .b8 _ZZ19cuda_gemm_optimizedILi64ELi64ELi8ELi4ELi4EEvPKfS1_PfiiiffE2Bs[2080];
	ld.param.u64 	%rd11, [_Z19cuda_gemm_optimizedILi64ELi64ELi8ELi4ELi4EEvPKfS1_Pfiiiff_param_0];
	ld.param.u32 	%r108, [_Z19cuda_gemm_optimizedILi64ELi64ELi8ELi4ELi4EEvPKfS1_Pfiiiff_param_3];
	ld.param.u32 	%r109, [_Z19cuda_gemm_optimizedILi64ELi64ELi8ELi4ELi4EEvPKfS1_Pfiiiff_param_4];
	ld.param.u32 	%r110, [_Z19cuda_gemm_optimizedILi64ELi64ELi8ELi4ELi4EEvPKfS1_Pfiiiff_param_5];
	ld.param.f32 	%f65, [_Z19cuda_gemm_optimizedILi64ELi64ELi8ELi4ELi4EEvPKfS1_Pfiiiff_param_6];
	ld.param.f32 	%f66, [_Z19cuda_gemm_optimizedILi64ELi64ELi8ELi4ELi4EEvPKfS1_Pfiiiff_param_7];
	cvta.to.global.u64 	%rd1, %rd11;
	mov.u32 	%r111, %ctaid.x;
	mov.u32 	%r112, %ctaid.y;
	mov.u32 	%r1, %tid.x;
	mov.u32 	%r2, %tid.y;
	shl.b32 	%r3, %r112, 6;
	shl.b32 	%r4, %r111, 6;
	setp.lt.s32 	%p1, %r110, 1;
	mov.f32 	%f195, 0f00000000;
	mov.f32 	%f196, %f195;
	mov.f32 	%f197, %f195;
	mov.f32 	%f198, %f195;
	mov.f32 	%f199, %f195;
	mov.f32 	%f200, %f195;
	mov.f32 	%f201, %f195;
	mov.f32 	%f202, %f195;
	mov.f32 	%f203, %f195;
	mov.f32 	%f204, %f195;
	mov.f32 	%f205, %f195;
	mov.f32 	%f206, %f195;
	mov.f32 	%f207, %f195;
	mov.f32 	%f208, %f195;
	mov.f32 	%f209, %f195;
	mov.f32 	%f210, %f195;
	@%p1 bra 	$L__BB3_60;
	mov.u32 	%r5, %ntid.x;
	mov.u32 	%r6, %ntid.y;
	mul.lo.s32 	%r7, %r5, %r6;
	div.u32 	%r114, 512, %r7;
	max.u32 	%r115, %r114, 1;
	and.b32  	%r8, %r115, 3;
	and.b32  	%r9, %r115, 1020;
	neg.s32 	%r10, %r9;
	mov.b32 	%r303, 0;
	mov.f32 	%f195, 0f00000000;
$L__BB3_2:
	setp.gt.u32 	%p2, %r7, 512;
	@%p2 bra 	$L__BB3_57;
	setp.gt.u32 	%p3, %r7, 128;
	mov.b32 	%r304, 0;
	@%p3 bra 	$L__BB3_7;
	shl.b32 	%r117, %r6, 1;
	add.s32 	%r118, %r2, %r117;
	mad.lo.s32 	%r307, %r5, %r118, %r1;
	mad.lo.s32 	%r119, %r6, 3, %r2;
	mad.lo.s32 	%r306, %r5, %r119, %r1;
	add.s32 	%r120, %r2, %r6;
	mad.lo.s32 	%r308, %r5, %r120, %r1;
	mad.lo.s32 	%r305, %r2, %r5, %r1;
	mov.u32 	%r309, %r10;
$L__BB3_5:
	shr.u32 	%r39, %r305, 3;
	and.b32  	%r40, %r305, 7;
	setp.gt.u32 	%p4, %r305, 511;
	add.s32 	%r41, %r39, %r3;
	setp.ge.s32 	%p5, %r41, %r108;
	add.s32 	%r42, %r40, %r303;
	setp.ge.s32 	%p6, %r42, %r110;
	or.pred  	%p7, %p5, %p6;
	or.pred  	%p8, %p7, %p4;
	@%p8 bra 	$L__BB3_23;
	mad.lo.s32 	%r127, %r41, %r110, %r42;
	mul.wide.u32 	%rd12, %r127, 4;
	add.s64 	%rd13, %rd1, %rd12;
	ld.global.nc.f32 	%f69, [%rd13];
	mov.u32 	%r128, _ZZ19cuda_gemm_optimizedILi64ELi64ELi8ELi4ELi4EEvPKfS1_PfiiiffE2As;
	mad.lo.s32 	%r129, %r39, 36, %r128;
	shl.b32 	%r130, %r40, 2;
	add.s32 	%r131, %r129, %r130;
	st.shared.f32 	[%r131], %f69;
	bra.uni 	$L__BB3_24;
$L__BB3_7:
	setp.eq.s32 	%p25, %r8, 0;
	@%p25 bra 	$L__BB3_19;
	mad.lo.s32 	%r166, %r304, %r6, %r2;
	mad.lo.s32 	%r167, %r166, %r5, %r1;
	shr.u32 	%r21, %r167, 3;
	and.b32  	%r22, %r167, 7;
	setp.lt.u32 	%p26, %r167, 512;
	add.s32 	%r23, %r21, %r3;
	setp.lt.s32 	%p27, %r23, %r108;
	add.s32 	%r24, %r22, %r303;
	setp.lt.s32 	%p28, %r24, %r110;
	and.pred  	%p29, %p27, %p28;
	and.pred  	%p30, %p29, %p26;
	@%p30 bra 	$L__BB3_10;
	mov.u32 	%r169, _ZZ19cuda_gemm_optimizedILi64ELi64ELi8ELi4ELi4EEvPKfS1_PfiiiffE2As;
	mad.lo.s32 	%r170, %r21, 36, %r169;
	shl.b32 	%r171, %r22, 2;
	add.s32 	%r172, %r170, %r171;
	mov.b32 	%r173, 0;
	st.shared.u32 	[%r172], %r173;
	bra.uni 	$L__BB3_11;
$L__BB3_10:
	mad.lo.s32 	%r174, %r23, %r110, %r24;
	mul.wide.u32 	%rd20, %r174, 4;
	add.s64 	%rd21, %rd1, %rd20;
	ld.global.nc.f32 	%f73, [%rd21];
	mov.u32 	%r175, _ZZ19cuda_gemm_optimizedILi64ELi64ELi8ELi4ELi4EEvPKfS1_PfiiiffE2As;
	mad.lo.s32 	%r176, %r21, 36, %r175;
	shl.b32 	%r177, %r22, 2;
	add.s32 	%r178, %r176, %r177;
	st.shared.f32 	[%r178], %f73;
$L__BB3_11:
	setp.eq.s32 	%p31, %r8, 1;
	@%p31 bra 	$L__BB3_19;
	add.s32 	%r25, %r167, %r7;
	shr.u32 	%r26, %r25, 3;
	and.b32  	%r27, %r25, 7;
	setp.lt.u32 	%p32, %r25, 512;
	add.s32 	%r28, %r26, %r3;
	setp.lt.s32 	%p33, %r28, %r108;
	add.s32 	%r29, %r27, %r303;
	setp.lt.s32 	%p34, %r29, %r110;
	and.pred  	%p35, %p33, %p34;
	and.pred  	%p36, %p35, %p32;
	@%p36 bra 	$L__BB3_14;
	mov.u32 	%r180, _ZZ19cuda_gemm_optimizedILi64ELi64ELi8ELi4ELi4EEvPKfS1_PfiiiffE2As;
	mad.lo.s32 	%r181, %r26, 36, %r180;
	shl.b32 	%r182, %r27, 2;
	add.s32 	%r183, %r181, %r182;
	mov.b32 	%r184, 0;
	st.shared.u32 	[%r183], %r184;
	bra.uni 	$L__BB3_15;
$L__BB3_14:
	mad.lo.s32 	%r185, %r28, %r110, %r29;
	mul.wide.u32 	%rd22, %r185, 4;
	add.s64 	%rd23, %rd1, %rd22;
	ld.global.nc.f32 	%f74, [%rd23];
	mov.u32 	%r186, _ZZ19cuda_gemm_optimizedILi64ELi64ELi8ELi4ELi4EEvPKfS1_PfiiiffE2As;
	mad.lo.s32 	%r187, %r26, 36, %r186;
	shl.b32 	%r188, %r27, 2;
	add.s32 	%r189, %r187, %r188;
	st.shared.f32 	[%r189], %f74;
$L__BB3_15:
	setp.eq.s32 	%p37, %r8, 2;
	@%p37 bra 	$L__BB3_19;
	add.s32 	%r190, %r25, %r7;
	shr.u32 	%r30, %r190, 3;
	and.b32  	%r31, %r190, 7;
	setp.lt.u32 	%p38, %r190, 512;
	add.s32 	%r32, %r30, %r3;
	setp.lt.s32 	%p39, %r32, %r108;
	add.s32 	%r33, %r31, %r303;
	setp.lt.s32 	%p40, %r33, %r110;
	and.pred  	%p41, %p39, %p40;
	and.pred  	%p42, %p41, %p38;
	@%p42 bra 	$L__BB3_18;
	mov.u32 	%r192, _ZZ19cuda_gemm_optimizedILi64ELi64ELi8ELi4ELi4EEvPKfS1_PfiiiffE2As;
	mad.lo.s32 	%r193, %r30, 36, %r192;
	shl.b32 	%r194, %r31, 2;
	add.s32 	%r195, %r193, %r194;
	mov.b32 	%r196, 0;
	st.shared.u32 	[%r195], %r196;
	bra.uni 	$L__BB3_19;
$L__BB3_18:
	mad.lo.s32 	%r197, %r32, %r110, %r33;
	mul.wide.u32 	%rd24, %r197, 4;
	add.s64 	%rd25, %rd1, %rd24;
	ld.global.nc.f32 	%f75, [%rd25];
	mov.u32 	%r198, _ZZ19cuda_gemm_optimizedILi64ELi64ELi8ELi4ELi4EEvPKfS1_PfiiiffE2As;
	mad.lo.s32 	%r199, %r30, 36, %r198;
	shl.b32 	%r200, %r31, 2;
	add.s32 	%r201, %r199, %r200;
	st.shared.f32 	[%r201], %f75;
$L__BB3_19:
	mov.b32 	%r311, 0;
	@%p3 bra 	$L__BB3_45;
	mov.b32 	%r310, 0;
$L__BB3_21:
	mad.lo.s32 	%r204, %r310, %r6, %r2;
	mad.lo.s32 	%r61, %r204, %r5, %r1;
	shr.u32 	%r205, %r61, 6;
	and.b32  	%r63, %r61, 63;
	setp.gt.u32 	%p44, %r61, 511;
	add.s32 	%r64, %r205, %r303;
	setp.ge.s32 	%p45, %r64, %r110;
	add.s32 	%r206, %r63, %r4;
	setp.ge.s32 	%p46, %r206, %r109;
	or.pred  	%p47, %p45, %p46;
	or.pred  	%p48, %p47, %p44;
	@%p48 bra 	$L__BB3_34;
	ld.param.u64 	%rd64, [_Z19cuda_gemm_optimizedILi64ELi64ELi8ELi4ELi4EEvPKfS1_Pfiiiff_param_1];
	mad.lo.s32 	%r212, %r64, %r109, %r206;
	cvta.to.global.u64 	%rd26, %rd64;
	mul.wide.s32 	%rd27, %r212, 4;
	add.s64 	%rd28, %rd26, %rd27;
	ld.global.nc.f32 	%f76, [%rd28];
	mov.u32 	%r213, _ZZ19cuda_gemm_optimizedILi64ELi64ELi8ELi4ELi4EEvPKfS1_PfiiiffE2Bs;
	mad.lo.s32 	%r214, %r205, 260, %r213;
	shl.b32 	%r215, %r63, 2;
	add.s32 	%r216, %r214, %r215;
	st.shared.f32 	[%r216], %f76;
	bra.uni 	$L__BB3_35;
$L__BB3_23:
	mov.u32 	%r122, _ZZ19cuda_gemm_optimizedILi64ELi64ELi8ELi4ELi4EEvPKfS1_PfiiiffE2As;
	mad.lo.s32 	%r123, %r39, 36, %r122;
	shl.b32 	%r124, %r40, 2;
	add.s32 	%r125, %r123, %r124;
	mov.b32 	%r126, 0;
	st.shared.u32 	[%r125], %r126;
$L__BB3_24:
	shr.u32 	%r43, %r308, 3;
	and.b32  	%r44, %r308, 7;
	setp.lt.u32 	%p9, %r308, 512;
	add.s32 	%r45, %r43, %r3;
	setp.lt.s32 	%p10, %r45, %r108;
	add.s32 	%r46, %r44, %r303;
	setp.lt.s32 	%p11, %r46, %r110;
	and.pred  	%p12, %p10, %p11;
	and.pred  	%p13, %p12, %p9;
	@%p13 bra 	$L__BB3_26;
	mov.u32 	%r133, _ZZ19cuda_gemm_optimizedILi64ELi64ELi8ELi4ELi4EEvPKfS1_PfiiiffE2As;
	mad.lo.s32 	%r134, %r43, 36, %r133;
	shl.b32 	%r135, %r44, 2;
	add.s32 	%r136, %r134, %r135;
	mov.b32 	%r137, 0;
	st.shared.u32 	[%r136], %r137;
	bra.uni 	$L__BB3_27;
$L__BB3_26:
	mad.lo.s32 	%r138, %r45, %r110, %r46;
	mul.wide.u32 	%rd14, %r138, 4;
	add.s64 	%rd15, %rd1, %rd14;
	ld.global.nc.f32 	%f70, [%rd15];
	mov.u32 	%r139, _ZZ19cuda_gemm_optimizedILi64ELi64ELi8ELi4ELi4EEvPKfS1_PfiiiffE2As;
	mad.lo.s32 	%r140, %r43, 36, %r139;
	shl.b32 	%r141, %r44, 2;
	add.s32 	%r142, %r140, %r141;
	st.shared.f32 	[%r142], %f70;
$L__BB3_27:
	shr.u32 	%r47, %r307, 3;
	and.b32  	%r48, %r307, 7;
	setp.lt.u32 	%p14, %r307, 512;
	add.s32 	%r49, %r47, %r3;
	setp.lt.s32 	%p15, %r49, %r108;
	add.s32 	%r50, %r48, %r303;
	setp.lt.s32 	%p16, %r50, %r110;
	and.pred  	%p17, %p15, %p16;
	and.pred  	%p18, %p17, %p14;
	@%p18 bra 	$L__BB3_29;
	mov.u32 	%r144, _ZZ19cuda_gemm_optimizedILi64ELi64ELi8ELi4ELi4EEvPKfS1_PfiiiffE2As;
	mad.lo.s32 	%r145, %r47, 36, %r144;
	shl.b32 	%r146, %r48, 2;
	add.s32 	%r147, %r145, %r146;
	mov.b32 	%r148, 0;
	st.shared.u32 	[%r147], %r148;
	bra.uni 	$L__BB3_30;
$L__BB3_29:
	mad.lo.s32 	%r149, %r49, %r110, %r50;
	mul.wide.u32 	%rd16, %r149, 4;
	add.s64 	%rd17, %rd1, %rd16;
	ld.global.nc.f32 	%f71, [%rd17];
	mov.u32 	%r150, _ZZ19cuda_gemm_optimizedILi64ELi64ELi8ELi4ELi4EEvPKfS1_PfiiiffE2As;
	mad.lo.s32 	%r151, %r47, 36, %r150;
	shl.b32 	%r152, %r48, 2;
	add.s32 	%r153, %r151, %r152;
	st.shared.f32 	[%r153], %f71;
$L__BB3_30:
	shr.u32 	%r51, %r306, 3;
	and.b32  	%r52, %r306, 7;
	setp.lt.u32 	%p19, %r306, 512;
	add.s32 	%r53, %r51, %r3;
	setp.lt.s32 	%p20, %r53, %r108;
	add.s32 	%r54, %r52, %r303;
	setp.lt.s32 	%p21, %r54, %r110;
	and.pred  	%p22, %p20, %p21;
	and.pred  	%p23, %p22, %p19;
	@%p23 bra 	$L__BB3_32;
	mov.u32 	%r155, _ZZ19cuda_gemm_optimizedILi64ELi64ELi8ELi4ELi4EEvPKfS1_PfiiiffE2As;
	mad.lo.s32 	%r156, %r51, 36, %r155;
	shl.b32 	%r157, %r52, 2;
	add.s32 	%r158, %r156, %r157;
	mov.b32 	%r159, 0;
	st.shared.u32 	[%r158], %r159;
	bra.uni 	$L__BB3_33;
$L__BB3_32:
	mad.lo.s32 	%r160, %r53, %r110, %r54;
	mul.wide.u32 	%rd18, %r160, 4;
	add.s64 	%rd19, %rd1, %rd18;
	ld.global.nc.f32 	%f72, [%rd19];
	mov.u32 	%r161, _ZZ19cuda_gemm_optimizedILi64ELi64ELi8ELi4ELi4EEvPKfS1_PfiiiffE2As;
	mad.lo.s32 	%r162, %r51, 36, %r161;
	shl.b32 	%r163, %r52, 2;
	add.s32 	%r164, %r162, %r163;
	st.shared.f32 	[%r164], %f72;
$L__BB3_33:
	add.s32 	%r309, %r309, 4;
	shl.b32 	%r165, %r7, 2;
	add.s32 	%r308, %r308, %r165;
	add.s32 	%r307, %r307, %r165;
	add.s32 	%r306, %r306, %r165;
	add.s32 	%r305, %r305, %r165;
	setp.eq.s32 	%p24, %r309, 0;
	mov.u32 	%r304, %r9;
	@%p24 bra 	$L__BB3_7;
	bra.uni 	$L__BB3_5;
$L__BB3_34:
	mov.u32 	%r207, _ZZ19cuda_gemm_optimizedILi64ELi64ELi8ELi4ELi4EEvPKfS1_PfiiiffE2Bs;
	mad.lo.s32 	%r208, %r205, 260, %r207;
	shl.b32 	%r209, %r63, 2;
	add.s32 	%r210, %r208, %r209;
	mov.b32 	%r211, 0;
	st.shared.u32 	[%r210], %r211;
$L__BB3_35:
	add.s32 	%r66, %r61, %r7;
	shr.u32 	%r67, %r66, 6;
	and.b32  	%r68, %r66, 63;
	setp.lt.u32 	%p49, %r66, 512;
	add.s32 	%r69, %r67, %r303;
	setp.lt.s32 	%p50, %r69, %r110;
	add.s32 	%r70, %r68, %r4;
	setp.lt.s32 	%p51, %r70, %r109;
	and.pred  	%p52, %p50, %p51;
	and.pred  	%p53, %p52, %p49;
	@%p53 bra 	$L__BB3_37;
	mov.u32 	%r218, _ZZ19cuda_gemm_optimizedILi64ELi64ELi8ELi4ELi4EEvPKfS1_PfiiiffE2Bs;
	mad.lo.s32 	%r219, %r67, 260, %r218;
	shl.b32 	%r220, %r68, 2;
	add.s32 	%r221, %r219, %r220;
	mov.b32 	%r222, 0;
	st.shared.u32 	[%r221], %r222;
	bra.uni 	$L__BB3_38;
$L__BB3_37:
	ld.param.u64 	%rd65, [_Z19cuda_gemm_optimizedILi64ELi64ELi8ELi4ELi4EEvPKfS1_Pfiiiff_param_1];
	mad.lo.s32 	%r223, %r69, %r109, %r70;
	cvta.to.global.u64 	%rd29, %rd65;
	mul.wide.s32 	%rd30, %r223, 4;
	add.s64 	%rd31, %rd29, %rd30;
	ld.global.nc.f32 	%f77, [%rd31];
	mov.u32 	%r224, _ZZ19cuda_gemm_optimizedILi64ELi64ELi8ELi4ELi4EEvPKfS1_PfiiiffE2Bs;
	mad.lo.s32 	%r225, %r67, 260, %r224;
	shl.b32 	%r226, %r68, 2;
	add.s32 	%r227, %r225, %r226;
	st.shared.f32 	[%r227], %f77;
$L__BB3_38:
	add.s32 	%r71, %r66, %r7;
	shr.u32 	%r72, %r71, 6;
	and.b32  	%r73, %r71, 63;
	setp.lt.u32 	%p54, %r71, 512;
	add.s32 	%r74, %r72, %r303;
	setp.lt.s32 	%p55, %r74, %r110;
	add.s32 	%r75, %r73, %r4;
	setp.lt.s32 	%p56, %r75, %r109;
	and.pred  	%p57, %p55, %p56;
	and.pred  	%p58, %p57, %p54;
	@%p58 bra 	$L__BB3_40;
	mov.u32 	%r229, _ZZ19cuda_gemm_optimizedILi64ELi64ELi8ELi4ELi4EEvPKfS1_PfiiiffE2Bs;
	mad.lo.s32 	%r230, %r72, 260, %r229;
	shl.b32 	%r231, %r73, 2;
	add.s32 	%r232, %r230, %r231;
	mov.b32 	%r233, 0;
	st.shared.u32 	[%r232], %r233;
	bra.uni 	$L__BB3_41;
$L__BB3_40:
	ld.param.u64 	%rd66, [_Z19cuda_gemm_optimizedILi64ELi64ELi8ELi4ELi4EEvPKfS1_Pfiiiff_param_1];
	mad.lo.s32 	%r234, %r74, %r109, %r75;
	cvta.to.global.u64 	%rd32, %rd66;
	mul.wide.s32 	%rd33, %r234, 4;
	add.s64 	%rd34, %rd32, %rd33;
	ld.global.nc.f32 	%f78, [%rd34];
	mov.u32 	%r235, _ZZ19cuda_gemm_optimizedILi64ELi64ELi8ELi4ELi4EEvPKfS1_PfiiiffE2Bs;
	mad.lo.s32 	%r236, %r72, 260, %r235;
	shl.b32 	%r237, %r73, 2;
	add.s32 	%r238, %r236, %r237;
	st.shared.f32 	[%r238], %f78;
$L__BB3_41:
	add.s32 	%r239, %r71, %r7;
	shr.u32 	%r76, %r239, 6;
	and.b32  	%r77, %r239, 63;
	setp.lt.u32 	%p59, %r239, 512;
	add.s32 	%r78, %r76, %r303;
	setp.lt.s32 	%p60, %r78, %r110;
	add.s32 	%r79, %r77, %r4;
	setp.lt.s32 	%p61, %r79, %r109;
	and.pred  	%p62, %p60, %p61;
	and.pred  	%p63, %p62, %p59;
	@%p63 bra 	$L__BB3_43;
	mov.u32 	%r241, _ZZ19cuda_gemm_optimizedILi64ELi64ELi8ELi4ELi4EEvPKfS1_PfiiiffE2Bs;
	mad.lo.s32 	%r242, %r76, 260, %r241;
	shl.b32 	%r243, %r77, 2;
	add.s32 	%r244, %r242, %r243;
	mov.b32 	%r245, 0;
	st.shared.u32 	[%r244], %r245;
	bra.uni 	$L__BB3_44;
$L__BB3_43:
	ld.param.u64 	%rd67, [_Z19cuda_gemm_optimizedILi64ELi64ELi8ELi4ELi4EEvPKfS1_Pfiiiff_param_1];
	mad.lo.s32 	%r246, %r78, %r109, %r79;
	cvta.to.global.u64 	%rd35, %rd67;
	mul.wide.s32 	%rd36, %r246, 4;
	add.s64 	%rd37, %rd35, %rd36;
	ld.global.nc.f32 	%f79, [%rd37];
	mov.u32 	%r247, _ZZ19cuda_gemm_optimizedILi64ELi64ELi8ELi4ELi4EEvPKfS1_PfiiiffE2Bs;
	mad.lo.s32 	%r248, %r76, 260, %r247;
	shl.b32 	%r249, %r77, 2;
	add.s32 	%r250, %r248, %r249;
	st.shared.f32 	[%r250], %f79;
$L__BB3_44:
	add.s32 	%r310, %r310, 4;
	setp.ne.s32 	%p64, %r310, %r9;
	mov.u32 	%r311, %r9;
	@%p64 bra 	$L__BB3_21;
$L__BB3_45:
	@%p25 bra 	$L__BB3_57;
	ld.param.u64 	%rd68, [_Z19cuda_gemm_optimizedILi64ELi64ELi8ELi4ELi4EEvPKfS1_Pfiiiff_param_1];
	cvta.to.global.u64 	%rd3, %rd68;
	mad.lo.s32 	%r251, %r311, %r6, %r2;
	mad.lo.s32 	%r82, %r251, %r5, %r1;
	shr.u32 	%r252, %r82, 6;
	and.b32  	%r84, %r82, 63;
	setp.lt.u32 	%p66, %r82, 512;
	add.s32 	%r85, %r252, %r303;
	setp.lt.s32 	%p67, %r85, %r110;
	add.s32 	%r253, %r84, %r4;
	setp.lt.s32 	%p68, %r253, %r109;
	and.pred  	%p69, %p67, %p68;
	and.pred  	%p70, %p69, %p66;
	@%p70 bra 	$L__BB3_48;
	mov.u32 	%r254, _ZZ19cuda_gemm_optimizedILi64ELi64ELi8ELi4ELi4EEvPKfS1_PfiiiffE2Bs;
	mad.lo.s32 	%r255, %r252, 260, %r254;
	shl.b32 	%r256, %r84, 2;
	add.s32 	%r257, %r255, %r256;
	mov.b32 	%r258, 0;
	st.shared.u32 	[%r257], %r258;
	bra.uni 	$L__BB3_49;
$L__BB3_48:
	mad.lo.s32 	%r259, %r85, %r109, %r253;
	mul.wide.s32 	%rd38, %r259, 4;
	add.s64 	%rd39, %rd3, %rd38;
	ld.global.nc.f32 	%f80, [%rd39];
	mov.u32 	%r260, _ZZ19cuda_gemm_optimizedILi64ELi64ELi8ELi4ELi4EEvPKfS1_PfiiiffE2Bs;
	mad.lo.s32 	%r261, %r252, 260, %r260;
	shl.b32 	%r262, %r84, 2;
	add.s32 	%r263, %r261, %r262;
	st.shared.f32 	[%r263], %f80;
$L__BB3_49:
	setp.eq.s32 	%p71, %r8, 1;
	@%p71 bra 	$L__BB3_57;
	add.s32 	%r87, %r82, %r7;
	shr.u32 	%r88, %r87, 6;
	and.b32  	%r89, %r87, 63;
	setp.lt.u32 	%p72, %r87, 512;
	add.s32 	%r90, %r88, %r303;
	setp.lt.s32 	%p73, %r90, %r110;
	add.s32 	%r91, %r89, %r4;
	setp.lt.s32 	%p74, %r91, %r109;
	and.pred  	%p75, %p73, %p74;
	and.pred  	%p76, %p75, %p72;
	@%p76 bra 	$L__BB3_52;
	mov.u32 	%r265, _ZZ19cuda_gemm_optimizedILi64ELi64ELi8ELi4ELi4EEvPKfS1_PfiiiffE2Bs;
	mad.lo.s32 	%r266, %r88, 260, %r265;
	shl.b32 	%r267, %r89, 2;
	add.s32 	%r268, %r266, %r267;
	mov.b32 	%r269, 0;
	st.shared.u32 	[%r268], %r269;
	bra.uni 	$L__BB3_53;
$L__BB3_52:
	mad.lo.s32 	%r270, %r90, %r109, %r91;
	mul.wide.s32 	%rd40, %r270, 4;
	add.s64 	%rd41, %rd3, %rd40;
	ld.global.nc.f32 	%f81, [%rd41];
	mov.u32 	%r271, _ZZ19cuda_gemm_optimizedILi64ELi64ELi8ELi4ELi4EEvPKfS1_PfiiiffE2Bs;
	mad.lo.s32 	%r272, %r88, 260, %r271;
	shl.b32 	%r273, %r89, 2;
	add.s32 	%r274, %r272, %r273;
	st.shared.f32 	[%r274], %f81;
$L__BB3_53:
	setp.eq.s32 	%p77, %r8, 2;
	@%p77 bra 	$L__BB3_57;
	add.s32 	%r275, %r87, %r7;
	shr.u32 	%r92, %r275, 6;
	and.b32  	%r93, %r275, 63;
	setp.lt.u32 	%p78, %r275, 512;
	add.s32 	%r94, %r92, %r303;
	setp.lt.s32 	%p79, %r94, %r110;
	add.s32 	%r95, %r93, %r4;
	setp.lt.s32 	%p80, %r95, %r109;
	and.pred  	%p81, %p79, %p80;
	and.pred  	%p82, %p81, %p78;
	@%p82 bra 	$L__BB3_56;
	mov.u32 	%r277, _ZZ19cuda_gemm_optimizedILi64ELi64ELi8ELi4ELi4EEvPKfS1_PfiiiffE2Bs;
	mad.lo.s32 	%r278, %r92, 260, %r277;
	shl.b32 	%r279, %r93, 2;
	add.s32 	%r280, %r278, %r279;
	mov.b32 	%r281, 0;
	st.shared.u32 	[%r280], %r281;
	bra.uni 	$L__BB3_57;
$L__BB3_56:
	mad.lo.s32 	%r282, %r94, %r109, %r95;
	mul.wide.s32 	%rd42, %r282, 4;
	add.s64 	%rd43, %rd3, %rd42;
	ld.global.nc.f32 	%f82, [%rd43];
	mov.u32 	%r283, _ZZ19cuda_gemm_optimizedILi64ELi64ELi8ELi4ELi4EEvPKfS1_PfiiiffE2Bs;
	mad.lo.s32 	%r284, %r92, 260, %r283;
	shl.b32 	%r285, %r93, 2;
	add.s32 	%r286, %r284, %r285;
	st.shared.f32 	[%r286], %f82;
$L__BB3_57:
	bar.sync 	0;
	mov.b32 	%r312, 0;
$L__BB3_58:
	shl.b32 	%r288, %r312, 2;
	mov.u32 	%r289, _ZZ19cuda_gemm_optimizedILi64ELi64ELi8ELi4ELi4EEvPKfS1_PfiiiffE2As;
	add.s32 	%r290, %r289, %r288;
	mad.lo.s32 	%r291, %r2, 144, %r290;
	ld.shared.f32 	%f83, [%r291];
	ld.shared.f32 	%f84, [%r291+36];
	ld.shared.f32 	%f85, [%r291+72];
	ld.shared.f32 	%f86, [%r291+108];
	mov.u32 	%r292, _ZZ19cuda_gemm_optimizedILi64ELi64ELi8ELi4ELi4EEvPKfS1_PfiiiffE2Bs;
	mad.lo.s32 	%r293, %r312, 260, %r292;
	shl.b32 	%r294, %r1, 4;
	add.s32 	%r295, %r293, %r294;
	ld.shared.f32 	%f87, [%r295];
	ld.shared.f32 	%f88, [%r295+4];
	ld.shared.f32 	%f89, [%r295+8];
	ld.shared.f32 	%f90, [%r295+12];
	fma.rn.f32 	%f91, %f83, %f87, %f202;
	fma.rn.f32 	%f92, %f83, %f88, %f201;
	fma.rn.f32 	%f93, %f83, %f89, %f200;
	fma.rn.f32 	%f94, %f83, %f90, %f199;
	fma.rn.f32 	%f95, %f84, %f87, %f198;
	fma.rn.f32 	%f96, %f84, %f88, %f197;
	fma.rn.f32 	%f97, %f84, %f89, %f196;
	fma.rn.f32 	%f98, %f84, %f90, %f195;
	fma.rn.f32 	%f99, %f85, %f87, %f203;
	fma.rn.f32 	%f100, %f85, %f88, %f204;
	fma.rn.f32 	%f101, %f85, %f89, %f205;
	fma.rn.f32 	%f102, %f85, %f90, %f206;
	fma.rn.f32 	%f103, %f86, %f87, %f207;
	fma.rn.f32 	%f104, %f86, %f88, %f208;
	fma.rn.f32 	%f105, %f86, %f89, %f209;
	fma.rn.f32 	%f106, %f86, %f90, %f210;
	ld.shared.f32 	%f107, [%r291+4];
	ld.shared.f32 	%f108, [%r291+40];
	ld.shared.f32 	%f109, [%r291+76];
	ld.shared.f32 	%f110, [%r291+112];
	ld.shared.f32 	%f111, [%r295+260];
	ld.shared.f32 	%f112, [%r295+264];
	ld.shared.f32 	%f113, [%r295+268];
	ld.shared.f32 	%f114, [%r295+272];
	fma.rn.f32 	%f202, %f107, %f111, %f91;
	fma.rn.f32 	%f201, %f107, %f112, %f92;
	fma.rn.f32 	%f200, %f107, %f113, %f93;
	fma.rn.f32 	%f199, %f107, %f114, %f94;
	fma.rn.f32 	%f198, %f108, %f111, %f95;
	fma.rn.f32 	%f197, %f108, %f112, %f96;
	fma.rn.f32 	%f196, %f108, %f113, %f97;
	fma.rn.f32 	%f195, %f108, %f114, %f98;
	fma.rn.f32 	%f203, %f109, %f111, %f99;
	fma.rn.f32 	%f204, %f109, %f112, %f100;
	fma.rn.f32 	%f205, %f109, %f113, %f101;
	fma.rn.f32 	%f206, %f109, %f114, %f102;
	fma.rn.f32 	%f207, %f110, %f111, %f103;
	fma.rn.f32 	%f208, %f110, %f112, %f104;
	fma.rn.f32 	%f209, %f110, %f113, %f105;
	fma.rn.f32 	%f210, %f110, %f114, %f106;
	add.s32 	%r312, %r312, 2;
	setp.ne.s32 	%p83, %r312, 8;
	@%p83 bra 	$L__BB3_58;
	bar.sync 	0;
	add.s32 	%r303, %r303, 8;
	setp.lt.s32 	%p84, %r303, %r110;
	@%p84 bra 	$L__BB3_2;
$L__BB3_60:
	ld.param.u64 	%rd69, [_Z19cuda_gemm_optimizedILi64ELi64ELi8ELi4ELi4EEvPKfS1_Pfiiiff_param_2];
	cvta.to.global.u64 	%rd2, %rd69;
	shl.b32 	%r296, %r2, 2;
	add.s32 	%r16, %r3, %r296;
	shl.b32 	%r297, %r1, 2;
	add.s32 	%r298, %r4, %r297;
	setp.lt.s32 	%p85, %r16, %r108;
	mul.lo.s32 	%r18, %r16, %r109;
	setp.lt.s32 	%p86, %r298, %r109;
	and.pred  	%p87, %p85, %p86;
	@%p87 bra 	$L__BB3_61;
	bra.uni 	$L__BB3_62;
$L__BB3_61:
	add.s32 	%r299, %r298, %r18;
	mul.wide.s32 	%rd44, %r299, 4;
	add.s64 	%rd45, %rd2, %rd44;
	ld.global.f32 	%f115, [%rd45];
	mul.f32 	%f116, %f66, %f115;
	fma.rn.f32 	%f117, %f65, %f202, %f116;
	st.global.f32 	[%rd45], %f117;
$L__BB3_62:
	setp.ge.s32 	%p88, %r16, %r108;
	add.s32 	%r99, %r298, 1;
	setp.ge.s32 	%p89, %r99, %r109;
	cvt.s64.s32 	%rd46, %r18;
	cvt.u64.u32 	%rd4, %r298;
	add.s64 	%rd47, %rd4, %rd46;
	shl.b64 	%rd48, %rd47, 2;
	add.s64 	%rd5, %rd2, %rd48;
	or.pred  	%p90, %p88, %p89;
	@%p90 bra 	$L__BB3_64;
	ld.global.f32 	%f118, [%rd5+4];
	mul.f32 	%f119, %f66, %f118;
	fma.rn.f32 	%f120, %f65, %f201, %f119;
	st.global.f32 	[%rd5+4], %f120;
$L__BB3_64:
	setp.ge.s32 	%p91, %r16, %r108;
	add.s32 	%r100, %r298, 2;
	setp.ge.s32 	%p92, %r100, %r109;
	or.pred  	%p93, %p91, %p92;
	@%p93 bra 	$L__BB3_66;
	ld.global.f32 	%f121, [%rd5+8];
	mul.f32 	%f122, %f66, %f121;
	fma.rn.f32 	%f123, %f65, %f200, %f122;
	st.global.f32 	[%rd5+8], %f123;
$L__BB3_66:
	setp.ge.s32 	%p94, %r16, %r108;
	add.s32 	%r101, %r298, 3;
	setp.ge.s32 	%p95, %r101, %r109;
	or.pred  	%p96, %p94, %p95;
	@%p96 bra 	$L__BB3_68;
	ld.global.f32 	%f124, [%rd5+12];
	mul.f32 	%f125, %f66, %f124;
	fma.rn.f32 	%f126, %f65, %f199, %f125;
	st.global.f32 	[%rd5+12], %f126;
$L__BB3_68:
	setp.ge.s32 	%p97, %r298, %r109;
	add.s32 	%r102, %r16, 1;
	setp.ge.s32 	%p98, %r102, %r108;
	add.s32 	%r103, %r18, %r109;
	or.pred  	%p99, %p98, %p97;
	@%p99 bra 	$L__BB3_70;
	add.s32 	%r300, %r298, %r103;
	mul.wide.s32 	%rd49, %r300, 4;
	add.s64 	%rd50, %rd2, %rd49;
	ld.global.f32 	%f127, [%rd50];
	mul.f32 	%f128, %f66, %f127;
	fma.rn.f32 	%f129, %f65, %f198, %f128;
	st.global.f32 	[%rd50], %f129;
$L__BB3_70:
	setp.ge.s32 	%p100, %r102, %r108;
	setp.ge.s32 	%p101, %r99, %r109;
	cvt.s64.s32 	%rd51, %r103;
	add.s64 	%rd52, %rd4, %rd51;
	shl.b64 	%rd53, %rd52, 2;
	add.s64 	%rd6, %rd2, %rd53;
	or.pred  	%p102, %p100, %p101;
	@%p102 bra 	$L__BB3_72;
	ld.global.f32 	%f130, [%rd6+4];
	mul.f32 	%f131, %f66, %f130;
	fma.rn.f32 	%f132, %f65, %f197, %f131;
	st.global.f32 	[%rd6+4], %f132;
$L__BB3_72:
	setp.ge.s32 	%p103, %r102, %r108;
	setp.ge.s32 	%p104, %r100, %r109;
	or.pred  	%p105, %p103, %p104;
	@%p105 bra 	$L__BB3_74;
	ld.global.f32 	%f133, [%rd6+8];
	mul.f32 	%f134, %f66, %f133;
	fma.rn.f32 	%f135, %f65, %f196, %f134;
	st.global.f32 	[%rd6+8], %f135;
$L__BB3_74:
	setp.ge.s32 	%p106, %r102, %r108;
	setp.ge.s32 	%p107, %r101, %r109;
	or.pred  	%p108, %p106, %p107;
	@%p108 bra 	$L__BB3_76;
	ld.global.f32 	%f136, [%rd6+12];
	mul.f32 	%f137, %f66, %f136;
	fma.rn.f32 	%f138, %f65, %f195, %f137;
	st.global.f32 	[%rd6+12], %f138;
$L__BB3_76:
	setp.ge.s32 	%p109, %r298, %r109;
	add.s32 	%r104, %r16, 2;
	setp.ge.s32 	%p110, %r104, %r108;
	add.s32 	%r105, %r103, %r109;
	or.pred  	%p111, %p110, %p109;
	@%p111 bra 	$L__BB3_78;
	add.s32 	%r301, %r298, %r105;
	mul.wide.s32 	%rd54, %r301, 4;
	add.s64 	%rd55, %rd2, %rd54;
	ld.global.f32 	%f139, [%rd55];
	mul.f32 	%f140, %f66, %f139;
	fma.rn.f32 	%f141, %f65, %f203, %f140;
	st.global.f32 	[%rd55], %f141;
$L__BB3_78:
	setp.ge.s32 	%p112, %r104, %r108;
	setp.ge.s32 	%p113, %r99, %r109;
	cvt.s64.s32 	%rd56, %r105;
	add.s64 	%rd57, %rd4, %rd56;
	shl.b64 	%rd58, %rd57, 2;
	add.s64 	%rd7, %rd2, %rd58;
	or.pred  	%p114, %p112, %p113;
	@%p114 bra 	$L__BB3_80;
	ld.global.f32 	%f142, [%rd7+4];
	mul.f32 	%f143, %f66, %f142;
	fma.rn.f32 	%f144, %f65, %f204, %f143;
	st.global.f32 	[%rd7+4], %f144;
$L__BB3_80:
	setp.ge.s32 	%p115, %r104, %r108;
	setp.ge.s32 	%p116, %r100, %r109;
	or.pred  	%p117, %p115, %p116;
	@%p117 bra 	$L__BB3_82;
	ld.global.f32 	%f145, [%rd7+8];
	mul.f32 	%f146, %f66, %f145;
	fma.rn.f32 	%f147, %f65, %f205, %f146;
	st.global.f32 	[%rd7+8], %f147;
$L__BB3_82:
	setp.ge.s32 	%p118, %r104, %r108;
	setp.ge.s32 	%p119, %r101, %r109;
	or.pred  	%p120, %p118, %p119;
	@%p120 bra 	$L__BB3_84;
	ld.global.f32 	%f148, [%rd7+12];
	mul.f32 	%f149, %f66, %f148;
	fma.rn.f32 	%f150, %f65, %f206, %f149;
	st.global.f32 	[%rd7+12], %f150;
$L__BB3_84:
	setp.ge.s32 	%p121, %r298, %r109;
	add.s32 	%r106, %r16, 3;
	setp.ge.s32 	%p122, %r106, %r108;
	add.s32 	%r107, %r105, %r109;
	or.pred  	%p123, %p122, %p121;
	@%p123 bra 	$L__BB3_86;
	add.s32 	%r302, %r298, %r107;
	mul.wide.s32 	%rd59, %r302, 4;
	add.s64 	%rd60, %rd2, %rd59;
	ld.global.f32 	%f151, [%rd60];
	mul.f32 	%f152, %f66, %f151;
	fma.rn.f32 	%f153, %f65, %f207, %f152;
	st.global.f32 	[%rd60], %f153;
$L__BB3_86:
	setp.ge.s32 	%p124, %r106, %r108;
	setp.ge.s32 	%p125, %r99, %r109;
	cvt.s64.s32 	%rd61, %r107;
	add.s64 	%rd62, %rd4, %rd61;
	shl.b64 	%rd63, %rd62, 2;
	add.s64 	%rd8, %rd2, %rd63;
	or.pred  	%p126, %p124, %p125;
	@%p126 bra 	$L__BB3_88;
	ld.global.f32 	%f154, [%rd8+4];
	mul.f32 	%f155, %f66, %f154;
	fma.rn.f32 	%f156, %f65, %f208, %f155;
	st.global.f32 	[%rd8+4], %f156;
$L__BB3_88:
	setp.ge.s32 	%p127, %r106, %r108;
	setp.ge.s32 	%p128, %r100, %r109;
	or.pred  	%p129, %p127, %p128;
	@%p129 bra 	$L__BB3_90;
	ld.global.f32 	%f157, [%rd8+8];
	mul.f32 	%f158, %f66, %f157;
	fma.rn.f32 	%f159, %f65, %f209, %f158;
	st.global.f32 	[%rd8+8], %f159;
$L__BB3_90:
	setp.ge.s32 	%p130, %r106, %r108;
	setp.ge.s32 	%p131, %r101, %r109;
	or.pred  	%p132, %p130, %p131;
	@%p132 bra 	$L__BB3_92;
	ld.global.f32 	%f160, [%rd8+12];
	mul.f32 	%f161, %f66, %f160;
	fma.rn.f32 	%f162, %f65, %f210, %f161;
	st.global.f32 	[%rd8+12], %f162;
$L__BB3_92:
	ret;

}
	// .globl	_Z19cuda_gemm_optimizedILi128ELi128ELi8ELi8ELi8EEvPKfS1_Pfiiiff
.visible .entry _Z19cuda_gemm_optimizedILi128ELi128ELi8ELi8ELi8EEvPKfS1_Pfiiiff(
	.param .u64 .ptr .align 1 _Z19cuda_gemm_optimizedILi128ELi128ELi8ELi8ELi8EEvPKfS1_Pfiiiff_param_0,
	.param .u64 .ptr .align 1 _Z19cuda_gemm_optimizedILi128ELi128ELi8ELi8ELi8EEvPKfS1_Pfiiiff_param_1,
	.param .u64 .ptr .align 1 _Z19cuda_gemm_optimizedILi128ELi128ELi8ELi8ELi8EEvPKfS1_Pfiiiff_param_2,
	.param .u32 _Z19cuda_gemm_optimizedILi128ELi128ELi8ELi8ELi8EEvPKfS1_Pfiiiff_param_3,
	.param .u32 _Z19cuda_gemm_optimizedILi128ELi128ELi8ELi8ELi8EEvPKfS1_Pfiiiff_param_4,
	.param .u32 _Z19cuda_gemm_optimizedILi128ELi128ELi8ELi8ELi8EEvPKfS1_Pfiiiff_param_5,
	.param .f32 _Z19cuda_gemm_optimizedILi128ELi128ELi8ELi8ELi8EEvPKfS1_Pfiiiff_param_6,
	.param .f32 _Z19cuda_gemm_optimizedILi128ELi128ELi8ELi8ELi8EEvPKfS1_Pfiiiff_param_7
)
{
	.reg .pred 	%p<277>;
	.reg .b32 	%r<728>;
	.reg .b32 	%f<803>;
	.reg .b64 	%rd<163>;
	// demoted variable
	.shared .align 4 .b8 _ZZ19cuda_gemm_optimizedILi128ELi128ELi8ELi8ELi8EEvPKfS1_PfiiiffE2As[4608];
	// demoted variable
	.shared .align 4 .b8 _ZZ19cuda_gemm_optimizedILi128ELi128ELi8ELi8ELi8EEvPKfS1_PfiiiffE2Bs[4128];
	ld.param.u32 	%r63, [_Z19cuda_gemm_optimizedILi128ELi128ELi8ELi8ELi8EEvPKfS1_Pfiiiff_param_5];
	setp.lt.s32 	%p1, %r63, 1;
	mov.f32 	%f739, 0f00000000;
	mov.f32 	%f740, %f739;
	mov.f32 	%f741, %f739;
	mov.f32 	%f742, %f739;
	mov.f32 	%f743, %f739;
	mov.f32 	%f744, %f739;
	mov.f32 	%f745, %f739;
	mov.f32 	%f746, %f739;
	mov.f32 	%f747, %f739;
	mov.f32 	%f748, %f739;
	mov.f32 	%f749, %f739;
	mov.f32 	%f750, %f739;
	mov.f32 	%f751, %f739;
	mov.f32 	%f752, %f739;
	mov.f32 	%f753, %f739;
	mov.f32 	%f754, %f739;
	mov.f32 	%f755, %f739;
	mov.f32 	%f756, %f739;
	mov.f32 	%f757, %f739;
	mov.f32 	%f758, %f739;
	mov.f32 	%f759, %f739;
	mov.f32 	%f760, %f739;
	mov.f32 	%f761, %f739;
	mov.f32 	%f762, %f739;
	mov.f32 	%f763, %f739;
	mov.f32 	%f764, %f739;
	mov.f32 	%f765, %f739;
	mov.f32 	%f766, %f739;
	mov.f32 	%f767, %f739;
	mov.f32 	%f768, %f739;
	mov.f32 	%f769, %f739;
	mov.f32 	%f770, %f739;
	mov.f32 	%f771, %f739;
	mov.f32 	%f772, %f739;
	mov.f32 	%f773, %f739;
	mov.f32 	%f774, %f739;
	mov.f32 	%f775, %f739;
	mov.f32 	%f776, %f739;
	mov.f32 	%f777, %f739;
	mov.f32 	%f778, %f739;
	mov.f32 	%f779, %f739;
	mov.f32 	%f780, %f739;
	mov.f32 	%f781, %f739;
	mov.f32 	%f782, %f739;
	mov.f32 	%f783, %f739;
	mov.f32 	%f784, %f739;
	mov.f32 	%f785, %f739;
	mov.f32 	%f786, %f739;
	mov.f32 	%f787, %f739;
	mov.f32 	%f788, %f739;
	mov.f32 	%f789, %f739;
	mov.f32 	%f790, %f739;
	mov.f32 	%f791, %f739;
	mov.f32 	%f792, %f739;
	mov.f32 	%f793, %f739;
	mov.f32 	%f794, %f739;
	mov.f32 	%f795, %f739;
	mov.f32 	%f796, %f739;
	mov.f32 	%f797, %f739;
	mov.f32 	%f798, %f739;
	mov.f32 	%f799, %f739;
	mov.f32 	%f800, %f739;
	mov.f32 	%f801, %f739;
	mov.f32 	%f802, %f739;
	@%p1 bra 	$L__BB4_60;
	mov.u32 	%r65, %ntid.x;
	mov.u32 	%r66, %ntid.y;
	mul.lo.s32 	%r67, %r65, %r66;
	div.u32 	%r68, 1024, %r67;
	max.u32 	%r69, %r68, 1;
	and.b32  	%r1, %r69, 3;
	and.b32  	%r2, %r69, 2044;
	neg.s32 	%r3, %r2;
	mov.b32 	%r718, 0;
	mov.f32 	%f739, 0f00000000;
$L__BB4_2:
	setp.gt.u32 	%p2, %r67, 1024;
	@%p2 bra 	$L__BB4_57;
	mov.u32 	%r74, %ntid.x;
	mov.u32 	%r75, %ntid.y;
	mul.lo.s32 	%r76, %r74, %r75;
	setp.gt.u32 	%p3, %r76, 256;
	mov.b32 	%r719, 0;
	@%p3 bra 	$L__BB4_7;
	shl.b32 	%r78, %r75, 1;
	mov.u32 	%r79, %tid.y;
	add.s32 	%r80, %r79, %r78;
	mov.u32 	%r82, %tid.x;
	mad.lo.s32 	%r722, %r74, %r80, %r82;
	mad.lo.s32 	%r83, %r75, 3, %r79;
	mad.lo.s32 	%r721, %r74, %r83, %r82;
	add.s32 	%r84, %r79, %r75;
	mad.lo.s32 	%r723, %r74, %r84, %r82;
	mad.lo.s32 	%r720, %r79, %r74, %r82;
	mov.u32 	%r724, %r3;
$L__BB4_5:
	ld.param.u32 	%r696, [_Z19cuda_gemm_optimizedILi128ELi128ELi8ELi8ELi8EEvPKfS1_Pfiiiff_param_5];
	ld.param.u32 	%r539, [_Z19cuda_gemm_optimizedILi128ELi128ELi8ELi8ELi8EEvPKfS1_Pfiiiff_param_3];
	shr.u32 	%r85, %r720, 3;
	and.b32  	%r86, %r720, 7;
	setp.gt.u32 	%p4, %r720, 1023;
	mov.u32 	%r87, %ctaid.y;
	shl.b32 	%r89, %r87, 7;
	add.s32 	%r90, %r85, %r89;
	setp.ge.s32 	%p5, %r90, %r539;
	add.s32 	%r91, %r86, %r718;
	setp.ge.s32 	%p6, %r91, %r696;
	or.pred  	%p7, %p5, %p6;
	or.pred  	%p8, %p7, %p4;
	@%p8 bra 	$L__BB4_23;
	ld.param.u32 	%r697, [_Z19cuda_gemm_optimizedILi128ELi128ELi8ELi8ELi8EEvPKfS1_Pfiiiff_param_5];
	ld.param.u64 	%rd138, [_Z19cuda_gemm_optimizedILi128ELi128ELi8ELi8ELi8EEvPKfS1_Pfiiiff_param_0];
	mov.u32 	%r99, %ctaid.y;
	shl.b32 	%r100, %r99, 7;
	shr.u32 	%r101, %r720, 3;
	add.s32 	%r102, %r101, %r100;
	and.b32  	%r103, %r720, 7;
	add.s32 	%r104, %r103, %r718;
	mad.lo.s32 	%r105, %r102, %r697, %r104;
	cvta.to.global.u64 	%rd13, %rd138;
	mul.wide.u32 	%rd14, %r105, 4;
	add.s64 	%rd15, %rd13, %rd14;
	ld.global.nc.f32 	%f261, [%rd15];
	mov.u32 	%r106, _ZZ19cuda_gemm_optimizedILi128ELi128ELi8ELi8ELi8EEvPKfS1_PfiiiffE2As;
	mad.lo.s32 	%r107, %r101, 36, %r106;
	shl.b32 	%r108, %r720, 2;
	and.b32  	%r109, %r108, 28;
	add.s32 	%r110, %r107, %r109;
	st.shared.f32 	[%r110], %f261;
	bra.uni 	$L__BB4_24;
$L__BB4_7:
	setp.eq.s32 	%p25, %r1, 0;
	@%p25 bra 	$L__BB4_19;
	ld.param.u32 	%r704, [_Z19cuda_gemm_optimizedILi128ELi128ELi8ELi8ELi8EEvPKfS1_Pfiiiff_param_5];
	ld.param.u32 	%r543, [_Z19cuda_gemm_optimizedILi128ELi128ELi8ELi8ELi8EEvPKfS1_Pfiiiff_param_3];
	mov.u32 	%r193, %ntid.y;
	mov.u32 	%r194, %tid.y;
	mad.lo.s32 	%r195, %r719, %r193, %r194;
	mov.u32 	%r196, %ntid.x;
	mov.u32 	%r197, %tid.x;
	mad.lo.s32 	%r198, %r195, %r196, %r197;
	shr.u32 	%r199, %r198, 3;
	and.b32  	%r200, %r198, 7;
	setp.lt.u32 	%p26, %r198, 1024;
	mov.u32 	%r201, %ctaid.y;
	shl.b32 	%r203, %r201, 7;
	add.s32 	%r204, %r199, %r203;
	setp.lt.s32 	%p27, %r204, %r543;
	add.s32 	%r205, %r200, %r718;
	setp.lt.s32 	%p28, %r205, %r704;
	and.pred  	%p29, %p27, %p28;
	and.pred  	%p30, %p29, %p26;
	@%p30 bra 	$L__BB4_10;
	mov.u32 	%r207, _ZZ19cuda_gemm_optimizedILi128ELi128ELi8ELi8ELi8EEvPKfS1_PfiiiffE2As;
	mad.lo.s32 	%r208, %r199, 36, %r207;
	shl.b32 	%r209, %r198, 2;
	and.b32  	%r210, %r209, 28;
	add.s32 	%r211, %r208, %r210;
	mov.b32 	%r212, 0;
	st.shared.u32 	[%r211], %r212;
	bra.uni 	$L__BB4_11;
$L__BB4_10:
	ld.param.u32 	%r705, [_Z19cuda_gemm_optimizedILi128ELi128ELi8ELi8ELi8EEvPKfS1_Pfiiiff_param_5];
	ld.param.u64 	%rd142, [_Z19cuda_gemm_optimizedILi128ELi128ELi8ELi8ELi8EEvPKfS1_Pfiiiff_param_0];
	mov.u32 	%r213, %ctaid.y;
	shl.b32 	%r214, %r213, 7;
	shr.u32 	%r215, %r198, 3;
	add.s32 	%r216, %r215, %r214;
	and.b32  	%r217, %r198, 7;
	add.s32 	%r218, %r217, %r718;
	mad.lo.s32 	%r219, %r216, %r705, %r218;
	cvta.to.global.u64 	%rd25, %rd142;
	mul.wide.u32 	%rd26, %r219, 4;
	add.s64 	%rd27, %rd25, %rd26;
	ld.global.nc.f32 	%f265, [%rd27];
	mov.u32 	%r220, _ZZ19cuda_gemm_optimizedILi128ELi128ELi8ELi8ELi8EEvPKfS1_PfiiiffE2As;
	mad.lo.s32 	%r221, %r215, 36, %r220;
	shl.b32 	%r222, %r198, 2;
	and.b32  	%r223, %r222, 28;
	add.s32 	%r224, %r221, %r223;
	st.shared.f32 	[%r224], %f265;
$L__BB4_11:
	setp.eq.s32 	%p31, %r1, 1;
	@%p31 bra 	$L__BB4_19;
	ld.param.u32 	%r706, [_Z19cuda_gemm_optimizedILi128ELi128ELi8ELi8ELi8EEvPKfS1_Pfiiiff_param_5];
	ld.param.u32 	%r544, [_Z19cuda_gemm_optimizedILi128ELi128ELi8ELi8ELi8EEvPKfS1_Pfiiiff_param_3];
	mul.lo.s32 	%r227, %r196, %r193;
	add.s32 	%r13, %r198, %r227;
	shr.u32 	%r229, %r13, 3;
	and.b32  	%r230, %r13, 7;
	setp.lt.u32 	%p32, %r13, 1024;
	add.s32 	%r234, %r229, %r203;
	setp.lt.s32 	%p33, %r234, %r544;
	add.s32 	%r235, %r230, %r718;
	setp.lt.s32 	%p34, %r235, %r706;
	and.pred  	%p35, %p33, %p34;
	and.pred  	%p36, %p35, %p32;
	@%p36 bra 	$L__BB4_14;
	mov.u32 	%r237, _ZZ19cuda_gemm_optimizedILi128ELi128ELi8ELi8ELi8EEvPKfS1_PfiiiffE2As;
	mad.lo.s32 	%r238, %r229, 36, %r237;
	shl.b32 	%r239, %r13, 2;
	and.b32  	%r240, %r239, 28;
	add.s32 	%r241, %r238, %r240;
	mov.b32 	%r242, 0;
	st.shared.u32 	[%r241], %r242;
	bra.uni 	$L__BB4_15;
$L__BB4_14:
	ld.param.u32 	%r707, [_Z19cuda_gemm_optimizedILi128ELi128ELi8ELi8ELi8EEvPKfS1_Pfiiiff_param_5];
	ld.param.u64 	%rd143, [_Z19cuda_gemm_optimizedILi128ELi128ELi8ELi8ELi8EEvPKfS1_Pfiiiff_param_0];
	mov.u32 	%r243, %ctaid.y;
	shl.b32 	%r244, %r243, 7;
	add.s32 	%r246, %r229, %r244;
	mad.lo.s32 	%r249, %r246, %r707, %r235;
	cvta.to.global.u64 	%rd28, %rd143;
	mul.wide.u32 	%rd29, %r249, 4;
	add.s64 	%rd30, %rd28, %rd29;
	ld.global.nc.f32 	%f266, [%rd30];
	mov.u32 	%r250, _ZZ19cuda_gemm_optimizedILi128ELi128ELi8ELi8ELi8EEvPKfS1_PfiiiffE2As;
	mad.lo.s32 	%r251, %r229, 36, %r250;
	shl.b32 	%r252, %r13, 2;
	and.b32  	%r253, %r252, 28;
	add.s32 	%r254, %r251, %r253;
	st.shared.f32 	[%r254], %f266;
$L__BB4_15:
	setp.eq.s32 	%p37, %r1, 2;
	@%p37 bra 	$L__BB4_19;
	ld.param.u32 	%r708, [_Z19cuda_gemm_optimizedILi128ELi128ELi8ELi8ELi8EEvPKfS1_Pfiiiff_param_5];
	ld.param.u32 	%r545, [_Z19cuda_gemm_optimizedILi128ELi128ELi8ELi8ELi8EEvPKfS1_Pfiiiff_param_3];
	mov.u32 	%r256, %ntid.y;
	mul.lo.s32 	%r257, %r196, %r256;
	add.s32 	%r259, %r13, %r257;
	shr.u32 	%r14, %r259, 3;
	and.b32  	%r15, %r259, 7;
	setp.lt.u32 	%p38, %r259, 1024;
	mov.u32 	%r260, %ctaid.y;
	shl.b32 	%r262, %r260, 7;
	add.s32 	%r263, %r14, %r262;
	setp.lt.s32 	%p39, %r263, %r545;
	add.s32 	%r264, %r15, %r718;
	setp.lt.s32 	%p40, %r264, %r708;
	and.pred  	%p41, %p39, %p40;
	and.pred  	%p42, %p41, %p38;
	@%p42 bra 	$L__BB4_18;
	mov.u32 	%r265, _ZZ19cuda_gemm_optimizedILi128ELi128ELi8ELi8ELi8EEvPKfS1_PfiiiffE2As;
	mad.lo.s32 	%r266, %r14, 36, %r265;
	shl.b32 	%r267, %r15, 2;
	add.s32 	%r268, %r266, %r267;
	mov.b32 	%r269, 0;
	st.shared.u32 	[%r268], %r269;
	bra.uni 	$L__BB4_19;
$L__BB4_18:
	ld.param.u32 	%r709, [_Z19cuda_gemm_optimizedILi128ELi128ELi8ELi8ELi8EEvPKfS1_Pfiiiff_param_5];
	ld.param.u64 	%rd144, [_Z19cuda_gemm_optimizedILi128ELi128ELi8ELi8ELi8EEvPKfS1_Pfiiiff_param_0];
	mad.lo.s32 	%r274, %r263, %r709, %r264;
	cvta.to.global.u64 	%rd31, %rd144;
	mul.wide.u32 	%rd32, %r274, 4;
	add.s64 	%rd33, %rd31, %rd32;
	ld.global.nc.f32 	%f267, [%rd33];
	mov.u32 	%r275, _ZZ19cuda_gemm_optimizedILi128ELi128ELi8ELi8ELi8EEvPKfS1_PfiiiffE2As;
	mad.lo.s32 	%r276, %r14, 36, %r275;
	shl.b32 	%r277, %r15, 2;
	add.s32 	%r278, %r276, %r277;
	st.shared.f32 	[%r278], %f267;
$L__BB4_19:
	mov.u32 	%r280, %ntid.x;
	mov.u32 	%r281, %ntid.y;
	mul.lo.s32 	%r282, %r280, %r281;
	setp.gt.u32 	%p43, %r282, 256;
	mov.b32 	%r726, 0;
	@%p43 bra 	$L__BB4_45;
	mov.b32 	%r725, 0;
$L__BB4_21:
	ld.param.u32 	%r710, [_Z19cuda_gemm_optimizedILi128ELi128ELi8ELi8ELi8EEvPKfS1_Pfiiiff_param_5];
	ld.param.u32 	%r610, [_Z19cuda_gemm_optimizedILi128ELi128ELi8ELi8ELi8EEvPKfS1_Pfiiiff_param_4];
	mov.u32 	%r285, %tid.y;
	mad.lo.s32 	%r286, %r725, %r281, %r285;
	mov.u32 	%r287, %ntid.x;
	mov.u32 	%r288, %tid.x;
	mad.lo.s32 	%r289, %r286, %r287, %r288;
	shr.u32 	%r290, %r289, 7;
	and.b32  	%r292, %r289, 127;
	setp.gt.u32 	%p44, %r289, 1023;
	add.s32 	%r293, %r290, %r718;
	setp.ge.s32 	%p45, %r293, %r710;
	mov.u32 	%r294, %ctaid.x;
	shl.b32 	%r295, %r294, 7;
	or.b32  	%r296, %r292, %r295;
	setp.ge.s32 	%p46, %r296, %r610;
	or.pred  	%p47, %p45, %p46;
	or.pred  	%p48, %p47, %p44;
	@%p48 bra 	$L__BB4_34;
	ld.param.u32 	%r611, [_Z19cuda_gemm_optimizedILi128ELi128ELi8ELi8ELi8EEvPKfS1_Pfiiiff_param_4];
	ld.param.u64 	%rd145, [_Z19cuda_gemm_optimizedILi128ELi128ELi8ELi8ELi8EEvPKfS1_Pfiiiff_param_1];
	mov.u32 	%r312, %tid.y;
	mad.lo.s32 	%r313, %r725, %r281, %r312;
	mov.u32 	%r314, %ntid.x;
	mov.u32 	%r315, %tid.x;
	mad.lo.s32 	%r316, %r313, %r314, %r315;
	shr.u32 	%r317, %r316, 7;
	add.s32 	%r318, %r317, %r718;
	mov.u32 	%r319, %ctaid.x;
	shl.b32 	%r320, %r319, 7;
	and.b32  	%r321, %r316, 127;
	or.b32  	%r322, %r321, %r320;
	mad.lo.s32 	%r323, %r318, %r611, %r322;
	cvta.to.global.u64 	%rd34, %rd145;
	mul.wide.s32 	%rd35, %r323, 4;
	add.s64 	%rd36, %rd34, %rd35;
	ld.global.nc.f32 	%f268, [%rd36];
	mov.u32 	%r324, _ZZ19cuda_gemm_optimizedILi128ELi128ELi8ELi8ELi8EEvPKfS1_PfiiiffE2Bs;
	mad.lo.s32 	%r325, %r317, 516, %r324;
	shl.b32 	%r326, %r316, 2;
	and.b32  	%r327, %r326, 508;
	add.s32 	%r328, %r325, %r327;
	st.shared.f32 	[%r328], %f268;
	bra.uni 	$L__BB4_35;
$L__BB4_23:
	mov.u32 	%r93, _ZZ19cuda_gemm_optimizedILi128ELi128ELi8ELi8ELi8EEvPKfS1_PfiiiffE2As;
	mad.lo.s32 	%r94, %r85, 36, %r93;
	shl.b32 	%r95, %r720, 2;
	and.b32  	%r96, %r95, 28;
	add.s32 	%r97, %r94, %r96;
	mov.b32 	%r98, 0;
	st.shared.u32 	[%r97], %r98;
$L__BB4_24:
	ld.param.u32 	%r698, [_Z19cuda_gemm_optimizedILi128ELi128ELi8ELi8ELi8EEvPKfS1_Pfiiiff_param_5];
	ld.param.u32 	%r540, [_Z19cuda_gemm_optimizedILi128ELi128ELi8ELi8ELi8EEvPKfS1_Pfiiiff_param_3];
	shr.u32 	%r111, %r723, 3;
	and.b32  	%r112, %r723, 7;
	setp.lt.u32 	%p9, %r723, 1024;
	mov.u32 	%r113, %ctaid.y;
	shl.b32 	%r115, %r113, 7;
	add.s32 	%r116, %r111, %r115;
	setp.lt.s32 	%p10, %r116, %r540;
	add.s32 	%r117, %r112, %r718;
	setp.lt.s32 	%p11, %r117, %r698;
	and.pred  	%p12, %p10, %p11;
	and.pred  	%p13, %p12, %p9;
	@%p13 bra 	$L__BB4_26;
	mov.u32 	%r119, _ZZ19cuda_gemm_optimizedILi128ELi128ELi8ELi8ELi8EEvPKfS1_PfiiiffE2As;
	mad.lo.s32 	%r120, %r111, 36, %r119;
	shl.b32 	%r121, %r723, 2;
	and.b32  	%r122, %r121, 28;
	add.s32 	%r123, %r120, %r122;
	mov.b32 	%r124, 0;
	st.shared.u32 	[%r123], %r124;
	bra.uni 	$L__BB4_27;
$L__BB4_26:
	ld.param.u32 	%r699, [_Z19cuda_gemm_optimizedILi128ELi128ELi8ELi8ELi8EEvPKfS1_Pfiiiff_param_5];
	ld.param.u64 	%rd139, [_Z19cuda_gemm_optimizedILi128ELi128ELi8ELi8ELi8EEvPKfS1_Pfiiiff_param_0];
	mov.u32 	%r125, %ctaid.y;
	shl.b32 	%r126, %r125, 7;
	shr.u32 	%r127, %r723, 3;
	add.s32 	%r128, %r127, %r126;
	and.b32  	%r129, %r723, 7;
	add.s32 	%r130, %r129, %r718;
	mad.lo.s32 	%r131, %r128, %r699, %r130;
	cvta.to.global.u64 	%rd16, %rd139;
	mul.wide.u32 	%rd17, %r131, 4;
	add.s64 	%rd18, %rd16, %rd17;
	ld.global.nc.f32 	%f262, [%rd18];
	mov.u32 	%r132, _ZZ19cuda_gemm_optimizedILi128ELi128ELi8ELi8ELi8EEvPKfS1_PfiiiffE2As;
	mad.lo.s32 	%r133, %r127, 36, %r132;
	shl.b32 	%r134, %r723, 2;
	and.b32  	%r135, %r134, 28;
	add.s32 	%r136, %r133, %r135;
	st.shared.f32 	[%r136], %f262;
$L__BB4_27:
	ld.param.u32 	%r700, [_Z19cuda_gemm_optimizedILi128ELi128ELi8ELi8ELi8EEvPKfS1_Pfiiiff_param_5];
	ld.param.u32 	%r541, [_Z19cuda_gemm_optimizedILi128ELi128ELi8ELi8ELi8EEvPKfS1_Pfiiiff_param_3];
	shr.u32 	%r137, %r722, 3;
	and.b32  	%r138, %r722, 7;
	setp.lt.u32 	%p14, %r722, 1024;
	mov.u32 	%r139, %ctaid.y;
	shl.b32 	%r141, %r139, 7;
	add.s32 	%r142, %r137, %r141;
	setp.lt.s32 	%p15, %r142, %r541;
	add.s32 	%r143, %r138, %r718;
	setp.lt.s32 	%p16, %r143, %r700;
	and.pred  	%p17, %p15, %p16;
	and.pred  	%p18, %p17, %p14;
	@%p18 bra 	$L__BB4_29;
	mov.u32 	%r145, _ZZ19cuda_gemm_optimizedILi128ELi128ELi8ELi8ELi8EEvPKfS1_PfiiiffE2As;
	mad.lo.s32 	%r146, %r137, 36, %r145;
	shl.b32 	%r147, %r722, 2;
	and.b32  	%r148, %r147, 28;
	add.s32 	%r149, %r146, %r148;
	mov.b32 	%r150, 0;
	st.shared.u32 	[%r149], %r150;
	bra.uni 	$L__BB4_30;
$L__BB4_29:
	ld.param.u32 	%r701, [_Z19cuda_gemm_optimizedILi128ELi128ELi8ELi8ELi8EEvPKfS1_Pfiiiff_param_5];
	ld.param.u64 	%rd140, [_Z19cuda_gemm_optimizedILi128ELi128ELi8ELi8ELi8EEvPKfS1_Pfiiiff_param_0];
	mov.u32 	%r151, %ctaid.y;
	shl.b32 	%r152, %r151, 7;
	shr.u32 	%r153, %r722, 3;
	add.s32 	%r154, %r153, %r152;
	and.b32  	%r155, %r722, 7;
	add.s32 	%r156, %r155, %r718;
	mad.lo.s32 	%r157, %r154, %r701, %r156;
	cvta.to.global.u64 	%rd19, %rd140;
	mul.wide.u32 	%rd20, %r157, 4;
	add.s64 	%rd21, %rd19, %rd20;
	ld.global.nc.f32 	%f263, [%rd21];
	mov.u32 	%r158, _ZZ19cuda_gemm_optimizedILi128ELi128ELi8ELi8ELi8EEvPKfS1_PfiiiffE2As;
	mad.lo.s32 	%r159, %r153, 36, %r158;
	shl.b32 	%r160, %r722, 2;
	and.b32  	%r161, %r160, 28;
	add.s32 	%r162, %r159, %r161;
	st.shared.f32 	[%r162], %f263;
$L__BB4_30:
	ld.param.u32 	%r702, [_Z19cuda_gemm_optimizedILi128ELi128ELi8ELi8ELi8EEvPKfS1_Pfiiiff_param_5];
	ld.param.u32 	%r542, [_Z19cuda_gemm_optimizedILi128ELi128ELi8ELi8ELi8EEvPKfS1_Pfiiiff_param_3];
	shr.u32 	%r163, %r721, 3;
	and.b32  	%r164, %r721, 7;
	setp.lt.u32 	%p19, %r721, 1024;
	mov.u32 	%r165, %ctaid.y;
	shl.b32 	%r167, %r165, 7;
	add.s32 	%r168, %r163, %r167;
	setp.lt.s32 	%p20, %r168, %r542;
	add.s32 	%r169, %r164, %r718;
	setp.lt.s32 	%p21, %r169, %r702;
	and.pred  	%p22, %p20, %p21;
	and.pred  	%p23, %p22, %p19;
	@%p23 bra 	$L__BB4_32;
	mov.u32 	%r171, _ZZ19cuda_gemm_optimizedILi128ELi128ELi8ELi8ELi8EEvPKfS1_PfiiiffE2As;
	mad.lo.s32 	%r172, %r163, 36, %r171;
	shl.b32 	%r173, %r721, 2;
	and.b32  	%r174, %r173, 28;
	add.s32 	%r175, %r172, %r174;
	mov.b32 	%r176, 0;
	st.shared.u32 	[%r175], %r176;
	bra.uni 	$L__BB4_33;
$L__BB4_32:
	ld.param.u32 	%r703, [_Z19cuda_gemm_optimizedILi128ELi128ELi8ELi8ELi8EEvPKfS1_Pfiiiff_param_5];
	ld.param.u64 	%rd141, [_Z19cuda_gemm_optimizedILi128ELi128ELi8ELi8ELi8EEvPKfS1_Pfiiiff_param_0];
	mov.u32 	%r177, %ctaid.y;
	shl.b32 	%r178, %r177, 7;
	shr.u32 	%r179, %r721, 3;
	add.s32 	%r180, %r179, %r178;
	and.b32  	%r181, %r721, 7;
	add.s32 	%r182, %r181, %r718;
	mad.lo.s32 	%r183, %r180, %r703, %r182;
	cvta.to.global.u64 	%rd22, %rd141;
	mul.wide.u32 	%rd23, %r183, 4;
	add.s64 	%rd24, %rd22, %rd23;
	ld.global.nc.f32 	%f264, [%rd24];
	mov.u32 	%r184, _ZZ19cuda_gemm_optimizedILi128ELi128ELi8ELi8ELi8EEvPKfS1_PfiiiffE2As;
	mad.lo.s32 	%r185, %r179, 36, %r184;
	shl.b32 	%r186, %r721, 2;
	and.b32  	%r187, %r186, 28;
	add.s32 	%r188, %r185, %r187;
	st.shared.f32 	[%r188], %f264;
$L__BB4_33:
	add.s32 	%r724, %r724, 4;
	mov.u32 	%r189, %ntid.x;
	mov.u32 	%r190, %ntid.y;
	mul.lo.s32 	%r191, %r189, %r190;
	shl.b32 	%r192, %r191, 2;
	add.s32 	%r723, %r723, %r192;
	add.s32 	%r722, %r722, %r192;
	add.s32 	%r721, %r721, %r192;
	add.s32 	%r720, %r720, %r192;
	setp.eq.s32 	%p24, %r724, 0;
	mov.u32 	%r719, %r2;
	@%p24 bra 	$L__BB4_7;
	bra.uni 	$L__BB4_5;
$L__BB4_34:
	mov.u32 	%r305, _ZZ19cuda_gemm_optimizedILi128ELi128ELi8ELi8ELi8EEvPKfS1_PfiiiffE2Bs;
	mad.lo.s32 	%r306, %r290, 516, %r305;
	shl.b32 	%r307, %r289, 2;
	and.b32  	%r308, %r307, 508;
	add.s32 	%r309, %r306, %r308;
	mov.b32 	%r310, 0;
	st.shared.u32 	[%r309], %r310;
$L__BB4_35:
	ld.param.u32 	%r711, [_Z19cuda_gemm_optimizedILi128ELi128ELi8ELi8ELi8EEvPKfS1_Pfiiiff_param_5];
	ld.param.u32 	%r612, [_Z19cuda_gemm_optimizedILi128ELi128ELi8ELi8ELi8EEvPKfS1_Pfiiiff_param_4];
	mov.u32 	%r329, %ntid.x;
	mov.u32 	%r331, %tid.y;
	mad.lo.s32 	%r332, %r725, %r281, %r331;
	mov.u32 	%r333, %tid.x;
	mad.lo.s32 	%r334, %r332, %r329, %r333;
	mad.lo.s32 	%r27, %r329, %r281, %r334;
	shr.u32 	%r335, %r27, 7;
	and.b32  	%r337, %r27, 127;
	setp.lt.u32 	%p49, %r27, 1024;
	add.s32 	%r338, %r335, %r718;
	setp.lt.s32 	%p50, %r338, %r711;
	mov.u32 	%r339, %ctaid.x;
	shl.b32 	%r340, %r339, 7;
	or.b32  	%r341, %r337, %r340;
	setp.lt.s32 	%p51, %r341, %r612;
	and.pred  	%p52, %p50, %p51;
	and.pred  	%p53, %p52, %p49;
	@%p53 bra 	$L__BB4_37;
	mov.u32 	%r344, _ZZ19cuda_gemm_optimizedILi128ELi128ELi8ELi8ELi8EEvPKfS1_PfiiiffE2Bs;
	mad.lo.s32 	%r345, %r335, 516, %r344;
	shl.b32 	%r346, %r27, 2;
	and.b32  	%r347, %r346, 508;
	add.s32 	%r348, %r345, %r347;
	mov.b32 	%r349, 0;
	st.shared.u32 	[%r348], %r349;
	bra.uni 	$L__BB4_38;
$L__BB4_37:
	ld.param.u32 	%r613, [_Z19cuda_gemm_optimizedILi128ELi128ELi8ELi8ELi8EEvPKfS1_Pfiiiff_param_4];
	ld.param.u64 	%rd146, [_Z19cuda_gemm_optimizedILi128ELi128ELi8ELi8ELi8EEvPKfS1_Pfiiiff_param_1];
	shr.u32 	%r350, %r27, 7;
	add.s32 	%r351, %r350, %r718;
	mov.u32 	%r352, %ctaid.x;
	shl.b32 	%r353, %r352, 7;
	and.b32  	%r354, %r27, 127;
	or.b32  	%r355, %r354, %r353;
	mad.lo.s32 	%r356, %r351, %r613, %r355;
	cvta.to.global.u64 	%rd37, %rd146;
	mul.wide.s32 	%rd38, %r356, 4;
	add.s64 	%rd39, %rd37, %rd38;
	ld.global.nc.f32 	%f269, [%rd39];
	mov.u32 	%r357, _ZZ19cuda_gemm_optimizedILi128ELi128ELi8ELi8ELi8EEvPKfS1_PfiiiffE2Bs;
	mad.lo.s32 	%r358, %r350, 516, %r357;
	shl.b32 	%r359, %r27, 2;
	and.b32  	%r360, %r359, 508;
	add.s32 	%r361, %r358, %r360;
	st.shared.f32 	[%r361], %f269;
$L__BB4_38:
	ld.param.u32 	%r712, [_Z19cuda_gemm_optimizedILi128ELi128ELi8ELi8ELi8EEvPKfS1_Pfiiiff_param_5];
	ld.param.u32 	%r614, [_Z19cuda_gemm_optimizedILi128ELi128ELi8ELi8ELi8EEvPKfS1_Pfiiiff_param_4];
	mov.u32 	%r362, %ntid.x;
	mad.lo.s32 	%r28, %r362, %r281, %r27;
	shr.u32 	%r364, %r28, 7;
	and.b32  	%r366, %r28, 127;
	setp.lt.u32 	%p54, %r28, 1024;
	add.s32 	%r367, %r364, %r718;
	setp.lt.s32 	%p55, %r367, %r712;
	mov.u32 	%r368, %ctaid.x;
	shl.b32 	%r369, %r368, 7;
	or.b32  	%r370, %r366, %r369;
	setp.lt.s32 	%p56, %r370, %r614;
	and.pred  	%p57, %p55, %p56;
	and.pred  	%p58, %p57, %p54;
	@%p58 bra 	$L__BB4_40;
	mov.u32 	%r373, _ZZ19cuda_gemm_optimizedILi128ELi128ELi8ELi8ELi8EEvPKfS1_PfiiiffE2Bs;
	mad.lo.s32 	%r374, %r364, 516, %r373;
	shl.b32 	%r375, %r28, 2;
	and.b32  	%r376, %r375, 508;
	add.s32 	%r377, %r374, %r376;
	mov.b32 	%r378, 0;
	st.shared.u32 	[%r377], %r378;
	bra.uni 	$L__BB4_41;
$L__BB4_40:
	ld.param.u32 	%r615, [_Z19cuda_gemm_optimizedILi128ELi128ELi8ELi8ELi8EEvPKfS1_Pfiiiff_param_4];
	ld.param.u64 	%rd147, [_Z19cuda_gemm_optimizedILi128ELi128ELi8ELi8ELi8EEvPKfS1_Pfiiiff_param_1];
	shr.u32 	%r379, %r28, 7;
	add.s32 	%r380, %r379, %r718;
	mov.u32 	%r381, %ctaid.x;
	shl.b32 	%r382, %r381, 7;
	and.b32  	%r383, %r28, 127;
	or.b32  	%r384, %r383, %r382;
	mad.lo.s32 	%r385, %r380, %r615, %r384;
	cvta.to.global.u64 	%rd40, %rd147;
	mul.wide.s32 	%rd41, %r385, 4;
	add.s64 	%rd42, %rd40, %rd41;
	ld.global.nc.f32 	%f270, [%rd42];
	mov.u32 	%r386, _ZZ19cuda_gemm_optimizedILi128ELi128ELi8ELi8ELi8EEvPKfS1_PfiiiffE2Bs;
	mad.lo.s32 	%r387, %r379, 516, %r386;
	shl.b32 	%r388, %r28, 2;
	and.b32  	%r389, %r388, 508;
	add.s32 	%r390, %r387, %r389;
	st.shared.f32 	[%r390], %f270;
$L__BB4_41:
	ld.param.u32 	%r713, [_Z19cuda_gemm_optimizedILi128ELi128ELi8ELi8ELi8EEvPKfS1_Pfiiiff_param_5];
	ld.param.u32 	%r616, [_Z19cuda_gemm_optimizedILi128ELi128ELi8ELi8ELi8EEvPKfS1_Pfiiiff_param_4];
	mov.u32 	%r391, %ntid.x;
	mad.lo.s32 	%r393, %r391, %r281, %r28;
	shr.u32 	%r394, %r393, 7;
	and.b32  	%r30, %r393, 127;
	setp.lt.u32 	%p59, %r393, 1024;
	add.s32 	%r395, %r394, %r718;
	setp.lt.s32 	%p60, %r395, %r713;
	mov.u32 	%r396, %ctaid.x;
	shl.b32 	%r397, %r396, 7;
	or.b32  	%r398, %r30, %r397;
	setp.lt.s32 	%p61, %r398, %r616;
	and.pred  	%p62, %p60, %p61;
	and.pred  	%p63, %p62, %p59;
	@%p63 bra 	$L__BB4_43;
	mov.u32 	%r400, _ZZ19cuda_gemm_optimizedILi128ELi128ELi8ELi8ELi8EEvPKfS1_PfiiiffE2Bs;
	mad.lo.s32 	%r401, %r394, 516, %r400;
	shl.b32 	%r402, %r30, 2;
	add.s32 	%r403, %r401, %r402;
	mov.b32 	%r404, 0;
	st.shared.u32 	[%r403], %r404;
	bra.uni 	$L__BB4_44;
$L__BB4_43:
	ld.param.u32 	%r617, [_Z19cuda_gemm_optimizedILi128ELi128ELi8ELi8ELi8EEvPKfS1_Pfiiiff_param_4];
	ld.param.u64 	%rd148, [_Z19cuda_gemm_optimizedILi128ELi128ELi8ELi8ELi8EEvPKfS1_Pfiiiff_param_1];
	mov.u32 	%r406, %ctaid.x;
	shl.b32 	%r407, %r406, 7;
	or.b32  	%r408, %r30, %r407;
	mad.lo.s32 	%r409, %r395, %r617, %r408;
	cvta.to.global.u64 	%rd43, %rd148;
	mul.wide.s32 	%rd44, %r409, 4;
	add.s64 	%rd45, %rd43, %rd44;
	ld.global.nc.f32 	%f271, [%rd45];
	mov.u32 	%r410, _ZZ19cuda_gemm_optimizedILi128ELi128ELi8ELi8ELi8EEvPKfS1_PfiiiffE2Bs;
	mad.lo.s32 	%r411, %r394, 516, %r410;
	shl.b32 	%r412, %r30, 2;
	add.s32 	%r413, %r411, %r412;
	st.shared.f32 	[%r413], %f271;
$L__BB4_44:
	add.s32 	%r725, %r725, 4;
	setp.ne.s32 	%p64, %r725, %r2;
	mov.u32 	%r726, %r2;
	@%p64 bra 	$L__BB4_21;
$L__BB4_45:
	@%p25 bra 	$L__BB4_57;
	ld.param.u32 	%r714, [_Z19cuda_gemm_optimizedILi128ELi128ELi8ELi8ELi8EEvPKfS1_Pfiiiff_param_5];
	ld.param.u32 	%r618, [_Z19cuda_gemm_optimizedILi128ELi128ELi8ELi8ELi8EEvPKfS1_Pfiiiff_param_4];
	mov.u32 	%r415, %tid.y;
	mad.lo.s32 	%r416, %r726, %r281, %r415;
	mov.u32 	%r417, %ntid.x;
	mov.u32 	%r418, %tid.x;
	mad.lo.s32 	%r33, %r416, %r417, %r418;
	shr.u32 	%r419, %r33, 7;
	and.b32  	%r421, %r33, 127;
	setp.lt.u32 	%p66, %r33, 1024;
	add.s32 	%r422, %r419, %r718;
	setp.lt.s32 	%p67, %r422, %r714;
	mov.u32 	%r423, %ctaid.x;
	shl.b32 	%r424, %r423, 7;
	or.b32  	%r425, %r421, %r424;
	setp.lt.s32 	%p68, %r425, %r618;
	and.pred  	%p69, %p67, %p68;
	and.pred  	%p70, %p69, %p66;
	@%p70 bra 	$L__BB4_48;
	mov.u32 	%r428, _ZZ19cuda_gemm_optimizedILi128ELi128ELi8ELi8ELi8EEvPKfS1_PfiiiffE2Bs;
	mad.lo.s32 	%r429, %r419, 516, %r428;
	shl.b32 	%r430, %r33, 2;
	and.b32  	%r431, %r430, 508;
	add.s32 	%r432, %r429, %r431;
	mov.b32 	%r433, 0;
	st.shared.u32 	[%r432], %r433;
	bra.uni 	$L__BB4_49;
$L__BB4_48:
	ld.param.u32 	%r619, [_Z19cuda_gemm_optimizedILi128ELi128ELi8ELi8ELi8EEvPKfS1_Pfiiiff_param_4];
	ld.param.u64 	%rd149, [_Z19cuda_gemm_optimizedILi128ELi128ELi8ELi8ELi8EEvPKfS1_Pfiiiff_param_1];
	shr.u32 	%r434, %r33, 7;
	add.s32 	%r435, %r434, %r718;
	mov.u32 	%r436, %ctaid.x;
	shl.b32 	%r437, %r436, 7;
	and.b32  	%r438, %r33, 127;
	or.b32  	%r439, %r438, %r437;
	mad.lo.s32 	%r440, %r435, %r619, %r439;
	cvta.to.global.u64 	%rd46, %rd149;
	mul.wide.s32 	%rd47, %r440, 4;
	add.s64 	%rd48, %rd46, %rd47;
	ld.global.nc.f32 	%f272, [%rd48];
	mov.u32 	%r441, _ZZ19cuda_gemm_optimizedILi128ELi128ELi8ELi8ELi8EEvPKfS1_PfiiiffE2Bs;
	mad.lo.s32 	%r442, %r434, 516, %r441;
	shl.b32 	%r443, %r33, 2;
	and.b32  	%r444, %r443, 508;
	add.s32 	%r445, %r442, %r444;
	st.shared.f32 	[%r445], %f272;
$L__BB4_49:
	setp.eq.s32 	%p71, %r1, 1;
	@%p71 bra 	$L__BB4_57;
	ld.param.u32 	%r715, [_Z19cuda_gemm_optimizedILi128ELi128ELi8ELi8ELi8EEvPKfS1_Pfiiiff_param_5];
	ld.param.u32 	%r620, [_Z19cuda_gemm_optimizedILi128ELi128ELi8ELi8ELi8EEvPKfS1_Pfiiiff_param_4];
	mov.u32 	%r447, %ntid.y;
	mad.lo.s32 	%r34, %r417, %r447, %r33;
	shr.u32 	%r448, %r34, 7;
	and.b32  	%r450, %r34, 127;
	setp.lt.u32 	%p72, %r34, 1024;
	add.s32 	%r451, %r448, %r718;
	setp.lt.s32 	%p73, %r451, %r715;
	or.b32  	%r454, %r450, %r424;
	setp.lt.s32 	%p74, %r454, %r620;
	and.pred  	%p75, %p73, %p74;
	and.pred  	%p76, %p75, %p72;
	@%p76 bra 	$L__BB4_52;
	mov.u32 	%r457, _ZZ19cuda_gemm_optimizedILi128ELi128ELi8ELi8ELi8EEvPKfS1_PfiiiffE2Bs;
	mad.lo.s32 	%r458, %r448, 516, %r457;
	shl.b32 	%r459, %r34, 2;
	and.b32  	%r460, %r459, 508;
	add.s32 	%r461, %r458, %r460;
	mov.b32 	%r462, 0;
	st.shared.u32 	[%r461], %r462;
	bra.uni 	$L__BB4_53;
$L__BB4_52:
	ld.param.u32 	%r621, [_Z19cuda_gemm_optimizedILi128ELi128ELi8ELi8ELi8EEvPKfS1_Pfiiiff_param_4];
	ld.param.u64 	%rd150, [_Z19cuda_gemm_optimizedILi128ELi128ELi8ELi8ELi8EEvPKfS1_Pfiiiff_param_1];
	shr.u32 	%r463, %r34, 7;
	add.s32 	%r464, %r463, %r718;
	mov.u32 	%r465, %ctaid.x;
	shl.b32 	%r466, %r465, 7;
	and.b32  	%r467, %r34, 127;
	or.b32  	%r468, %r467, %r466;
	mad.lo.s32 	%r469, %r464, %r621, %r468;
	cvta.to.global.u64 	%rd49, %rd150;
	mul.wide.s32 	%rd50, %r469, 4;
	add.s64 	%rd51, %rd49, %rd50;
	ld.global.nc.f32 	%f273, [%rd51];
	mov.u32 	%r470, _ZZ19cuda_gemm_optimizedILi128ELi128ELi8ELi8ELi8EEvPKfS1_PfiiiffE2Bs;
	mad.lo.s32 	%r471, %r463, 516, %r470;
	shl.b32 	%r472, %r34, 2;
	and.b32  	%r473, %r472, 508;
	add.s32 	%r474, %r471, %r473;
	st.shared.f32 	[%r474], %f273;
$L__BB4_53:
	setp.eq.s32 	%p77, %r1, 2;
	@%p77 bra 	$L__BB4_57;
	ld.param.u32 	%r716, [_Z19cuda_gemm_optimizedILi128ELi128ELi8ELi8ELi8EEvPKfS1_Pfiiiff_param_5];
	ld.param.u32 	%r622, [_Z19cuda_gemm_optimizedILi128ELi128ELi8ELi8ELi8EEvPKfS1_Pfiiiff_param_4];
	mad.lo.s32 	%r477, %r417, %r447, %r34;
	shr.u32 	%r478, %r477, 7;
	and.b32  	%r36, %r477, 127;
	setp.lt.u32 	%p78, %r477, 1024;
	add.s32 	%r479, %r478, %r718;
	setp.lt.s32 	%p79, %r479, %r716;
	mov.u32 	%r480, %ctaid.x;
	shl.b32 	%r481, %r480, 7;
	or.b32  	%r482, %r36, %r481;
	setp.lt.s32 	%p80, %r482, %r622;
	and.pred  	%p81, %p79, %p80;
	and.pred  	%p82, %p81, %p78;
	@%p82 bra 	$L__BB4_56;
	mov.u32 	%r484, _ZZ19cuda_gemm_optimizedILi128ELi128ELi8ELi8ELi8EEvPKfS1_PfiiiffE2Bs;
	mad.lo.s32 	%r485, %r478, 516, %r484;
	shl.b32 	%r486, %r36, 2;
	add.s32 	%r487, %r485, %r486;
	mov.b32 	%r488, 0;
	st.shared.u32 	[%r487], %r488;
	bra.uni 	$L__BB4_57;
$L__BB4_56:
	ld.param.u32 	%r623, [_Z19cuda_gemm_optimizedILi128ELi128ELi8ELi8ELi8EEvPKfS1_Pfiiiff_param_4];
	ld.param.u64 	%rd151, [_Z19cuda_gemm_optimizedILi128ELi128ELi8ELi8ELi8EEvPKfS1_Pfiiiff_param_1];
	mad.lo.s32 	%r493, %r479, %r623, %r482;
	cvta.to.global.u64 	%rd52, %rd151;
	mul.wide.s32 	%rd53, %r493, 4;
	add.s64 	%rd54, %rd52, %rd53;
	ld.global.nc.f32 	%f274, [%rd54];
	mov.u32 	%r494, _ZZ19cuda_gemm_optimizedILi128ELi128ELi8ELi8ELi8EEvPKfS1_PfiiiffE2Bs;
	mad.lo.s32 	%r495, %r478, 516, %r494;
	shl.b32 	%r496, %r36, 2;
	add.s32 	%r497, %r495, %r496;
	st.shared.f32 	[%r497], %f274;
$L__BB4_57:
	bar.sync 	0;
	mov.b32 	%r727, 0;
$L__BB4_58:
	shl.b32 	%r499, %r727, 2;
	mov.u32 	%r500, _ZZ19cuda_gemm_optimizedILi128ELi128ELi8ELi8ELi8EEvPKfS1_PfiiiffE2As;
	add.s32 	%r501, %r500, %r499;
	mov.u32 	%r502, %tid.y;
	mad.lo.s32 	%r503, %r502, 288, %r501;
	ld.shared.f32 	%f275, [%r503];
	ld.shared.f32 	%f276, [%r503+36];
	ld.shared.f32 	%f277, [%r503+72];
	ld.shared.f32 	%f278, [%r503+108];
	ld.shared.f32 	%f279, [%r503+144];
	ld.shared.f32 	%f280, [%r503+180];
	ld.shared.f32 	%f281, [%r503+216];
	ld.shared.f32 	%f282, [%r503+252];
	mov.u32 	%r504, _ZZ19cuda_gemm_optimizedILi128ELi128ELi8ELi8ELi8EEvPKfS1_PfiiiffE2Bs;
	mad.lo.s32 	%r505, %r727, 516, %r504;
	mov.u32 	%r506, %tid.x;
	shl.b32 	%r507, %r506, 5;
	add.s32 	%r508, %r505, %r507;
	ld.shared.f32 	%f283, [%r508];
	ld.shared.f32 	%f284, [%r508+4];
	ld.shared.f32 	%f285, [%r508+8];
	ld.shared.f32 	%f286, [%r508+12];
	ld.shared.f32 	%f287, [%r508+16];
	ld.shared.f32 	%f288, [%r508+20];
	ld.shared.f32 	%f289, [%r508+24];
	ld.shared.f32 	%f290, [%r508+28];
	fma.rn.f32 	%f786, %f275, %f283, %f786;
	fma.rn.f32 	%f785, %f275, %f284, %f785;
	fma.rn.f32 	%f784, %f275, %f285, %f784;
	fma.rn.f32 	%f783, %f275, %f286, %f783;
	fma.rn.f32 	%f782, %f275, %f287, %f782;
	fma.rn.f32 	%f781, %f275, %f288, %f781;
	fma.rn.f32 	%f780, %f275, %f289, %f780;
	fma.rn.f32 	%f779, %f275, %f290, %f779;
	fma.rn.f32 	%f778, %f276, %f283, %f778;
	fma.rn.f32 	%f777, %f276, %f284, %f777;
	fma.rn.f32 	%f776, %f276, %f285, %f776;
	fma.rn.f32 	%f775, %f276, %f286, %f775;
	fma.rn.f32 	%f774, %f276, %f287, %f774;
	fma.rn.f32 	%f773, %f276, %f288, %f773;
	fma.rn.f32 	%f772, %f276, %f289, %f772;
	fma.rn.f32 	%f771, %f276, %f290, %f771;
	fma.rn.f32 	%f770, %f277, %f283, %f770;
	fma.rn.f32 	%f769, %f277, %f284, %f769;
	fma.rn.f32 	%f768, %f277, %f285, %f768;
	fma.rn.f32 	%f767, %f277, %f286, %f767;
	fma.rn.f32 	%f766, %f277, %f287, %f766;
	fma.rn.f32 	%f765, %f277, %f288, %f765;
	fma.rn.f32 	%f764, %f277, %f289, %f764;
	fma.rn.f32 	%f763, %f277, %f290, %f763;
	fma.rn.f32 	%f762, %f278, %f283, %f762;
	fma.rn.f32 	%f761, %f278, %f284, %f761;
	fma.rn.f32 	%f760, %f278, %f285, %f760;
	fma.rn.f32 	%f759, %f278, %f286, %f759;
	fma.rn.f32 	%f758, %f278, %f287, %f758;
	fma.rn.f32 	%f757, %f278, %f288, %f757;
	fma.rn.f32 	%f756, %f278, %f289, %f756;
	fma.rn.f32 	%f755, %f278, %f290, %f755;
	fma.rn.f32 	%f754, %f279, %f283, %f754;
	fma.rn.f32 	%f753, %f279, %f284, %f753;
	fma.rn.f32 	%f752, %f279, %f285, %f752;
	fma.rn.f32 	%f751, %f279, %f286, %f751;
	fma.rn.f32 	%f750, %f279, %f287, %f750;
	fma.rn.f32 	%f749, %f279, %f288, %f749;
	fma.rn.f32 	%f748, %f279, %f289, %f748;
	fma.rn.f32 	%f747, %f279, %f290, %f747;
	fma.rn.f32 	%f746, %f280, %f283, %f746;
	fma.rn.f32 	%f745, %f280, %f284, %f745;
	fma.rn.f32 	%f744, %f280, %f285, %f744;
	fma.rn.f32 	%f743, %f280, %f286, %f743;
	fma.rn.f32 	%f742, %f280, %f287, %f742;
	fma.rn.f32 	%f741, %f280, %f288, %f741;
	fma.rn.f32 	%f740, %f280, %f289, %f740;
	fma.rn.f32 	%f739, %f280, %f290, %f739;
	fma.rn.f32 	%f787, %f281, %f283, %f787;
	fma.rn.f32 	%f788, %f281, %f284, %f788;
	fma.rn.f32 	%f789, %f281, %f285, %f789;
	fma.rn.f32 	%f790, %f281, %f286, %f790;
	fma.rn.f32 	%f791, %f281, %f287, %f791;
	fma.rn.f32 	%f792, %f281, %f288, %f792;
	fma.rn.f32 	%f793, %f281, %f289, %f793;
	fma.rn.f32 	%f794, %f281, %f290, %f794;
	fma.rn.f32 	%f795, %f282, %f283, %f795;
	fma.rn.f32 	%f796, %f282, %f284, %f796;
	fma.rn.f32 	%f797, %f282, %f285, %f797;
	fma.rn.f32 	%f798, %f282, %f286, %f798;
	fma.rn.f32 	%f799, %f282, %f287, %f799;
	fma.rn.f32 	%f800, %f282, %f288, %f800;
	fma.rn.f32 	%f801, %f282, %f289, %f801;
	fma.rn.f32 	%f802, %f282, %f290, %f802;
	add.s32 	%r727, %r727, 1;
	setp.ne.s32 	%p83, %r727, 8;
	@%p83 bra 	$L__BB4_58;
	ld.param.u32 	%r717, [_Z19cuda_gemm_optimizedILi128ELi128ELi8ELi8ELi8EEvPKfS1_Pfiiiff_param_5];
	bar.sync 	0;
	add.s32 	%r718, %r718, 8;
	setp.lt.s32 	%p84, %r718, %r717;
	@%p84 bra 	$L__BB4_2;
$L__BB4_60:
	ld.param.u32 	%r624, [_Z19cuda_gemm_optimizedILi128ELi128ELi8ELi8ELi8EEvPKfS1_Pfiiiff_param_4];
	ld.param.u32 	%r546, [_Z19cuda_gemm_optimizedILi128ELi128ELi8ELi8ELi8EEvPKfS1_Pfiiiff_param_3];
	mov.u32 	%r509, %tid.y;
	shl.b32 	%r510, %r509, 3;
	mov.u32 	%r511, %ctaid.y;
	shl.b32 	%r512, %r511, 7;
	add.s32 	%r9, %r512, %r510;
	mov.u32 	%r513, %tid.x;
	shl.b32 	%r514, %r513, 3;
	mov.u32 	%r515, %ctaid.x;
	shl.b32 	%r516, %r515, 7;
	add.s32 	%r517, %r516, %r514;
	setp.lt.s32 	%p85, %r9, %r546;
	setp.lt.s32 	%p86, %r517, %r624;
	and.pred  	%p87, %p85, %p86;
	@%p87 bra 	$L__BB4_61;
	bra.uni 	$L__BB4_62;
$L__BB4_61:
	ld.param.f32 	%f547, [_Z19cuda_gemm_optimizedILi128ELi128ELi8ELi8ELi8EEvPKfS1_Pfiiiff_param_7];
	ld.param.f32 	%f483, [_Z19cuda_gemm_optimizedILi128ELi128ELi8ELi8ELi8EEvPKfS1_Pfiiiff_param_6];
	ld.param.u32 	%r625, [_Z19cuda_gemm_optimizedILi128ELi128ELi8ELi8ELi8EEvPKfS1_Pfiiiff_param_4];
	ld.param.u64 	%rd152, [_Z19cuda_gemm_optimizedILi128ELi128ELi8ELi8ELi8EEvPKfS1_Pfiiiff_param_2];
	mad.lo.s32 	%r518, %r9, %r625, %r517;
	cvta.to.global.u64 	%rd55, %rd152;
	mul.wide.s32 	%rd56, %r518, 4;
	add.s64 	%rd57, %rd55, %rd56;
	ld.global.f32 	%f291, [%rd57];
	mul.f32 	%f292, %f547, %f291;
	fma.rn.f32 	%f293, %f483, %f786, %f292;
	st.global.f32 	[%rd57], %f293;
$L__BB4_62:
	ld.param.u32 	%r626, [_Z19cuda_gemm_optimizedILi128ELi128ELi8ELi8ELi8EEvPKfS1_Pfiiiff_param_4];
	ld.param.u32 	%r547, [_Z19cuda_gemm_optimizedILi128ELi128ELi8ELi8ELi8EEvPKfS1_Pfiiiff_param_3];
	setp.ge.s32 	%p88, %r9, %r547;
	add.s32 	%r519, %r517, 1;
	setp.ge.s32 	%p89, %r519, %r626;
	or.pred  	%p90, %p88, %p89;
	@%p90 bra 	$L__BB4_64;
	ld.param.f32 	%f548, [_Z19cuda_gemm_optimizedILi128ELi128ELi8ELi8ELi8EEvPKfS1_Pfiiiff_param_7];
	ld.param.f32 	%f484, [_Z19cuda_gemm_optimizedILi128ELi128ELi8ELi8ELi8EEvPKfS1_Pfiiiff_param_6];
	ld.param.u32 	%r627, [_Z19cuda_gemm_optimizedILi128ELi128ELi8ELi8ELi8EEvPKfS1_Pfiiiff_param_4];
	ld.param.u64 	%rd153, [_Z19cuda_gemm_optimizedILi128ELi128ELi8ELi8ELi8EEvPKfS1_Pfiiiff_param_2];
	mul.lo.s32 	%r520, %r9, %r627;
	cvt.s64.s32 	%rd58, %r520;
	cvt.u64.u32 	%rd59, %r517;
	add.s64 	%rd60, %rd59, %rd58;
	cvta.to.global.u64 	%rd61, %rd153;
	shl.b64 	%rd62, %rd60, 2;
	add.s64 	%rd63, %rd61, %rd62;
	ld.global.f32 	%f294, [%rd63+4];
	mul.f32 	%f295, %f548, %f294;
	fma.rn.f32 	%f296, %f484, %f785, %f295;
	st.global.f32 	[%rd63+4], %f296;
$L__BB4_64:
	ld.param.u32 	%r628, [_Z19cuda_gemm_optimizedILi128ELi128ELi8ELi8ELi8EEvPKfS1_Pfiiiff_param_4];
	ld.param.u32 	%r548, [_Z19cuda_gemm_optimizedILi128ELi128ELi8ELi8ELi8EEvPKfS1_Pfiiiff_param_3];
	setp.ge.s32 	%p91, %r9, %r548;
	add.s32 	%r521, %r517, 2;
	setp.ge.s32 	%p92, %r521, %r628;
	or.pred  	%p93, %p91, %p92;
	@%p93 bra 	$L__BB4_66;
	ld.param.f32 	%f549, [_Z19cuda_gemm_optimizedILi128ELi128ELi8ELi8ELi8EEvPKfS1_Pfiiiff_param_7];
	ld.param.f32 	%f485, [_Z19cuda_gemm_optimizedILi128ELi128ELi8ELi8ELi8EEvPKfS1_Pfiiiff_param_6];
	ld.param.u32 	%r629, [_Z19cuda_gemm_optimizedILi128ELi128ELi8ELi8ELi8EEvPKfS1_Pfiiiff_param_4];
	ld.param.u64 	%rd154, [_Z19cuda_gemm_optimizedILi128ELi128ELi8ELi8ELi8EEvPKfS1_Pfiiiff_param_2];
	mul.lo.s32 	%r522, %r9, %r629;
	cvt.s64.s32 	%rd64, %r522;
	cvt.u64.u32 	%rd65, %r517;
	add.s64 	%rd66, %rd65, %rd64;
	cvta.to.global.u64 	%rd67, %rd154;
	shl.b64 	%rd68, %rd66, 2;
	add.s64 	%rd69, %rd67, %rd68;
	ld.global.f32 	%f297, [%rd69+8];
	mul.f32 	%f298, %f549, %f297;
	fma.rn.f32 	%f299, %f485, %f784, %f298;
	st.global.f32 	[%rd69+8], %f299;
$L__BB4_66:
	ld.param.u32 	%r630, [_Z19cuda_gemm_optimizedILi128ELi128ELi8ELi8ELi8EEvPKfS1_Pfiiiff_param_4];
	ld.param.u32 	%r549, [_Z19cuda_gemm_optimizedILi128ELi128ELi8ELi8ELi8EEvPKfS1_Pfiiiff_param_3];
	setp.ge.s32 	%p94, %r9, %r549;
	add.s32 	%r523, %r517, 3;
	setp.ge.s32 	%p95, %r523, %r630;
	or.pred  	%p96, %p94, %p95;
	@%p96 bra 	$L__BB4_68;
	ld.param.f32 	%f550, [_Z19cuda_gemm_optimizedILi128ELi128ELi8ELi8ELi8EEvPKfS1_Pfiiiff_param_7];
	ld.param.f32 	%f486, [_Z19cuda_gemm_optimizedILi128ELi128ELi8ELi8ELi8EEvPKfS1_Pfiiiff_param_6];
	ld.param.u32 	%r631, [_Z19cuda_gemm_optimizedILi128ELi128ELi8ELi8ELi8EEvPKfS1_Pfiiiff_param_4];
	ld.param.u64 	%rd155, [_Z19cuda_gemm_optimizedILi128ELi128ELi8ELi8ELi8EEvPKfS1_Pfiiiff_param_2];
	mul.lo.s32 	%r524, %r9, %r631;
	cvt.s64.s32 	%rd70, %r524;
	cvt.u64.u32 	%rd71, %r517;
	add.s64 	%rd72, %rd71, %rd70;
	cvta.to.global.u64 	%rd73, %rd155;
	shl.b64 	%rd74, %rd72, 2;
	add.s64 	%rd75, %rd73, %rd74;
	ld.global.f32 	%f300, [%rd75+12];
	mul.f32 	%f301, %f550, %f300;
	fma.rn.f32 	%f302, %f486, %f783, %f301;
	st.global.f32 	[%rd75+12], %f302;
$L__BB4_68:
	ld.param.u32 	%r632, [_Z19cuda_gemm_optimizedILi128ELi128ELi8ELi8ELi8EEvPKfS1_Pfiiiff_param_4];
	ld.param.u32 	%r550, [_Z19cuda_gemm_optimizedILi128ELi128ELi8ELi8ELi8EEvPKfS1_Pfiiiff_param_3];
	setp.ge.s32 	%p97, %r9, %r550;
	add.s32 	%r525, %r517, 4;
	setp.ge.s32 	%p98, %r525, %r632;
	or.pred  	%p99, %p97, %p98;
	@%p99 bra 	$L__BB4_70;
	ld.param.f32 	%f551, [_Z19cuda_gemm_optimizedILi128ELi128ELi8ELi8ELi8EEvPKfS1_Pfiiiff_param_7];
	ld.param.f32 	%f487, [_Z19cuda_gemm_optimizedILi128ELi128ELi8ELi8ELi8EEvPKfS1_Pfiiiff_param_6];
	ld.param.u32 	%r633, [_Z19cuda_gemm_optimizedILi128ELi128ELi8ELi8ELi8EEvPKfS1_Pfiiiff_param_4];
	ld.param.u64 	%rd156, [_Z19cuda_gemm_optimizedILi128ELi128ELi8ELi8ELi8EEvPKfS1_Pfiiiff_param_2];
	mul.lo.s32 	%r526, %r9, %r633;
	cvt.s64.s32 	%rd76, %r526;
	cvt.u64.u32 	%rd77, %r517;
	add.s64 	%rd78, %rd77, %rd76;
	cvta.to.global.u64 	%rd79, %rd156;
	shl.b64 	%rd80, %rd78, 2;
	add.s64 	%rd81, %rd79, %rd80;
	ld.global.f32 	%f303, [%rd81+16];
	mul.f32 	%f304, %f551, %f303;
	fma.rn.f32 	%f305, %f487, %f782, %f304;
	st.global.f32 	[%rd81+16], %f305;
$L__BB4_70:
	ld.param.u32 	%r634, [_Z19cuda_gemm_optimizedILi128ELi128ELi8ELi8ELi8EEvPKfS1_Pfiiiff_param_4];
	ld.param.u32 	%r551, [_Z19cuda_gemm_optimizedILi128ELi128ELi8ELi8ELi8EEvPKfS1_Pfiiiff_param_3];
	setp.ge.s32 	%p100, %r9, %r551;
	add.s32 	%r40, %r517, 5;
	setp.ge.s32 	%p101, %r40, %r634;
	or.pred  	%p102, %p100, %p101;
	@%p102 bra 	$L__BB4_72;
	ld.param.f32 	%f552, [_Z19cuda_gemm_optimizedILi128ELi128ELi8ELi8ELi8EEvPKfS1_Pfiiiff_param_7];
	ld.param.f32 	%f488, [_Z19cuda_gemm_optimizedILi128ELi128ELi8ELi8ELi8EEvPKfS1_Pfiiiff_param_6];
	ld.param.u32 	%r635, [_Z19cuda_gemm_optimizedILi128ELi128ELi8ELi8ELi8EEvPKfS1_Pfiiiff_param_4];
	ld.param.u64 	%rd157, [_Z19cuda_gemm_optimizedILi128ELi128ELi8ELi8ELi8EEvPKfS1_Pfiiiff_param_2];
	mul.lo.s32 	%r527, %r9, %r635;
	cvt.s64.s32 	%rd82, %r527;
	cvt.u64.u32 	%rd83, %r517;
	add.s64 	%rd84, %rd83, %rd82;
	cvta.to.global.u64 	%rd85, %rd157;
	shl.b64 	%rd86, %rd84, 2;
	add.s64 	%rd87, %rd85, %rd86;
	ld.global.f32 	%f306, [%rd87+20];
	mul.f32 	%f307, %f552, %f306;
	fma.rn.f32 	%f308, %f488, %f781, %f307;
	st.global.f32 	[%rd87+20], %f308;
$L__BB4_72:
	ld.param.u32 	%r636, [_Z19cuda_gemm_optimizedILi128ELi128ELi8ELi8ELi8EEvPKfS1_Pfiiiff_param_4];
	ld.param.u32 	%r552, [_Z19cuda_gemm_optimizedILi128ELi128ELi8ELi8ELi8EEvPKfS1_Pfiiiff_param_3];
	setp.ge.s32 	%p103, %r9, %r552;
	add.s32 	%r41, %r517, 6;
	setp.ge.s32 	%p104, %r41, %r636;
	or.pred  	%p105, %p103, %p104;
	@%p105 bra 	$L__BB4_74;
	ld.param.f32 	%f553, [_Z19cuda_gemm_optimizedILi128ELi128ELi8ELi8ELi8EEvPKfS1_Pfiiiff_param_7];
	ld.param.f32 	%f489, [_Z19cuda_gemm_optimizedILi128ELi128ELi8ELi8ELi8EEvPKfS1_Pfiiiff_param_6];
	ld.param.u32 	%r637, [_Z19cuda_gemm_optimizedILi128ELi128ELi8ELi8ELi8EEvPKfS1_Pfiiiff_param_4];
	ld.param.u64 	%rd158, [_Z19cuda_gemm_optimizedILi128ELi128ELi8ELi8ELi8EEvPKfS1_Pfiiiff_param_2];
	mul.lo.s32 	%r528, %r9, %r637;
	cvt.s64.s32 	%rd88, %r528;
	cvt.u64.u32 	%rd89, %r517;
	add.s64 	%rd90, %rd89, %rd88;
	cvta.to.global.u64 	%rd91, %rd158;
	shl.b64 	%rd92, %rd90, 2;
	add.s64 	%rd93, %rd91, %rd92;
	ld.global.f32 	%f309, [%rd93+24];
	mul.f32 	%f310, %f553, %f309;
	fma.rn.f32 	%f311, %f489, %f780, %f310;
	st.global.f32 	[%rd93+24], %f311;
$L__BB4_74:
	ld.param.u32 	%r638, [_Z19cuda_gemm_optimizedILi128ELi128ELi8ELi8ELi8EEvPKfS1_Pfiiiff_param_4];
	ld.param.u32 	%r553, [_Z19cuda_gemm_optimizedILi128ELi128ELi8ELi8ELi8EEvPKfS1_Pfiiiff_param_3];
	setp.ge.s32 	%p106, %r9, %r553;
	add.s32 	%r42, %r517, 7;
	setp.ge.s32 	%p107, %r42, %r638;
	or.pred  	%p108, %p106, %p107;
	@%p108 bra 	$L__BB4_76;
	ld.param.f32 	%f554, [_Z19cuda_gemm_optimizedILi128ELi128ELi8ELi8ELi8EEvPKfS1_Pfiiiff_param_7];
	ld.param.f32 	%f490, [_Z19cuda_gemm_optimizedILi128ELi128ELi8ELi8ELi8EEvPKfS1_Pfiiiff_param_6];
	ld.param.u32 	%r639, [_Z19cuda_gemm_optimizedILi128ELi128ELi8ELi8ELi8EEvPKfS1_Pfiiiff_param_4];
	ld.param.u64 	%rd159, [_Z19cuda_gemm_optimizedILi128ELi128ELi8ELi8ELi8EEvPKfS1_Pfiiiff_param_2];
	mul.lo.s32 	%r529, %r9, %r639;
	cvt.s64.s32 	%rd94, %r529;
	cvt.u64.u32 	%rd95, %r517;
	add.s64 	%rd96, %rd95, %rd94;
	cvta.to.global.u64 	%rd97, %rd159;
	shl.b64 	%rd98, %rd96, 2;
	add.s64 	%rd99, %rd97, %rd98;
	ld.global.f32 	%f312, [%rd99+28];
	mul.f32 	%f313, %f554, %f312;
	fma.rn.f32 	%f314, %f490, %f779, %f313;
	st.global.f32 	[%rd99+28], %f314;
$L__BB4_76:
	ld.param.u32 	%r640, [_Z19cuda_gemm_optimizedILi128ELi128ELi8ELi8ELi8EEvPKfS1_Pfiiiff_param_4];
	ld.param.u32 	%r554, [_Z19cuda_gemm_optimizedILi128ELi128ELi8ELi8ELi8EEvPKfS1_Pfiiiff_param_3];
	setp.ge.s32 	%p109, %r517, %r640;
	add.s32 	%r43, %r9, 1;
	setp.ge.s32 	%p110, %r43, %r554;
	mad.lo.s32 	%r44, %r9, %r640, %r640;
	or.pred  	%p111, %p110, %p109;
	@%p111 bra 	$L__BB4_78;
	ld.param.f32 	%f555, [_Z19cuda_gemm_optimizedILi128ELi128ELi8ELi8ELi8EEvPKfS1_Pfiiiff_param_7];
	ld.param.f32 	%f491, [_Z19cuda_gemm_optimizedILi128ELi128ELi8ELi8ELi8EEvPKfS1_Pfiiiff_param_6];
	ld.param.u64 	%rd160, [_Z19cuda_gemm_optimizedILi128ELi128ELi8ELi8ELi8EEvPKfS1_Pfiiiff_param_2];
	add.s32 	%r530, %r517, %r44;
	cvta.to.global.u64 	%rd100, %rd160;
	mul.wide.s32 	%rd101, %r530, 4;
	add.s64 	%rd102, %rd100, %rd101;
	ld.global.f32 	%f315, [%rd102];
	mul.f32 	%f316, %f555, %f315;
	fma.rn.f32 	%f317, %f491, %f778, %f316;
	st.global.f32 	[%rd102], %f317;
$L__BB4_78:
	ld.param.u32 	%r641, [_Z19cuda_gemm_optimizedILi128ELi128ELi8ELi8ELi8EEvPKfS1_Pfiiiff_param_4];
	ld.param.u32 	%r555, [_Z19cuda_gemm_optimizedILi128ELi128ELi8ELi8ELi8EEvPKfS1_Pfiiiff_param_3];
	ld.param.u64 	%rd161, [_Z19cuda_gemm_optimizedILi128ELi128ELi8ELi8ELi8EEvPKfS1_Pfiiiff_param_2];
	setp.ge.s32 	%p112, %r43, %r555;
	setp.ge.s32 	%p113, %r519, %r641;
	cvt.s64.s32 	%rd103, %r44;
	cvt.u64.u32 	%rd104, %r517;
	add.s64 	%rd105, %rd104, %rd103;
	cvta.to.global.u64 	%rd106, %rd161;
	shl.b64 	%rd107, %rd105, 2;
	add.s64 	%rd1, %rd106, %rd107;
	or.pred  	%p114, %p112, %p113;
	@%p114 bra 	$L__BB4_80;
	ld.param.f32 	%f556, [_Z19cuda_gemm_optimizedILi128ELi128ELi8ELi8ELi8EEvPKfS1_Pfiiiff_param_7];
	ld.param.f32 	%f492, [_Z19cuda_gemm_optimizedILi128ELi128ELi8ELi8ELi8EEvPKfS1_Pfiiiff_param_6];
	ld.global.f32 	%f318, [%rd1+4];
	mul.f32 	%f319, %f556, %f318;
	fma.rn.f32 	%f320, %f492, %f777, %f319;
	st.global.f32 	[%rd1+4], %f320;
$L__BB4_80:
	ld.param.u32 	%r642, [_Z19cuda_gemm_optimizedILi128ELi128ELi8ELi8ELi8EEvPKfS1_Pfiiiff_param_4];
	ld.param.u32 	%r556, [_Z19cuda_gemm_optimizedILi128ELi128ELi8ELi8ELi8EEvPKfS1_Pfiiiff_param_3];
	setp.ge.s32 	%p115, %r43, %r556;
	setp.ge.s32 	%p116, %r521, %r642;
	or.pred  	%p117, %p115, %p116;
	@%p117 bra 	$L__BB4_82;
	ld.param.f32 	%f557, [_Z19cuda_gemm_optimizedILi128ELi128ELi8ELi8ELi8EEvPKfS1_Pfiiiff_param_7];
	ld.param.f32 	%f493, [_Z19cuda_gemm_optimizedILi128ELi128ELi8ELi8ELi8EEvPKfS1_Pfiiiff_param_6];
	ld.global.f32 	%f321, [%rd1+8];
	mul.f32 	%f322, %f557, %f321;
	fma.rn.f32 	%f323, %f493, %f776, %f322;
	st.global.f32 	[%rd1+8], %f323;
$L__BB4_82:
	ld.param.u32 	%r643, [_Z19cuda_gemm_optimizedILi128ELi128ELi8ELi8ELi8EEvPKfS1_Pfiiiff_param_4];
	ld.param.u32 	%r557, [_Z19cuda_gemm_optimizedILi128ELi128ELi8ELi8ELi8EEvPKfS1_Pfiiiff_param_3];
	setp.ge.s32 	%p118, %r43, %r557;
	setp.ge.s32 	%p119, %r523, %r643;
	or.pred  	%p120, %p118, %p119;
	@%p120 bra 	$L__BB4_84;
	ld.param.f32 	%f558, [_Z19cuda_gemm_optimizedILi128ELi128ELi8ELi8ELi8EEvPKfS1_Pfiiiff_param_7];
	ld.param.f32 	%f494, [_Z19cuda_gemm_optimizedILi128ELi128ELi8ELi8ELi8EEvPKfS1_Pfiiiff_param_6];
	ld.global.f32 	%f324, [%rd1+12];
	mul.f32 	%f325, %f558, %f324;
	fma.rn.f32 	%f326, %f494, %f775, %f325;
	st.global.f32 	[%rd1+12], %f326;
$L__BB4_84:
	ld.param.u32 	%r644, [_Z19cuda_gemm_optimizedILi128ELi128ELi8ELi8ELi8EEvPKfS1_Pfiiiff_param_4];
	ld.param.u32 	%r558, [_Z19cuda_gemm_optimizedILi128ELi128ELi8ELi8ELi8EEvPKfS1_Pfiiiff_param_3];
	setp.ge.s32 	%p121, %r43, %r558;
	setp.ge.s32 	%p122, %r525, %r644;
	or.pred  	%p123, %p121, %p122;
	@%p123 bra 	$L__BB4_86;
	ld.param.f32 	%f559, [_Z19cuda_gemm_optimizedILi128ELi128ELi8ELi8ELi8EEvPKfS1_Pfiiiff_param_7];
	ld.param.f32 	%f495, [_Z19cuda_gemm_optimizedILi128ELi128ELi8ELi8ELi8EEvPKfS1_Pfiiiff_param_6];
	ld.global.f32 	%f327, [%rd1+16];
	mul.f32 	%f328, %f559, %f327;
	fma.rn.f32 	%f329, %f495, %f774, %f328;
	st.global.f32 	[%rd1+16], %f329;
$L__BB4_86:
	ld.param.u32 	%r645, [_Z19cuda_gemm_optimizedILi128ELi128ELi8ELi8ELi8EEvPKfS1_Pfiiiff_param_4];
	ld.param.u32 	%r559, [_Z19cuda_gemm_optimizedILi128ELi128ELi8ELi8ELi8EEvPKfS1_Pfiiiff_param_3];
	setp.ge.s32 	%p124, %r43, %r559;
	setp.ge.s32 	%p125, %r40, %r645;
	or.pred  	%p126, %p124, %p125;
	@%p126 bra 	$L__BB4_88;
	ld.param.f32 	%f560, [_Z19cuda_gemm_optimizedILi128ELi128ELi8ELi8ELi8EEvPKfS1_Pfiiiff_param_7];
	ld.param.f32 	%f496, [_Z19cuda_gemm_optimizedILi128ELi128ELi8ELi8ELi8EEvPKfS1_Pfiiiff_param_6];
	ld.global.f32 	%f330, [%rd1+20];
	mul.f32 	%f331, %f560, %f330;
	fma.rn.f32 	%f332, %f496, %f773, %f331;
	st.global.f32 	[%rd1+20], %f332;
$L__BB4_88:
	ld.param.u32 	%r646, [_Z19cuda_gemm_optimizedILi128ELi128ELi8ELi8ELi8EEvPKfS1_Pfiiiff_param_4];
	ld.param.u32 	%r560, [_Z19cuda_gemm_optimizedILi128ELi128ELi8ELi8ELi8EEvPKfS1_Pfiiiff_param_3];
	setp.ge.s32 	%p127, %r43, %r560;
	setp.ge.s32 	%p128, %r41, %r646;
	or.pred  	%p129, %p127, %p128;
	@%p129 bra 	$L__BB4_90;
	ld.param.f32 	%f561, [_Z19cuda_gemm_optimizedILi128ELi128ELi8ELi8ELi8EEvPKfS1_Pfiiiff_param_7];
	ld.param.f32 	%f497, [_Z19cuda_gemm_optimizedILi128ELi128ELi8ELi8ELi8EEvPKfS1_Pfiiiff_param_6];
	ld.global.f32 	%f333, [%rd1+24];
	mul.f32 	%f334, %f561, %f333;
	fma.rn.f32 	%f335, %f497, %f772, %f334;
	st.global.f32 	[%rd1+24], %f335;
$L__BB4_90:
	ld.param.u32 	%r647, [_Z19cuda_gemm_optimizedILi128ELi128ELi8ELi8ELi8EEvPKfS1_Pfiiiff_param_4];
	ld.param.u32 	%r561, [_Z19cuda_gemm_optimizedILi128ELi128ELi8ELi8ELi8EEvPKfS1_Pfiiiff_param_3];
	setp.ge.s32 	%p130, %r43, %r561;
	setp.ge.s32 	%p131, %r42, %r647;
	or.pred  	%p132, %p130, %p131;
	@%p132 bra 	$L__BB4_92;
	ld.param.f32 	%f562, [_Z19cuda_gemm_optimizedILi128ELi128ELi8ELi8ELi8EEvPKfS1_Pfiiiff_param_7];
	ld.param.f32 	%f498, [_Z19cuda_gemm_optimizedILi128ELi128ELi8ELi8ELi8EEvPKfS1_Pfiiiff_param_6];
	ld.global.f32 	%f336, [%rd1+28];
	mul.f32 	%f337, %f562, %f336;
	fma.rn.f32 	%f338, %f498, %f771, %f337;
	st.global.f32 	[%rd1+28], %f338;
$L__BB4_92:
	ld.param.u32 	%r648, [_Z19cuda_gemm_optimizedILi128ELi128ELi8ELi8ELi8EEvPKfS1_Pfiiiff_param_4];
	ld.param.u32 	%r562, [_Z19cuda_gemm_optimizedILi128ELi128ELi8ELi8ELi8EEvPKfS1_Pfiiiff_param_3];
	ld.param.u64 	%rd162, [_Z19cuda_gemm_optimizedILi128ELi128ELi8ELi8ELi8EEvPKfS1_Pfiiiff_param_2];
	cvta.to.global.u64 	%rd2, %rd162;
	setp.ge.s32 	%p133, %r517, %r648;
	add.s32 	%r47, %r9, 2;
	setp.ge.s32 	%p134, %r47, %r562;
	add.s32 	%r48, %r44, %r648;
	or.pred  	%p135, %p134, %p133;
	@%p135 bra 	$L__BB4_94;
	ld.param.f32 	%f563, [_Z19cuda_gemm_optimizedILi128ELi128ELi8ELi8ELi8EEvPKfS1_Pfiiiff_param_7];
	ld.param.f32 	%f499, [_Z19cuda_gemm_optimizedILi128ELi128ELi8ELi8ELi8EEvPKfS1_Pfiiiff_param_6];
	add.s32 	%r533, %r517, %r48;
	mul.wide.s32 	%rd108, %r533, 4;
	add.s64 	%rd109, %rd2, %rd108;
	ld.global.f32 	%f339, [%rd109];
	mul.f32 	%f340, %f563, %f339;
	fma.rn.f32 	%f341, %f499, %f770, %f340;
	st.global.f32 	[%rd109], %f341;
$L__BB4_94:
	ld.param.u32 	%r649, [_Z19cuda_gemm_optimizedILi128ELi128ELi8ELi8ELi8EEvPKfS1_Pfiiiff_param_4];
	ld.param.u32 	%r563, [_Z19cuda_gemm_optimizedILi128ELi128ELi8ELi8ELi8EEvPKfS1_Pfiiiff_param_3];
	setp.ge.s32 	%p136, %r47, %r563;
	setp.ge.s32 	%p137, %r519, %r649;
	cvt.s64.s32 	%rd110, %r48;
	add.s64 	%rd111, %rd104, %rd110;
	shl.b64 	%rd112, %rd111, 2;
	add.s64 	%rd4, %rd2, %rd112;
	or.pred  	%p138, %p136, %p137;
	@%p138 bra 	$L__BB4_96;
	ld.param.f32 	%f564, [_Z19cuda_gemm_optimizedILi128ELi128ELi8ELi8ELi8EEvPKfS1_Pfiiiff_param_7];
	ld.param.f32 	%f500, [_Z19cuda_gemm_optimizedILi128ELi128ELi8ELi8ELi8EEvPKfS1_Pfiiiff_param_6];
	ld.global.f32 	%f342, [%rd4+4];
	mul.f32 	%f343, %f564, %f342;
	fma.rn.f32 	%f344, %f500, %f769, %f343;
	st.global.f32 	[%rd4+4], %f344;
$L__BB4_96:
	ld.param.u32 	%r650, [_Z19cuda_gemm_optimizedILi128ELi128ELi8ELi8ELi8EEvPKfS1_Pfiiiff_param_4];
	ld.param.u32 	%r564, [_Z19cuda_gemm_optimizedILi128ELi128ELi8ELi8ELi8EEvPKfS1_Pfiiiff_param_3];
	setp.ge.s32 	%p139, %r47, %r564;
	setp.ge.s32 	%p140, %r521, %r650;
	or.pred  	%p141, %p139, %p140;
	@%p141 bra 	$L__BB4_98;
	ld.param.f32 	%f565, [_Z19cuda_gemm_optimizedILi128ELi128ELi8ELi8ELi8EEvPKfS1_Pfiiiff_param_7];
	ld.param.f32 	%f501, [_Z19cuda_gemm_optimizedILi128ELi128ELi8ELi8ELi8EEvPKfS1_Pfiiiff_param_6];
	ld.global.f32 	%f345, [%rd4+8];
	mul.f32 	%f346, %f565, %f345;
	fma.rn.f32 	%f347, %f501, %f768, %f346;
	st.global.f32 	[%rd4+8], %f347;
$L__BB4_98:
	ld.param.u32 	%r651, [_Z19cuda_gemm_optimizedILi128ELi128ELi8ELi8ELi8EEvPKfS1_Pfiiiff_param_4];
	ld.param.u32 	%r565, [_Z19cuda_gemm_optimizedILi128ELi128ELi8ELi8ELi8EEvPKfS1_Pfiiiff_param_3];
	setp.ge.s32 	%p142, %r47, %r565;
	setp.ge.s32 	%p143, %r523, %r651;
	or.pred  	%p144, %p142, %p143;
	@%p144 bra 	$L__BB4_100;
	ld.param.f32 	%f566, [_Z19cuda_gemm_optimizedILi128ELi128ELi8ELi8ELi8EEvPKfS1_Pfiiiff_param_7];
	ld.param.f32 	%f502, [_Z19cuda_gemm_optimizedILi128ELi128ELi8ELi8ELi8EEvPKfS1_Pfiiiff_param_6];
	ld.global.f32 	%f348, [%rd4+12];
	mul.f32 	%f349, %f566, %f348;
	fma.rn.f32 	%f350, %f502, %f767, %f349;
	st.global.f32 	[%rd4+12], %f350;
$L__BB4_100:
	ld.param.u32 	%r652, [_Z19cuda_gemm_optimizedILi128ELi128ELi8ELi8ELi8EEvPKfS1_Pfiiiff_param_4];
	ld.param.u32 	%r566, [_Z19cuda_gemm_optimizedILi128ELi128ELi8ELi8ELi8EEvPKfS1_Pfiiiff_param_3];
	setp.ge.s32 	%p145, %r47, %r566;
	setp.ge.s32 	%p146, %r525, %r652;
	or.pred  	%p147, %p145, %p146;
	@%p147 bra 	$L__BB4_102;
	ld.param.f32 	%f567, [_Z19cuda_gemm_optimizedILi128ELi128ELi8ELi8ELi8EEvPKfS1_Pfiiiff_param_7];
	ld.param.f32 	%f503, [_Z19cuda_gemm_optimizedILi128ELi128ELi8ELi8ELi8EEvPKfS1_Pfiiiff_param_6];
	ld.global.f32 	%f351, [%rd4+16];
	mul.f32 	%f352, %f567, %f351;
	fma.rn.f32 	%f353, %f503, %f766, %f352;
	st.global.f32 	[%rd4+16], %f353;
$L__BB4_102:
	ld.param.u32 	%r653, [_Z19cuda_gemm_optimizedILi128ELi128ELi8ELi8ELi8EEvPKfS1_Pfiiiff_param_4];
	ld.param.u32 	%r567, [_Z19cuda_gemm_optimizedILi128ELi128ELi8ELi8ELi8EEvPKfS1_Pfiiiff_param_3];
	setp.ge.s32 	%p148, %r47, %r567;
	setp.ge.s32 	%p149, %r40, %r653;
	or.pred  	%p150, %p148, %p149;
	@%p150 bra 	$L__BB4_104;
	ld.param.f32 	%f568, [_Z19cuda_gemm_optimizedILi128ELi128ELi8ELi8ELi8EEvPKfS1_Pfiiiff_param_7];
	ld.param.f32 	%f504, [_Z19cuda_gemm_optimizedILi128ELi128ELi8ELi8ELi8EEvPKfS1_Pfiiiff_param_6];
	ld.global.f32 	%f354, [%rd4+20];
	mul.f32 	%f355, %f568, %f354;
	fma.rn.f32 	%f356, %f504, %f765, %f355;
	st.global.f32 	[%rd4+20], %f356;
$L__BB4_104:
	ld.param.u32 	%r654, [_Z19cuda_gemm_optimizedILi128ELi128ELi8ELi8ELi8EEvPKfS1_Pfiiiff_param_4];
	ld.param.u32 	%r568, [_Z19cuda_gemm_optimizedILi128ELi128ELi8ELi8ELi8EEvPKfS1_Pfiiiff_param_3];
	setp.ge.s32 	%p151, %r47, %r568;
	setp.ge.s32 	%p152, %r41, %r654;
	or.pred  	%p153, %p151, %p152;
	@%p153 bra 	$L__BB4_106;
	ld.param.f32 	%f569, [_Z19cuda_gemm_optimizedILi128ELi128ELi8ELi8ELi8EEvPKfS1_Pfiiiff_param_7];
	ld.param.f32 	%f505, [_Z19cuda_gemm_optimizedILi128ELi128ELi8ELi8ELi8EEvPKfS1_Pfiiiff_param_6];
	ld.global.f32 	%f357, [%rd4+24];
	mul.f32 	%f358, %f569, %f357;
	fma.rn.f32 	%f359, %f505, %f764, %f358;
	st.global.f32 	[%rd4+24], %f359;
$L__BB4_106:
	ld.param.u32 	%r655, [_Z19cuda_gemm_optimizedILi128ELi128ELi8ELi8ELi8EEvPKfS1_Pfiiiff_param_4];
	ld.param.u32 	%r569, [_Z19cuda_gemm_optimizedILi128ELi128ELi8ELi8ELi8EEvPKfS1_Pfiiiff_param_3];
	setp.ge.s32 	%p154, %r47, %r569;
	setp.ge.s32 	%p155, %r42, %r655;
	or.pred  	%p156, %p154, %p155;
	@%p156 bra 	$L__BB4_108;
	ld.param.f32 	%f570, [_Z19cuda_gemm_optimizedILi128ELi128ELi8ELi8ELi8EEvPKfS1_Pfiiiff_param_7];
	ld.param.f32 	%f506, [_Z19cuda_gemm_optimizedILi128ELi128ELi8ELi8ELi8EEvPKfS1_Pfiiiff_param_6];
	ld.global.f32 	%f360, [%rd4+28];
	mul.f32 	%f361, %f570, %f360;
	fma.rn.f32 	%f362, %f506, %f763, %f361;
	st.global.f32 	[%rd4+28], %f362;
$L__BB4_108:
	ld.param.u32 	%r656, [_Z19cuda_gemm_optimizedILi128ELi128ELi8ELi8ELi8EEvPKfS1_Pfiiiff_param_4];
	ld.param.u32 	%r570, [_Z19cuda_gemm_optimizedILi128ELi128ELi8ELi8ELi8EEvPKfS1_Pfiiiff_param_3];
	setp.ge.s32 	%p157, %r517, %r656;
	add.s32 	%r51, %r9, 3;
	setp.ge.s32 	%p158, %r51, %r570;
	add.s32 	%r52, %r48, %r656;
	or.pred  	%p159, %p158, %p157;
	@%p159 bra 	$L__BB4_110;
	ld.param.f32 	%f571, [_Z19cuda_gemm_optimizedILi128ELi128ELi8ELi8ELi8EEvPKfS1_Pfiiiff_param_7];
	ld.param.f32 	%f507, [_Z19cuda_gemm_optimizedILi128ELi128ELi8ELi8ELi8EEvPKfS1_Pfiiiff_param_6];
	add.s32 	%r534, %r517, %r52;
	mul.wide.s32 	%rd113, %r534, 4;
	add.s64 	%rd114, %rd2, %rd113;
	ld.global.f32 	%f363, [%rd114];
	mul.f32 	%f364, %f571, %f363;
	fma.rn.f32 	%f365, %f507, %f762, %f364;
	st.global.f32 	[%rd114], %f365;
$L__BB4_110:
	ld.param.u32 	%r657, [_Z19cuda_gemm_optimizedILi128ELi128ELi8ELi8ELi8EEvPKfS1_Pfiiiff_param_4];
	ld.param.u32 	%r571, [_Z19cuda_gemm_optimizedILi128ELi128ELi8ELi8ELi8EEvPKfS1_Pfiiiff_param_3];
	setp.ge.s32 	%p160, %r51, %r571;
	setp.ge.s32 	%p161, %r519, %r657;
	cvt.s64.s32 	%rd115, %r52;
	add.s64 	%rd116, %rd104, %rd115;
	shl.b64 	%rd117, %rd116, 2;
	add.s64 	%rd5, %rd2, %rd117;
	or.pred  	%p162, %p160, %p161;
	@%p162 bra 	$L__BB4_112;
	ld.param.f32 	%f572, [_Z19cuda_gemm_optimizedILi128ELi128ELi8ELi8ELi8EEvPKfS1_Pfiiiff_param_7];
	ld.param.f32 	%f508, [_Z19cuda_gemm_optimizedILi128ELi128ELi8ELi8ELi8EEvPKfS1_Pfiiiff_param_6];
	ld.global.f32 	%f366, [%rd5+4];
	mul.f32 	%f367, %f572, %f366;
	fma.rn.f32 	%f368, %f508, %f761, %f367;
	st.global.f32 	[%rd5+4], %f368;
$L__BB4_112:
	ld.param.u32 	%r658, [_Z19cuda_gemm_optimizedILi128ELi128ELi8ELi8ELi8EEvPKfS1_Pfiiiff_param_4];
	ld.param.u32 	%r572, [_Z19cuda_gemm_optimizedILi128ELi128ELi8ELi8ELi8EEvPKfS1_Pfiiiff_param_3];
	setp.ge.s32 	%p163, %r51, %r572;
	setp.ge.s32 	%p164, %r521, %r658;
	or.pred  	%p165, %p163, %p164;
	@%p165 bra 	$L__BB4_114;
	ld.param.f32 	%f573, [_Z19cuda_gemm_optimizedILi128ELi128ELi8ELi8ELi8EEvPKfS1_Pfiiiff_param_7];
	ld.param.f32 	%f509, [_Z19cuda_gemm_optimizedILi128ELi128ELi8ELi8ELi8EEvPKfS1_Pfiiiff_param_6];
	ld.global.f32 	%f369, [%rd5+8];
	mul.f32 	%f370, %f573, %f369;
	fma.rn.f32 	%f371, %f509, %f760, %f370;
	st.global.f32 	[%rd5+8], %f371;
$L__BB4_114:
	ld.param.u32 	%r659, [_Z19cuda_gemm_optimizedILi128ELi128ELi8ELi8ELi8EEvPKfS1_Pfiiiff_param_4];
	ld.param.u32 	%r573, [_Z19cuda_gemm_optimizedILi128ELi128ELi8ELi8ELi8EEvPKfS1_Pfiiiff_param_3];
	setp.ge.s32 	%p166, %r51, %r573;
	setp.ge.s32 	%p167, %r523, %r659;
	or.pred  	%p168, %p166, %p167;
	@%p168 bra 	$L__BB4_116;
	ld.param.f32 	%f574, [_Z19cuda_gemm_optimizedILi128ELi128ELi8ELi8ELi8EEvPKfS1_Pfiiiff_param_7];
	ld.param.f32 	%f510, [_Z19cuda_gemm_optimizedILi128ELi128ELi8ELi8ELi8EEvPKfS1_Pfiiiff_param_6];
	ld.global.f32 	%f372, [%rd5+12];
	mul.f32 	%f373, %f574, %f372;
	fma.rn.f32 	%f374, %f510, %f759, %f373;
	st.global.f32 	[%rd5+12], %f374;
$L__BB4_116:
	ld.param.u32 	%r660, [_Z19cuda_gemm_optimizedILi128ELi128ELi8ELi8ELi8EEvPKfS1_Pfiiiff_param_4];
	ld.param.u32 	%r574, [_Z19cuda_gemm_optimizedILi128ELi128ELi8ELi8ELi8EEvPKfS1_Pfiiiff_param_3];
	setp.ge.s32 	%p169, %r51, %r574;
	setp.ge.s32 	%p170, %r525, %r660;
	or.pred  	%p171, %p169, %p170;
	@%p171 bra 	$L__BB4_118;
	ld.param.f32 	%f575, [_Z19cuda_gemm_optimizedILi128ELi128ELi8ELi8ELi8EEvPKfS1_Pfiiiff_param_7];
	ld.param.f32 	%f511, [_Z19cuda_gemm_optimizedILi128ELi128ELi8ELi8ELi8EEvPKfS1_Pfiiiff_param_6];
	ld.global.f32 	%f375, [%rd5+16];
	mul.f32 	%f376, %f575, %f375;
	fma.rn.f32 	%f377, %f511, %f758, %f376;
	st.global.f32 	[%rd5+16], %f377;
$L__BB4_118:
	ld.param.u32 	%r661, [_Z19cuda_gemm_optimizedILi128ELi128ELi8ELi8ELi8EEvPKfS1_Pfiiiff_param_4];
	ld.param.u32 	%r575, [_Z19cuda_gemm_optimizedILi128ELi128ELi8ELi8ELi8EEvPKfS1_Pfiiiff_param_3];
	setp.ge.s32 	%p172, %r51, %r575;
	setp.ge.s32 	%p173, %r40, %r661;
	or.pred  	%p174, %p172, %p173;
	@%p174 bra 	$L__BB4_120;
	ld.param.f32 	%f576, [_Z19cuda_gemm_optimizedILi128ELi128ELi8ELi8ELi8EEvPKfS1_Pfiiiff_param_7];
	ld.param.f32 	%f512, [_Z19cuda_gemm_optimizedILi128ELi128ELi8ELi8ELi8EEvPKfS1_Pfiiiff_param_6];
	ld.global.f32 	%f378, [%rd5+20];
	mul.f32 	%f379, %f576, %f378;
	fma.rn.f32 	%f380, %f512, %f757, %f379;
	st.global.f32 	[%rd5+20], %f380;
$L__BB4_120:
	ld.param.u32 	%r662, [_Z19cuda_gemm_optimizedILi128ELi128ELi8ELi8ELi8EEvPKfS1_Pfiiiff_param_4];
	ld.param.u32 	%r576, [_Z19cuda_gemm_optimizedILi128ELi128ELi8ELi8ELi8EEvPKfS1_Pfiiiff_param_3];
	setp.ge.s32 	%p175, %r51, %r576;
	setp.ge.s32 	%p176, %r41, %r662;
	or.pred  	%p177, %p175, %p176;
	@%p177 bra 	$L__BB4_122;
	ld.param.f32 	%f577, [_Z19cuda_gemm_optimizedILi128ELi128ELi8ELi8ELi8EEvPKfS1_Pfiiiff_param_7];
	ld.param.f32 	%f513, [_Z19cuda_gemm_optimizedILi128ELi128ELi8ELi8ELi8EEvPKfS1_Pfiiiff_param_6];
	ld.global.f32 	%f381, [%rd5+24];
	mul.f32 	%f382, %f577, %f381;
	fma.rn.f32 	%f383, %f513, %f756, %f382;
	st.global.f32 	[%rd5+24], %f383;
$L__BB4_122:
	ld.param.u32 	%r663, [_Z19cuda_gemm_optimizedILi128ELi128ELi8ELi8ELi8EEvPKfS1_Pfiiiff_param_4];
	ld.param.u32 	%r577, [_Z19cuda_gemm_optimizedILi128ELi128ELi8ELi8ELi8EEvPKfS1_Pfiiiff_param_3];
	setp.ge.s32 	%p178, %r51, %r577;
	setp.ge.s32 	%p179, %r42, %r663;
	or.pred  	%p180, %p178, %p179;
	@%p180 bra 	$L__BB4_124;
	ld.param.f32 	%f578, [_Z19cuda_gemm_optimizedILi128ELi128ELi8ELi8ELi8EEvPKfS1_Pfiiiff_param_7];
	ld.param.f32 	%f514, [_Z19cuda_gemm_optimizedILi128ELi128ELi8ELi8ELi8EEvPKfS1_Pfiiiff_param_6];
	ld.global.f32 	%f384, [%rd5+28];
	mul.f32 	%f385, %f578, %f384;
	fma.rn.f32 	%f386, %f514, %f755, %f385;
	st.global.f32 	[%rd5+28], %f386;
$L__BB4_124:
	ld.param.u32 	%r664, [_Z19cuda_gemm_optimizedILi128ELi128ELi8ELi8ELi8EEvPKfS1_Pfiiiff_param_4];
	ld.param.u32 	%r578, [_Z19cuda_gemm_optimizedILi128ELi128ELi8ELi8ELi8EEvPKfS1_Pfiiiff_param_3];
	setp.ge.s32 	%p181, %r517, %r664;
	add.s32 	%r53, %r9, 4;
	setp.ge.s32 	%p182, %r53, %r578;
	add.s32 	%r54, %r52, %r664;
	or.pred  	%p183, %p182, %p181;
	@%p183 bra 	$L__BB4_126;
	ld.param.f32 	%f579, [_Z19cuda_gemm_optimizedILi128ELi128ELi8ELi8ELi8EEvPKfS1_Pfiiiff_param_7];
	ld.param.f32 	%f515, [_Z19cuda_gemm_optimizedILi128ELi128ELi8ELi8ELi8EEvPKfS1_Pfiiiff_param_6];
	add.s32 	%r535, %r517, %r54;
	mul.wide.s32 	%rd118, %r535, 4;
	add.s64 	%rd119, %rd2, %rd118;
	ld.global.f32 	%f387, [%rd119];
	mul.f32 	%f388, %f579, %f387;
	fma.rn.f32 	%f389, %f515, %f754, %f388;
	st.global.f32 	[%rd119], %f389;
$L__BB4_126:
	ld.param.u32 	%r665, [_Z19cuda_gemm_optimizedILi128ELi128ELi8ELi8ELi8EEvPKfS1_Pfiiiff_param_4];
	ld.param.u32 	%r579, [_Z19cuda_gemm_optimizedILi128ELi128ELi8ELi8ELi8EEvPKfS1_Pfiiiff_param_3];
	setp.ge.s32 	%p184, %r53, %r579;
	setp.ge.s32 	%p185, %r519, %r665;
	cvt.s64.s32 	%rd120, %r54;
	add.s64 	%rd121, %rd104, %rd120;
	shl.b64 	%rd122, %rd121, 2;
	add.s64 	%rd6, %rd2, %rd122;
	or.pred  	%p186, %p184, %p185;
	@%p186 bra 	$L__BB4_128;
	ld.param.f32 	%f580, [_Z19cuda_gemm_optimizedILi128ELi128ELi8ELi8ELi8EEvPKfS1_Pfiiiff_param_7];
	ld.param.f32 	%f516, [_Z19cuda_gemm_optimizedILi128ELi128ELi8ELi8ELi8EEvPKfS1_Pfiiiff_param_6];
	ld.global.f32 	%f390, [%rd6+4];
	mul.f32 	%f391, %f580, %f390;
	fma.rn.f32 	%f392, %f516, %f753, %f391;
	st.global.f32 	[%rd6+4], %f392;
$L__BB4_128:
	ld.param.u32 	%r666, [_Z19cuda_gemm_optimizedILi128ELi128ELi8ELi8ELi8EEvPKfS1_Pfiiiff_param_4];
	ld.param.u32 	%r580, [_Z19cuda_gemm_optimizedILi128ELi128ELi8ELi8ELi8EEvPKfS1_Pfiiiff_param_3];
	setp.ge.s32 	%p187, %r53, %r580;
	setp.ge.s32 	%p188, %r521, %r666;
	or.pred  	%p189, %p187, %p188;
	@%p189 bra 	$L__BB4_130;
	ld.param.f32 	%f581, [_Z19cuda_gemm_optimizedILi128ELi128ELi8ELi8ELi8EEvPKfS1_Pfiiiff_param_7];
	ld.param.f32 	%f517, [_Z19cuda_gemm_optimizedILi128ELi128ELi8ELi8ELi8EEvPKfS1_Pfiiiff_param_6];
	ld.global.f32 	%f393, [%rd6+8];
	mul.f32 	%f394, %f581, %f393;
	fma.rn.f32 	%f395, %f517, %f752, %f394;
	st.global.f32 	[%rd6+8], %f395;
$L__BB4_130:
	ld.param.u32 	%r667, [_Z19cuda_gemm_optimizedILi128ELi128ELi8ELi8ELi8EEvPKfS1_Pfiiiff_param_4];
	ld.param.u32 	%r581, [_Z19cuda_gemm_optimizedILi128ELi128ELi8ELi8ELi8EEvPKfS1_Pfiiiff_param_3];
	setp.ge.s32 	%p190, %r53, %r581;
	setp.ge.s32 	%p191, %r523, %r667;
	or.pred  	%p192, %p190, %p191;
	@%p192 bra 	$L__BB4_132;
	ld.param.f32 	%f582, [_Z19cuda_gemm_optimizedILi128ELi128ELi8ELi8ELi8EEvPKfS1_Pfiiiff_param_7];
	ld.param.f32 	%f518, [_Z19cuda_gemm_optimizedILi128ELi128ELi8ELi8ELi8EEvPKfS1_Pfiiiff_param_6];
	ld.global.f32 	%f396, [%rd6+12];
	mul.f32 	%f397, %f582, %f396;
	fma.rn.f32 	%f398, %f518, %f751, %f397;
	st.global.f32 	[%rd6+12], %f398;
$L__BB4_132:
	ld.param.u32 	%r668, [_Z19cuda_gemm_optimizedILi128ELi128ELi8ELi8ELi8EEvPKfS1_Pfiiiff_param_4];
	ld.param.u32 	%r582, [_Z19cuda_gemm_optimizedILi128ELi128ELi8ELi8ELi8EEvPKfS1_Pfiiiff_param_3];
	setp.ge.s32 	%p193, %r53, %r582;
	setp.ge.s32 	%p194, %r525, %r668;
	or.pred  	%p195, %p193, %p194;
	@%p195 bra 	$L__BB4_134;
	ld.param.f32 	%f583, [_Z19cuda_gemm_optimizedILi128ELi128ELi8ELi8ELi8EEvPKfS1_Pfiiiff_param_7];
	ld.param.f32 	%f519, [_Z19cuda_gemm_optimizedILi128ELi128ELi8ELi8ELi8EEvPKfS1_Pfiiiff_param_6];
	ld.global.f32 	%f399, [%rd6+16];
	mul.f32 	%f400, %f583, %f399;
	fma.rn.f32 	%f401, %f519, %f750, %f400;
	st.global.f32 	[%rd6+16], %f401;
$L__BB4_134:
	ld.param.u32 	%r669, [_Z19cuda_gemm_optimizedILi128ELi128ELi8ELi8ELi8EEvPKfS1_Pfiiiff_param_4];
	ld.param.u32 	%r583, [_Z19cuda_gemm_optimizedILi128ELi128ELi8ELi8ELi8EEvPKfS1_Pfiiiff_param_3];
	setp.ge.s32 	%p196, %r53, %r583;
	setp.ge.s32 	%p197, %r40, %r669;
	or.pred  	%p198, %p196, %p197;
	@%p198 bra 	$L__BB4_136;
	ld.param.f32 	%f584, [_Z19cuda_gemm_optimizedILi128ELi128ELi8ELi8ELi8EEvPKfS1_Pfiiiff_param_7];
	ld.param.f32 	%f520, [_Z19cuda_gemm_optimizedILi128ELi128ELi8ELi8ELi8EEvPKfS1_Pfiiiff_param_6];
	ld.global.f32 	%f402, [%rd6+20];
	mul.f32 	%f403, %f584, %f402;
	fma.rn.f32 	%f404, %f520, %f749, %f403;
	st.global.f32 	[%rd6+20], %f404;
$L__BB4_136:
	ld.param.u32 	%r670, [_Z19cuda_gemm_optimizedILi128ELi128ELi8ELi8ELi8EEvPKfS1_Pfiiiff_param_4];
	ld.param.u32 	%r584, [_Z19cuda_gemm_optimizedILi128ELi128ELi8ELi8ELi8EEvPKfS1_Pfiiiff_param_3];
	setp.ge.s32 	%p199, %r53, %r584;
	setp.ge.s32 	%p200, %r41, %r670;
	or.pred  	%p201, %p199, %p200;
	@%p201 bra 	$L__BB4_138;
	ld.param.f32 	%f585, [_Z19cuda_gemm_optimizedILi128ELi128ELi8ELi8ELi8EEvPKfS1_Pfiiiff_param_7];
	ld.param.f32 	%f521, [_Z19cuda_gemm_optimizedILi128ELi128ELi8ELi8ELi8EEvPKfS1_Pfiiiff_param_6];
	ld.global.f32 	%f405, [%rd6+24];
	mul.f32 	%f406, %f585, %f405;
	fma.rn.f32 	%f407, %f521, %f748, %f406;
	st.global.f32 	[%rd6+24], %f407;
$L__BB4_138:
	ld.param.u32 	%r671, [_Z19cuda_gemm_optimizedILi128ELi128ELi8ELi8ELi8EEvPKfS1_Pfiiiff_param_4];
	ld.param.u32 	%r585, [_Z19cuda_gemm_optimizedILi128ELi128ELi8ELi8ELi8EEvPKfS1_Pfiiiff_param_3];
	setp.ge.s32 	%p202, %r53, %r585;
	setp.ge.s32 	%p203, %r42, %r671;
	or.pred  	%p204, %p202, %p203;
	@%p204 bra 	$L__BB4_140;
	ld.param.f32 	%f586, [_Z19cuda_gemm_optimizedILi128ELi128ELi8ELi8ELi8EEvPKfS1_Pfiiiff_param_7];
	ld.param.f32 	%f522, [_Z19cuda_gemm_optimizedILi128ELi128ELi8ELi8ELi8EEvPKfS1_Pfiiiff_param_6];
	ld.global.f32 	%f408, [%rd6+28];
	mul.f32 	%f409, %f586, %f408;
	fma.rn.f32 	%f410, %f522, %f747, %f409;
	st.global.f32 	[%rd6+28], %f410;
$L__BB4_140:
	ld.param.u32 	%r672, [_Z19cuda_gemm_optimizedILi128ELi128ELi8ELi8ELi8EEvPKfS1_Pfiiiff_param_4];
	ld.param.u32 	%r586, [_Z19cuda_gemm_optimizedILi128ELi128ELi8ELi8ELi8EEvPKfS1_Pfiiiff_param_3];
	setp.ge.s32 	%p205, %r517, %r672;
	add.s32 	%r55, %r9, 5;
	setp.ge.s32 	%p206, %r55, %r586;
	add.s32 	%r56, %r54, %r672;
	or.pred  	%p207, %p206, %p205;
	@%p207 bra 	$L__BB4_142;
	ld.param.f32 	%f587, [_Z19cuda_gemm_optimizedILi128ELi128ELi8ELi8ELi8EEvPKfS1_Pfiiiff_param_7];
	ld.param.f32 	%f523, [_Z19cuda_gemm_optimizedILi128ELi128ELi8ELi8ELi8EEvPKfS1_Pfiiiff_param_6];
	add.s32 	%r536, %r517, %r56;
	mul.wide.s32 	%rd123, %r536, 4;
	add.s64 	%rd124, %rd2, %rd123;
	ld.global.f32 	%f411, [%rd124];
	mul.f32 	%f412, %f587, %f411;
	fma.rn.f32 	%f413, %f523, %f746, %f412;
	st.global.f32 	[%rd124], %f413;
$L__BB4_142:
	ld.param.u32 	%r673, [_Z19cuda_gemm_optimizedILi128ELi128ELi8ELi8ELi8EEvPKfS1_Pfiiiff_param_4];
	ld.param.u32 	%r587, [_Z19cuda_gemm_optimizedILi128ELi128ELi8ELi8ELi8EEvPKfS1_Pfiiiff_param_3];
	setp.ge.s32 	%p208, %r55, %r587;
	setp.ge.s32 	%p209, %r519, %r673;
	cvt.s64.s32 	%rd125, %r56;
	add.s64 	%rd126, %rd104, %rd125;
	shl.b64 	%rd127, %rd126, 2;
	add.s64 	%rd7, %rd2, %rd127;
	or.pred  	%p210, %p208, %p209;
	@%p210 bra 	$L__BB4_144;
	ld.param.f32 	%f588, [_Z19cuda_gemm_optimizedILi128ELi128ELi8ELi8ELi8EEvPKfS1_Pfiiiff_param_7];
	ld.param.f32 	%f524, [_Z19cuda_gemm_optimizedILi128ELi128ELi8ELi8ELi8EEvPKfS1_Pfiiiff_param_6];
	ld.global.f32 	%f414, [%rd7+4];
	mul.f32 	%f415, %f588, %f414;
	fma.rn.f32 	%f416, %f524, %f745, %f415;
	st.global.f32 	[%rd7+4], %f416;
$L__BB4_144:
	ld.param.u32 	%r674, [_Z19cuda_gemm_optimizedILi128ELi128ELi8ELi8ELi8EEvPKfS1_Pfiiiff_param_4];
	ld.param.u32 	%r588, [_Z19cuda_gemm_optimizedILi128ELi128ELi8ELi8ELi8EEvPKfS1_Pfiiiff_param_3];
	setp.ge.s32 	%p211, %r55, %r588;
	setp.ge.s32 	%p212, %r521, %r674;
	or.pred  	%p213, %p211, %p212;
	@%p213 bra 	$L__BB4_146;
	ld.param.f32 	%f589, [_Z19cuda_gemm_optimizedILi128ELi128ELi8ELi8ELi8EEvPKfS1_Pfiiiff_param_7];
	ld.param.f32 	%f525, [_Z19cuda_gemm_optimizedILi128ELi128ELi8ELi8ELi8EEvPKfS1_Pfiiiff_param_6];
	ld.global.f32 	%f417, [%rd7+8];
	mul.f32 	%f418, %f589, %f417;
	fma.rn.f32 	%f419, %f525, %f744, %f418;
	st.global.f32 	[%rd7+8], %f419;
$L__BB4_146:
	ld.param.u32 	%r675, [_Z19cuda_gemm_optimizedILi128ELi128ELi8ELi8ELi8EEvPKfS1_Pfiiiff_param_4];
	ld.param.u32 	%r589, [_Z19cuda_gemm_optimizedILi128ELi128ELi8ELi8ELi8EEvPKfS1_Pfiiiff_param_3];
	setp.ge.s32 	%p214, %r55, %r589;
	setp.ge.s32 	%p215, %r523, %r675;
	or.pred  	%p216, %p214, %p215;
	@%p216 bra 	$L__BB4_148;
	ld.param.f32 	%f590, [_Z19cuda_gemm_optimizedILi128ELi128ELi8ELi8ELi8EEvPKfS1_Pfiiiff_param_7];
	ld.param.f32 	%f526, [_Z19cuda_gemm_optimizedILi128ELi128ELi8ELi8ELi8EEvPKfS1_Pfiiiff_param_6];
	ld.global.f32 	%f420, [%rd7+12];
	mul.f32 	%f421, %f590, %f420;
	fma.rn.f32 	%f422, %f526, %f743, %f421;
	st.global.f32 	[%rd7+12], %f422;
$L__BB4_148:
	ld.param.u32 	%r676, [_Z19cuda_gemm_optimizedILi128ELi128ELi8ELi8ELi8EEvPKfS1_Pfiiiff_param_4];
	ld.param.u32 	%r590, [_Z19cuda_gemm_optimizedILi128ELi128ELi8ELi8ELi8EEvPKfS1_Pfiiiff_param_3];
	setp.ge.s32 	%p217, %r55, %r590;
	setp.ge.s32 	%p218, %r525, %r676;
	or.pred  	%p219, %p217, %p218;
	@%p219 bra 	$L__BB4_150;
	ld.param.f32 	%f591, [_Z19cuda_gemm_optimizedILi128ELi128ELi8ELi8ELi8EEvPKfS1_Pfiiiff_param_7];
	ld.param.f32 	%f527, [_Z19cuda_gemm_optimizedILi128ELi128ELi8ELi8ELi8EEvPKfS1_Pfiiiff_param_6];
	ld.global.f32 	%f423, [%rd7+16];
	mul.f32 	%f424, %f591, %f423;
	fma.rn.f32 	%f425, %f527, %f742, %f424;
	st.global.f32 	[%rd7+16], %f425;
$L__BB4_150:
	ld.param.u32 	%r677, [_Z19cuda_gemm_optimizedILi128ELi128ELi8ELi8ELi8EEvPKfS1_Pfiiiff_param_4];
	ld.param.u32 	%r591, [_Z19cuda_gemm_optimizedILi128ELi128ELi8ELi8ELi8EEvPKfS1_Pfiiiff_param_3];
	setp.ge.s32 	%p220, %r55, %r591;
	setp.ge.s32 	%p221, %r40, %r677;
	or.pred  	%p222, %p220, %p221;
	@%p222 bra 	$L__BB4_152;
	ld.param.f32 	%f592, [_Z19cuda_gemm_optimizedILi128ELi128ELi8ELi8ELi8EEvPKfS1_Pfiiiff_param_7];
	ld.param.f32 	%f528, [_Z19cuda_gemm_optimizedILi128ELi128ELi8ELi8ELi8EEvPKfS1_Pfiiiff_param_6];
	ld.global.f32 	%f426, [%rd7+20];
	mul.f32 	%f427, %f592, %f426;
	fma.rn.f32 	%f428, %f528, %f741, %f427;
	st.global.f32 	[%rd7+20], %f428;
$L__BB4_152:
	ld.param.u32 	%r678, [_Z19cuda_gemm_optimizedILi128ELi128ELi8ELi8ELi8EEvPKfS1_Pfiiiff_param_4];
	ld.param.u32 	%r592, [_Z19cuda_gemm_optimizedILi128ELi128ELi8ELi8ELi8EEvPKfS1_Pfiiiff_param_3];
	setp.ge.s32 	%p223, %r55, %r592;
	setp.ge.s32 	%p224, %r41, %r678;
	or.pred  	%p225, %p223, %p224;
	@%p225 bra 	$L__BB4_154;
	ld.param.f32 	%f593, [_Z19cuda_gemm_optimizedILi128ELi128ELi8ELi8ELi8EEvPKfS1_Pfiiiff_param_7];
	ld.param.f32 	%f529, [_Z19cuda_gemm_optimizedILi128ELi128ELi8ELi8ELi8EEvPKfS1_Pfiiiff_param_6];
	ld.global.f32 	%f429, [%rd7+24];
	mul.f32 	%f430, %f593, %f429;
	fma.rn.f32 	%f431, %f529, %f740, %f430;
	st.global.f32 	[%rd7+24], %f431;
$L__BB4_154:
	ld.param.u32 	%r679, [_Z19cuda_gemm_optimizedILi128ELi128ELi8ELi8ELi8EEvPKfS1_Pfiiiff_param_4];
	ld.param.u32 	%r593, [_Z19cuda_gemm_optimizedILi128ELi128ELi8ELi8ELi8EEvPKfS1_Pfiiiff_param_3];
	setp.ge.s32 	%p226, %r55, %r593;
	setp.ge.s32 	%p227, %r42, %r679;
	or.pred  	%p228, %p226, %p227;
	@%p228 bra 	$L__BB4_156;
	ld.param.f32 	%f594, [_Z19cuda_gemm_optimizedILi128ELi128ELi8ELi8ELi8EEvPKfS1_Pfiiiff_param_7];
	ld.param.f32 	%f530, [_Z19cuda_gemm_optimizedILi128ELi128ELi8ELi8ELi8EEvPKfS1_Pfiiiff_param_6];
	ld.global.f32 	%f432, [%rd7+28];
	mul.f32 	%f433, %f594, %f432;
	fma.rn.f32 	%f434, %f530, %f739, %f433;
	st.global.f32 	[%rd7+28], %f434;
$L__BB4_156:
	ld.param.u32 	%r680, [_Z19cuda_gemm_optimizedILi128ELi128ELi8ELi8ELi8EEvPKfS1_Pfiiiff_param_4];
	ld.param.u32 	%r594, [_Z19cuda_gemm_optimizedILi128ELi128ELi8ELi8ELi8EEvPKfS1_Pfiiiff_param_3];
	setp.ge.s32 	%p229, %r517, %r680;
	add.s32 	%r57, %r9, 6;
	setp.ge.s32 	%p230, %r57, %r594;
	add.s32 	%r58, %r56, %r680;
	or.pred  	%p231, %p230, %p229;
	@%p231 bra 	$L__BB4_158;
	ld.param.f32 	%f595, [_Z19cuda_gemm_optimizedILi128ELi128ELi8ELi8ELi8EEvPKfS1_Pfiiiff_param_7];
	ld.param.f32 	%f531, [_Z19cuda_gemm_optimizedILi128ELi128ELi8ELi8ELi8EEvPKfS1_Pfiiiff_param_6];
	add.s32 	%r537, %r517, %r58;
	mul.wide.s32 	%rd128, %r537, 4;
	add.s64 	%rd129, %rd2, %rd128;
	ld.global.f32 	%f435, [%rd129];
	mul.f32 	%f436, %f595, %f435;
	fma.rn.f32 	%f437, %f531, %f787, %f436;
	st.global.f32 	[%rd129], %f437;
$L__BB4_158:
	ld.param.u32 	%r681, [_Z19cuda_gemm_optimizedILi128ELi128ELi8ELi8ELi8EEvPKfS1_Pfiiiff_param_4];
	ld.param.u32 	%r595, [_Z19cuda_gemm_optimizedILi128ELi128ELi8ELi8ELi8EEvPKfS1_Pfiiiff_param_3];
	setp.ge.s32 	%p232, %r57, %r595;
	setp.ge.s32 	%p233, %r519, %r681;
	cvt.s64.s32 	%rd130, %r58;
	add.s64 	%rd131, %rd104, %rd130;
	shl.b64 	%rd132, %rd131, 2;
	add.s64 	%rd8, %rd2, %rd132;
	or.pred  	%p234, %p232, %p233;
	@%p234 bra 	$L__BB4_160;
	ld.param.f32 	%f596, [_Z19cuda_gemm_optimizedILi128ELi128ELi8ELi8ELi8EEvPKfS1_Pfiiiff_param_7];
	ld.param.f32 	%f532, [_Z19cuda_gemm_optimizedILi128ELi128ELi8ELi8ELi8EEvPKfS1_Pfiiiff_param_6];
	ld.global.f32 	%f438, [%rd8+4];
	mul.f32 	%f439, %f596, %f438;
	fma.rn.f32 	%f440, %f532, %f788, %f439;
	st.global.f32 	[%rd8+4], %f440;
$L__BB4_160:
	ld.param.u32 	%r682, [_Z19cuda_gemm_optimizedILi128ELi128ELi8ELi8ELi8EEvPKfS1_Pfiiiff_param_4];
	ld.param.u32 	%r596, [_Z19cuda_gemm_optimizedILi128ELi128ELi8ELi8ELi8EEvPKfS1_Pfiiiff_param_3];
	setp.ge.s32 	%p235, %r57, %r596;
	setp.ge.s32 	%p236, %r521, %r682;
	or.pred  	%p237, %p235, %p236;
	@%p237 bra 	$L__BB4_162;
	ld.param.f32 	%f597, [_Z19cuda_gemm_optimizedILi128ELi128ELi8ELi8ELi8EEvPKfS1_Pfiiiff_param_7];
	ld.param.f32 	%f533, [_Z19cuda_gemm_optimizedILi128ELi128ELi8ELi8ELi8EEvPKfS1_Pfiiiff_param_6];
	ld.global.f32 	%f441, [%rd8+8];
	mul.f32 	%f442, %f597, %f441;
	fma.rn.f32 	%f443, %f533, %f789, %f442;
	st.global.f32 	[%rd8+8], %f443;
$L__BB4_162:
	ld.param.u32 	%r683, [_Z19cuda_gemm_optimizedILi128ELi128ELi8ELi8ELi8EEvPKfS1_Pfiiiff_param_4];
	ld.param.u32 	%r597, [_Z19cuda_gemm_optimizedILi128ELi128ELi8ELi8ELi8EEvPKfS1_Pfiiiff_param_3];
	setp.ge.s32 	%p238, %r57, %r597;
	setp.ge.s32 	%p239, %r523, %r683;
	or.pred  	%p240, %p238, %p239;
	@%p240 bra 	$L__BB4_164;
	ld.param.f32 	%f598, [_Z19cuda_gemm_optimizedILi128ELi128ELi8ELi8ELi8EEvPKfS1_Pfiiiff_param_7];
	ld.param.f32 	%f534, [_Z19cuda_gemm_optimizedILi128ELi128ELi8ELi8ELi8EEvPKfS1_Pfiiiff_param_6];
	ld.global.f32 	%f444, [%rd8+12];
	mul.f32 	%f445, %f598, %f444;
	fma.rn.f32 	%f446, %f534, %f790, %f445;
	st.global.f32 	[%rd8+12], %f446;
$L__BB4_164:
	ld.param.u32 	%r684, [_Z19cuda_gemm_optimizedILi128ELi128ELi8ELi8ELi8EEvPKfS1_Pfiiiff_param_4];
	ld.param.u32 	%r598, [_Z19cuda_gemm_optimizedILi128ELi128ELi8ELi8ELi8EEvPKfS1_Pfiiiff_param_3];
	setp.ge.s32 	%p241, %r57, %r598;
	setp.ge.s32 	%p242, %r525, %r684;
	or.pred  	%p243, %p241, %p242;
	@%p243 bra 	$L__BB4_166;
	ld.param.f32 	%f599, [_Z19cuda_gemm_optimizedILi128ELi128ELi8ELi8ELi8EEvPKfS1_Pfiiiff_param_7];
	ld.param.f32 	%f535, [_Z19cuda_gemm_optimizedILi128ELi128ELi8ELi8ELi8EEvPKfS1_Pfiiiff_param_6];
	ld.global.f32 	%f447, [%rd8+16];
	mul.f32 	%f448, %f599, %f447;
	fma.rn.f32 	%f449, %f535, %f791, %f448;
	st.global.f32 	[%rd8+16], %f449;
$L__BB4_166:
	ld.param.u32 	%r685, [_Z19cuda_gemm_optimizedILi128ELi128ELi8ELi8ELi8EEvPKfS1_Pfiiiff_param_4];
	ld.param.u32 	%r599, [_Z19cuda_gemm_optimizedILi128ELi128ELi8ELi8ELi8EEvPKfS1_Pfiiiff_param_3];
	setp.ge.s32 	%p244, %r57, %r599;
	setp.ge.s32 	%p245, %r40, %r685;
	or.pred  	%p246, %p244, %p245;
	@%p246 bra 	$L__BB4_168;
	ld.param.f32 	%f600, [_Z19cuda_gemm_optimizedILi128ELi128ELi8ELi8ELi8EEvPKfS1_Pfiiiff_param_7];
	ld.param.f32 	%f536, [_Z19cuda_gemm_optimizedILi128ELi128ELi8ELi8ELi8EEvPKfS1_Pfiiiff_param_6];
	ld.global.f32 	%f450, [%rd8+20];
	mul.f32 	%f451, %f600, %f450;
	fma.rn.f32 	%f452, %f536, %f792, %f451;
	st.global.f32 	[%rd8+20], %f452;
$L__BB4_168:
	ld.param.u32 	%r686, [_Z19cuda_gemm_optimizedILi128ELi128ELi8ELi8ELi8EEvPKfS1_Pfiiiff_param_4];
	ld.param.u32 	%r600, [_Z19cuda_gemm_optimizedILi128ELi128ELi8ELi8ELi8EEvPKfS1_Pfiiiff_param_3];
	setp.ge.s32 	%p247, %r57, %r600;
	setp.ge.s32 	%p248, %r41, %r686;
	or.pred  	%p249, %p247, %p248;
	@%p249 bra 	$L__BB4_170;
	ld.param.f32 	%f601, [_Z19cuda_gemm_optimizedILi128ELi128ELi8ELi8ELi8EEvPKfS1_Pfiiiff_param_7];
	ld.param.f32 	%f537, [_Z19cuda_gemm_optimizedILi128ELi128ELi8ELi8ELi8EEvPKfS1_Pfiiiff_param_6];
	ld.global.f32 	%f453, [%rd8+24];
	mul.f32 	%f454, %f601, %f453;
	fma.rn.f32 	%f455, %f537, %f793, %f454;
	st.global.f32 	[%rd8+24], %f455;
$L__BB4_170:
	ld.param.u32 	%r687, [_Z19cuda_gemm_optimizedILi128ELi128ELi8ELi8ELi8EEvPKfS1_Pfiiiff_param_4];
	ld.param.u32 	%r601, [_Z19cuda_gemm_optimizedILi128ELi128ELi8ELi8ELi8EEvPKfS1_Pfiiiff_param_3];
	setp.ge.s32 	%p250, %r57, %r601;
	setp.ge.s32 	%p251, %r42, %r687;
	or.pred  	%p252, %p250, %p251;
	@%p252 bra 	$L__BB4_172;
	ld.param.f32 	%f602, [_Z19cuda_gemm_optimizedILi128ELi128ELi8ELi8ELi8EEvPKfS1_Pfiiiff_param_7];
	ld.param.f32 	%f538, [_Z19cuda_gemm_optimizedILi128ELi128ELi8ELi8ELi8EEvPKfS1_Pfiiiff_param_6];
	ld.global.f32 	%f456, [%rd8+28];
	mul.f32 	%f457, %f602, %f456;
	fma.rn.f32 	%f458, %f538, %f794, %f457;
	st.global.f32 	[%rd8+28], %f458;
$L__BB4_172:
	ld.param.u32 	%r688, [_Z19cuda_gemm_optimizedILi128ELi128ELi8ELi8ELi8EEvPKfS1_Pfiiiff_param_4];
	ld.param.u32 	%r602, [_Z19cuda_gemm_optimizedILi128ELi128ELi8ELi8ELi8EEvPKfS1_Pfiiiff_param_3];
	setp.ge.s32 	%p253, %r517, %r688;
	add.s32 	%r59, %r9, 7;
	setp.ge.s32 	%p254, %r59, %r602;
	add.s32 	%r60, %r58, %r688;
	or.pred  	%p255, %p254, %p253;
	@%p255 bra 	$L__BB4_174;
	ld.param.f32 	%f603, [_Z19cuda_gemm_optimizedILi128ELi128ELi8ELi8ELi8EEvPKfS1_Pfiiiff_param_7];
	ld.param.f32 	%f539, [_Z19cuda_gemm_optimizedILi128ELi128ELi8ELi8ELi8EEvPKfS1_Pfiiiff_param_6];
	add.s32 	%r538, %r517, %r60;
	mul.wide.s32 	%rd133, %r538, 4;
	add.s64 	%rd134, %rd2, %rd133;
	ld.global.f32 	%f459, [%rd134];
	mul.f32 	%f460, %f603, %f459;
	fma.rn.f32 	%f461, %f539, %f795, %f460;
	st.global.f32 	[%rd134], %f461;
$L__BB4_174:
	ld.param.u32 	%r689, [_Z19cuda_gemm_optimizedILi128ELi128ELi8ELi8ELi8EEvPKfS1_Pfiiiff_param_4];
	ld.param.u32 	%r603, [_Z19cuda_gemm_optimizedILi128ELi128ELi8ELi8ELi8EEvPKfS1_Pfiiiff_param_3];
	setp.ge.s32 	%p256, %r59, %r603;
	setp.ge.s32 	%p257, %r519, %r689;
	cvt.s64.s32 	%rd135, %r60;
	add.s64 	%rd136, %rd104, %rd135;
	shl.b64 	%rd137, %rd136, 2;
	add.s64 	%rd9, %rd2, %rd137;
	or.pred  	%p258, %p256, %p257;
	@%p258 bra 	$L__BB4_176;
	ld.param.f32 	%f604, [_Z19cuda_gemm_optimizedILi128ELi128ELi8ELi8ELi8EEvPKfS1_Pfiiiff_param_7];
	ld.param.f32 	%f540, [_Z19cuda_gemm_optimizedILi128ELi128ELi8ELi8ELi8EEvPKfS1_Pfiiiff_param_6];
	ld.global.f32 	%f462, [%rd9+4];
	mul.f32 	%f463, %f604, %f462;
	fma.rn.f32 	%f464, %f540, %f796, %f463;
	st.global.f32 	[%rd9+4], %f464;
$L__BB4_176:
	ld.param.u32 	%r690, [_Z19cuda_gemm_optimizedILi128ELi128ELi8ELi8ELi8EEvPKfS1_Pfiiiff_param_4];
	ld.param.u32 	%r604, [_Z19cuda_gemm_optimizedILi128ELi128ELi8ELi8ELi8EEvPKfS1_Pfiiiff_param_3];
	setp.ge.s32 	%p259, %r59, %r604;
	setp.ge.s32 	%p260, %r521, %r690;
	or.pred  	%p261, %p259, %p260;
	@%p261 bra 	$L__BB4_178;
	ld.param.f32 	%f605, [_Z19cuda_gemm_optimizedILi128ELi128ELi8ELi8ELi8EEvPKfS1_Pfiiiff_param_7];
	ld.param.f32 	%f541, [_Z19cuda_gemm_optimizedILi128ELi128ELi8ELi8ELi8EEvPKfS1_Pfiiiff_param_6];
	ld.global.f32 	%f465, [%rd9+8];
	mul.f32 	%f466, %f605, %f465;
	fma.rn.f32 	%f467, %f541, %f797, %f466;
	st.global.f32 	[%rd9+8], %f467;
$L__BB4_178:
	ld.param.u32 	%r691, [_Z19cuda_gemm_optimizedILi128ELi128ELi8ELi8ELi8EEvPKfS1_Pfiiiff_param_4];
	ld.param.u32 	%r605, [_Z19cuda_gemm_optimizedILi128ELi128ELi8ELi8ELi8EEvPKfS1_Pfiiiff_param_3];
	setp.ge.s32 	%p262, %r59, %r605;
	setp.ge.s32 	%p263, %r523, %r691;
	or.pred  	%p264, %p262, %p263;
	@%p264 bra 	$L__BB4_180;
	ld.param.f32 	%f606, [_Z19cuda_gemm_optimizedILi128ELi128ELi8ELi8ELi8EEvPKfS1_Pfiiiff_param_7];
	ld.param.f32 	%f542, [_Z19cuda_gemm_optimizedILi128ELi128ELi8ELi8ELi8EEvPKfS1_Pfiiiff_param_6];
	ld.global.f32 	%f468, [%rd9+12];
	mul.f32 	%f469, %f606, %f468;
	fma.rn.f32 	%f470, %f542, %f798, %f469;
	st.global.f32 	[%rd9+12], %f470;
$L__BB4_180:
	ld.param.u32 	%r692, [_Z19cuda_gemm_optimizedILi128ELi128ELi8ELi8ELi8EEvPKfS1_Pfiiiff_param_4];
	ld.param.u32 	%r606, [_Z19cuda_gemm_optimizedILi128ELi128ELi8ELi8ELi8EEvPKfS1_Pfiiiff_param_3];
	setp.ge.s32 	%p265, %r59, %r606;
	setp.ge.s32 	%p266, %r525, %r692;
	or.pred  	%p267, %p265, %p266;
	@%p267 bra 	$L__BB4_182;
	ld.param.f32 	%f607, [_Z19cuda_gemm_optimizedILi128ELi128ELi8ELi8ELi8EEvPKfS1_Pfiiiff_param_7];
	ld.param.f32 	%f543, [_Z19cuda_gemm_optimizedILi128ELi128ELi8ELi8ELi8EEvPKfS1_Pfiiiff_param_6];
	ld.global.f32 	%f471, [%rd9+16];
	mul.f32 	%f472, %f607, %f471;
	fma.rn.f32 	%f473, %f543, %f799, %f472;
	st.global.f32 	[%rd9+16], %f473;
$L__BB4_182:
	ld.param.u32 	%r693, [_Z19cuda_gemm_optimizedILi128ELi128ELi8ELi8ELi8EEvPKfS1_Pfiiiff_param_4];
	ld.param.u32 	%r607, [_Z19cuda_gemm_optimizedILi128ELi128ELi8ELi8ELi8EEvPKfS1_Pfiiiff_param_3];
	setp.ge.s32 	%p268, %r59, %r607;
	setp.ge.s32 	%p269, %r40, %r693;
	or.pred  	%p270, %p268, %p269;
	@%p270 bra 	$L__BB4_184;
	ld.param.f32 	%f608, [_Z19cuda_gemm_optimizedILi128ELi128ELi8ELi8ELi8EEvPKfS1_Pfiiiff_param_7];
	ld.param.f32 	%f544, [_Z19cuda_gemm_optimizedILi128ELi128ELi8ELi8ELi8EEvPKfS1_Pfiiiff_param_6];
	ld.global.f32 	%f474, [%rd9+20];
	mul.f32 	%f475, %f608, %f474;
	fma.rn.f32 	%f476, %f544, %f800, %f475;
	st.global.f32 	[%rd9+20], %f476;
$L__BB4_184:
	ld.param.u32 	%r694, [_Z19cuda_gemm_optimizedILi128ELi128ELi8ELi8ELi8EEvPKfS1_Pfiiiff_param_4];
	ld.param.u32 	%r608, [_Z19cuda_gemm_optimizedILi128ELi128ELi8ELi8ELi8EEvPKfS1_Pfiiiff_param_3];
	setp.ge.s32 	%p271, %r59, %r608;
	setp.ge.s32 	%p272, %r41, %r694;
	or.pred  	%p273, %p271, %p272;
	@%p273 bra 	$L__BB4_186;
	ld.param.f32 	%f609, [_Z19cuda_gemm_optimizedILi128ELi128ELi8ELi8ELi8EEvPKfS1_Pfiiiff_param_7];
	ld.param.f32 	%f545, [_Z19cuda_gemm_optimizedILi128ELi128ELi8ELi8ELi8EEvPKfS1_Pfiiiff_param_6];
	ld.global.f32 	%f477, [%rd9+24];
	mul.f32 	%f478, %f609, %f477;
	fma.rn.f32 	%f479, %f545, %f801, %f478;
	st.global.f32 	[%rd9+24], %f479;
$L__BB4_186:
	ld.param.u32 	%r695, [_Z19cuda_gemm_optimizedILi128ELi128ELi8ELi8ELi8EEvPKfS1_Pfiiiff_param_4];
	ld.param.u32 	%r609, [_Z19cuda_gemm_optimizedILi128ELi128ELi8ELi8ELi8EEvPKfS1_Pfiiiff_param_3];
	setp.ge.s32 	%p274, %r59, %r609;
	setp.ge.s32 	%p275, %r42, %r695;
	or.pred  	%p276, %p274, %p275;
	@%p276 bra 	$L__BB4_188;
	ld.param.f32 	%f610, [_Z19cuda_gemm_optimizedILi128ELi128ELi8ELi8ELi8EEvPKfS1_Pfiiiff_param_7];
	ld.param.f32 	%f546, [_Z19cuda_gemm_optimizedILi128ELi128ELi8ELi8ELi8EEvPKfS1_Pfiiiff_param_6];
	ld.global.f32 	%f480, [%rd9+28];
	mul.f32 	%f481, %f610, %f480;
	fma.rn.f32 	%f482, %f546, %f802, %f481;
	st.global.f32 	[%rd9+28], %f482;
$L__BB4_188:
	ret;

}


// ===== COMPILED SASS (sm_100) =====

	.target	sm_100

	.elftype	@"ET_EXEC"


//--------------------- .note.nv.tkinfo           --------------------------
	.section	.note.nv.tkinfo,"",@"SHT_NOTE"
	.sectionflags	@"SHF_NOTE_NV_TKINFO"
	.tkinfo
        /*0018*/ 	.word	0x00000002
        /*0030*/ 	.string	""
        /*0030*/ 	.string	"ptxas"
        /*0030*/ 	.string	"Cuda compilation tools, release 13.0, V13.0.88"
        /*0030*/ 	.string	"Build cuda_13.0.r13.0/compiler.36424714_0"
        /*0030*/ 	.string	"-arch sm_100 -m 64 "



//--------------------- .note.nv.cuinfo           --------------------------
	.section	.note.nv.cuinfo,"",@"SHT_NOTE"
	.sectionflags	@"SHF_NOTE_NV_CUINFO"
        /*0018*/ 	.short	0x0002
        /*001a*/ 	.short	0x0064
        /*001c*/ 	.short	0x0082
	.zero		2


//--------------------- .nv.info                  --------------------------
	.section	.nv.info,"",@"SHT_CUDA_INFO"
	.align	4


	//----- nvinfo : EIATTR_REGCOUNT
	.align		4
        /*0000*/ 	.byte	0x04, 0x2f
        /*0002*/ 	.short	(.L_1 - .L_0)
	.align		4
.L_0:
        /*0004*/ 	.word	index@(_Z15cuda_gemm_naivePKfS0_Pfiiiff)
        /*0008*/ 	.word	0x00000020


	//----- nvinfo : EIATTR_FRAME_SIZE
	.align		4
.L_1:
        /*000c*/ 	.byte	0x04, 0x11
        /*000e*/ 	.short	(.L_3 - .L_2)
	.align		4
.L_2:
        /*0010*/ 	.word	index@(_Z15cuda_gemm_naivePKfS0_Pfiiiff)
        /*0014*/ 	.word	0x00000000


	//----- nvinfo : EIATTR_REGCOUNT
	.align		4
.L_3:
        /*0018*/ 	.byte	0x04, 0x2f
        /*001a*/ 	.short	(.L_5 - .L_4)
	.align		4
.L_4:
        /*001c*/ 	.word	index@(_Z16cuda_gemm_sharedPKfS0_Pfiiiff)
        /*0020*/ 	.word	0x00000020


	//----- nvinfo : EIATTR_FRAME_SIZE
	.align		4
.L_5:
        /*0024*/ 	.byte	0x04, 0x11
        /*0026*/ 	.short	(.L_7 - .L_6)
	.align		4
.L_6:
        /*0028*/ 	.word	index@(_Z16cuda_gemm_sharedPKfS0_Pfiiiff)
        /*002c*/ 	.word	0x00000000


	//----- nvinfo : EIATTR_REGCOUNT
	.align		4
.L_7:
        /*0030*/ 	.byte	0x04, 0x2f
        /*0032*/ 	.short	(.L_9 - .L_8)
	.align		4
.L_8:
        /*0034*/ 	.word	index@(_Z18cuda_gemm_fragmentILi128ELi128ELi16ELi32ELi64ELi8ELi8ELi4ELi8EEvPKfS1_Pfiiiff)
        /*0038*/ 	.word	0x00000060


	//----- nvinfo : EIATTR_FRAME_SIZE
	.align		4
.L_9:
        /*003c*/ 	.byte	0x04, 0x11
        /*003e*/ 	.short	(.L_11 - .L_10)
	.align		4
.L_10:
        /*0040*/ 	.word	index@(_Z18cuda_gemm_fragmentILi128ELi128ELi16ELi32ELi64ELi8ELi8ELi4ELi8EEvPKfS1_Pfiiiff)
        /*0044*/ 	.word	0x00000000


	//----- nvinfo : EIATTR_REGCOUNT
	.align		4
.L_11:
        /*0048*/ 	.byte	0x04, 0x2f
        /*004a*/ 	.short	(.L_13 - .L_12)
	.align		4
.L_12:
        /*004c*/ 	.word	index@(_Z19cuda_gemm_optimizedILi64ELi64ELi8ELi4ELi4EEvPKfS1_Pfiiiff)
        /*0050*/ 	.word	0x00000029


	//----- nvinfo : EIATTR_FRAME_SIZE
	.align		4
.L_13:
        /*0054*/ 	.byte	0x04, 0x11
        /*0056*/ 	.short	(.L_15 - .L_14)
	.align		4
.L_14:
        /*0058*/ 	.word	index@(_Z19cuda_gemm_optimizedILi64ELi64ELi8ELi4ELi4EEvPKfS1_Pfiiiff)
        /*005c*/ 	.word	0x00000000


	//----- nvinfo : EIATTR_REGCOUNT
	.align		4
.L_15:
        /*0060*/ 	.byte	0x04, 0x2f
        /*0062*/ 	.short	(.L_17 - .L_16)
	.align		4
.L_16:
        /*0064*/ 	.word	index@(_Z19cuda_gemm_optimizedILi128ELi128ELi8ELi8ELi8EEvPKfS1_Pfiiiff)
        /*0068*/ 	.word	0x00000060


	//----- nvinfo : EIATTR_FRAME_SIZE
	.align		4
.L_17:
        /*006c*/ 	.byte	0x04, 0x11
        /*006e*/ 	.short	(.L_19 - .L_18)
	.align		4
.L_18:
        /*0070*/ 	.word	index@(_Z19cuda_gemm_optimizedILi128ELi128ELi8ELi8ELi8EEvPKfS1_Pfiiiff)
        /*0074*/ 	.word	0x00000000


	//----- nvinfo : EIATTR_MIN_STACK_SIZE
	.align		4
.L_19:
        /*0078*/ 	.byte	0x04, 0x12
        /*007a*/ 	.short	(.L_21 - .L_20)
	.align		4
.L_20:
        /*007c*/ 	.word	index@(_Z19cuda_gemm_optimizedILi128ELi128ELi8ELi8ELi8EEvPKfS1_Pfiiiff)
        /*0080*/ 	.word	0x00000000


	//----- nvinfo : EIATTR_MIN_STACK_SIZE
	.align		4
.L_21:
        /*0084*/ 	.byte	0x04, 0x12
        /*0086*/ 	.short	(.L_23 - .L_22)
	.align		4
.L_22:
        /*0088*/ 	.word	index@(_Z19cuda_gemm_optimizedILi64ELi64ELi8ELi4ELi4EEvPKfS1_Pfiiiff)
        /*008c*/ 	.word	0x00000000


	//----- nvinfo : EIATTR_MIN_STACK_SIZE
	.align		4
.L_23:
        /*0090*/ 	.byte	0x04, 0x12
        /*0092*/ 	.short	(.L_25 - .L_24)
	.align		4
.L_24:
        /*0094*/ 	.word	index@(_Z18cuda_gemm_fragmentILi128ELi128ELi16ELi32ELi64ELi8ELi8ELi4ELi8EEvPKfS1_Pfiiiff)
        /*0098*/ 	.word	0x00000000


	//----- nvinfo : EIATTR_MIN_STACK_SIZE
	.align		4
.L_25:
        /*009c*/ 	.byte	0x04, 0x12
        /*009e*/ 	.short	(.L_27 - .L_26)
	.align		4
.L_26:
        /*00a0*/ 	.word	index@(_Z16cuda_gemm_sharedPKfS0_Pfiiiff)
        /*00a4*/ 	.word	0x00000000


	//----- nvinfo : EIATTR_MIN_STACK_SIZE
	.align		4
.L_27:
        /*00a8*/ 	.byte	0x04, 0x12
        /*00aa*/ 	.short	(.L_29 - .L_28)
	.align		4
.L_28:
        /*00ac*/ 	.word	index@(_Z15cuda_gemm_naivePKfS0_Pfiiiff)
        /*00b0*/ 	.word	0x00000000
.L_29:


//--------------------- .nv.compat                --------------------------
	.section	.nv.compat,"",@"SHT_CUDA_COMPAT_INFO"
	.align	4
        /*0000*/ 	.byte	0x02, 0x09, 0x00, 0x00, 0x02, 0x02, 0x01, 0x00, 0x02, 0x05, 0x05, 0x00, 0x03, 0x07, 0x01, 0x01
        /*0010*/ 	.byte	0x02, 0x03, 0x00, 0x00, 0x02, 0x06, 0x01, 0x00, 0x04, 0x0b, 0x08, 0x00, 0x09, 0x00, 0x00, 0x00
        /*0020*/ 	.byte	0x00, 0x00, 0x00, 0x00


//--------------------- .nv.info._Z19cuda_gemm_optimizedILi128ELi128ELi8ELi8ELi8EEvPKfS1_Pfiiiff --------------------------
	.section	.nv.info._Z19cuda_gemm_optimizedILi128ELi128ELi8ELi8ELi8EEvPKfS1_Pfiiiff,"",@"SHT_CUDA_INFO"
	.sectionflags	@""
	.align	4


	//----- nvinfo : EIATTR_CUDA_API_VERSION
	.align		4
        /*0000*/ 	.byte	0x04, 0x37
        /*0002*/ 	.short	(.L_31 - .L_30)
.L_30:
        /*0004*/ 	.word	0x00000082


	//----- nvinfo : EIATTR_KPARAM_INFO
	.align		4
.L_31:
        /*0008*/ 	.byte	0x04, 0x17
        /*000a*/ 	.short	(.L_33 - .L_32)
.L_32:
        /*000c*/ 	.word	0x00000000
        /*0010*/ 	.short	0x0007
        /*0012*/ 	.short	0x0028
        /*0014*/ 	.byte	0x00, 0xf0, 0x11, 0x00


	//----- nvinfo : EIATTR_KPARAM_INFO
	.align		4
.L_33:
        /*0018*/ 	.byte	0x04, 0x17
        /*001a*/ 	.short	(.L_35 - .L_34)
.L_34:
        /*001c*/ 	.word	0x00000000
        /*0020*/ 	.short	0x0006
        /*0022*/ 	.short	0x0024
        /*0024*/ 	.byte	0x00, 0xf0, 0x11, 0x00


	//----- nvinfo : EIATTR_KPARAM_INFO
	.align		4
.L_35:
        /*0028*/ 	.byte	0x04, 0x17
        /*002a*/ 	.short	(.L_37 - .L_36)
.L_36:
        /*002c*/ 	.word	0x00000000
        /*0030*/ 	.short	0x0005
        /*0032*/ 	.short	0x0020
        /*0034*/ 	.byte	0x00, 0xf0, 0x11, 0x00


	//----- nvinfo : EIATTR_KPARAM_INFO
	.align		4
.L_37:
        /*0038*/ 	.byte	0x04, 0x17
        /*003a*/ 	.short	(.L_39 - .L_38)
.L_38:
        /*003c*/ 	.word	0x00000000
        /*0040*/ 	.short	0x0004
        /*0042*/ 	.short	0x001c
        /*0044*/ 	.byte	0x00, 0xf0, 0x11, 0x00


	//----- nvinfo : EIATTR_KPARAM_INFO
	.align		4
.L_39:
        /*0048*/ 	.byte	0x04, 0x17
        /*004a*/ 	.short	(.L_41 - .L_40)
.L_40:
        /*004c*/ 	.word	0x00000000
        /*0050*/ 	.short	0x0003
        /*0052*/ 	.short	0x0018
        /*0054*/ 	.byte	0x00, 0xf0, 0x11, 0x00


	//----- nvinfo : EIATTR_KPARAM_INFO
	.align		4
.L_41:
        /*0058*/ 	.byte	0x04, 0x17
        /*005a*/ 	.short	(.L_43 - .L_42)
.L_42:
        /*005c*/ 	.word	0x00000000
        /*0060*/ 	.short	0x0002
        /*0062*/ 	.short	0x0010
        /*0064*/ 	.byte	0x00, 0xf5, 0x21, 0x00


	//----- nvinfo : EIATTR_KPARAM_INFO
	.align		4
.L_43:
        /*0068*/ 	.byte	0x04, 0x17
        /*006a*/ 	.short	(.L_45 - .L_44)
.L_44:
        /*006c*/ 	.word	0x00000000
        /*0070*/ 	.short	0x0001
        /*0072*/ 	.short	0x0008
        /*0074*/ 	.byte	0x00, 0xf5, 0x21, 0x00


	//----- nvinfo : EIATTR_KPARAM_INFO
	.align		4
.L_45:
        /*0078*/ 	.byte	0x04, 0x17
        /*007a*/ 	.short	(.L_47 - .L_46)
.L_46:
        /*007c*/ 	.word	0x00000000
        /*0080*/ 	.short	0x0000
        /*0082*/ 	.short	0x0000
        /*0084*/ 	.byte	0x00, 0xf5, 0x21, 0x00


	//----- nvinfo : EIATTR_SPARSE_MMA_MASK
	.align		4
.L_47:
        /*0088*/ 	.byte	0x03, 0x50
        /*008a*/ 	.short	0x0000


	//----- nvinfo : EIATTR_MAXREG_COUNT
	.align		4
        /*008c*/ 	.byte	0x03, 0x1b
        /*008e*/ 	.short	0x00ff


	//----- nvinfo : EIATTR_NUM_BARRIERS
	.align		4
        /*0090*/ 	.byte	0x02, 0x4c
        /*0092*/ 	.byte	0x01
	.zero		1


	//----- nvinfo : EIATTR_MERCURY_ISA_VERSION
	.align		4
        /*0094*/ 	.byte	0x03, 0x5f
        /*0096*/ 	.short	0x0101


	//----- nvinfo : EIATTR_VRC_CTA_INIT_COUNT
	.align		4
        /*0098*/ 	.byte	0x02, 0x4a
	.zero		1
	.zero		1


	//----- nvinfo : EIATTR_EXIT_INSTR_OFFSETS
	.align		4
        /*009c*/ 	.byte	0x04, 0x1c
        /*009e*/ 	.short	(.L_49 - .L_48)


	//   ....[0]....
.L_48:
        /*00a0*/ 	.word	0x000049a0


	//   ....[1]....
        /*00a4*/ 	.word	0x00004a10


	//----- nvinfo : EIATTR_CRS_STACK_SIZE
	.align		4
.L_49:
        /*00a8*/ 	.byte	0x04, 0x1e
        /*00aa*/ 	.short	(.L_51 - .L_50)
.L_50:
        /*00ac*/ 	.word	0x00000000


	//----- nvinfo : EIATTR_CBANK_PARAM_SIZE
	.align		4
.L_51:
        /*00b0*/ 	.byte	0x03, 0x19
        /*00b2*/ 	.short	0x002c


	//----- nvinfo : EIATTR_PARAM_CBANK
	.align		4
        /*00b4*/ 	.byte	0x04, 0x0a
        /*00b6*/ 	.short	(.L_53 - .L_52)
	.align		4
.L_52:
        /*00b8*/ 	.word	index@(.nv.constant0._Z19cuda_gemm_optimizedILi128ELi128ELi8ELi8ELi8EEvPKfS1_Pfiiiff)
        /*00bc*/ 	.short	0x0380
        /*00be*/ 	.short	0x002c


	//----- nvinfo : EIATTR_SW_WAR
	.align		4
.L_53:
        /*00c0*/ 	.byte	0x04, 0x36
        /*00c2*/ 	.short	(.L_55 - .L_54)
.L_54:
        /*00c4*/ 	.word	0x00000008
.L_55:


//--------------------- .nv.info._Z19cuda_gemm_optimizedILi64ELi64ELi8ELi4ELi4EEvPKfS1_Pfiiiff --------------------------
	.section	.nv.info._Z19cuda_gemm_optimizedILi64ELi64ELi8ELi4ELi4EEvPKfS1_Pfiiiff,"",@"SHT_CUDA_INFO"
	.sectionflags	@""
	.align	4


	//----- nvinfo : EIATTR_CUDA_API_VERSION
	.align		4
        /*0000*/ 	.byte	0x04, 0x37
        /*0002*/ 	.short	(.L_57 - .L_56)
.L_56:
        /*0004*/ 	.word	0x00000082


	//----- nvinfo : EIATTR_KPARAM_INFO
	.align		4
.L_57:
        /*0008*/ 	.byte	0x04, 0x17
        /*000a*/ 	.short	(.L_59 - .L_58)
.L_58:
        /*000c*/ 	.word	0x00000000
        /*0010*/ 	.short	0x0007
        /*0012*/ 	.short	0x0028
        /*0014*/ 	.byte	0x00, 0xf0, 0x11, 0x00


	//----- nvinfo : EIATTR_KPARAM_INFO
	.align		4
.L_59:
        /*0018*/ 	.byte	0x04, 0x17
        /*001a*/ 	.short	(.L_61 - .L_60)
.L_60:
        /*001c*/ 	.word	0x00000000
        /*0020*/ 	.short	0x0006
        /*0022*/ 	.short	0x0024
        /*0024*/ 	.byte	0x00, 0xf0, 0x11, 0x00


	//----- nvinfo : EIATTR_KPARAM_INFO
	.align		4
.L_61:
        /*0028*/ 	.byte	0x04, 0x17
        /*002a*/ 	.short	(.L_63 - .L_62)
.L_62:
        /*002c*/ 	.word	0x00000000
        /*0030*/ 	.short	0x0005
        /*0032*/ 	.short	0x0020
        /*0034*/ 	.byte	0x00, 0xf0, 0x11, 0x00


	//----- nvinfo : EIATTR_KPARAM_INFO
	.align		4
.L_63:
        /*0038*/ 	.byte	0x04, 0x17
        /*003a*/ 	.short	(.L_65 - .L_64)
.L_64:
        /*003c*/ 	.word	0x00000000
        /*0040*/ 	.short	0x0004
        /*0042*/ 	.short	0x001c
        /*0044*/ 	.byte	0x00, 0xf0, 0x11, 0x00


	//----- nvinfo : EIATTR_KPARAM_INFO
	.align		4
.L_65:
        /*0048*/ 	.byte	0x04, 0x17
        /*004a*/ 	.short	(.L_67 - .L_66)
.L_66:
        /*004c*/ 	.word	0x00000000
        /*0050*/ 	.short	0x0003
        /*0052*/ 	.short	0x0018
        /*0054*/ 	.byte	0x00, 0xf0, 0x11, 0x00


	//----- nvinfo : EIATTR_KPARAM_INFO
	.align		4
.L_67:
        /*0058*/ 	.byte	0x04, 0x17
        /*005a*/ 	.short	(.L_69 - .L_68)
.L_68:
        /*005c*/ 	.word	0x00000000
        /*0060*/ 	.short	0x0002
        /*0062*/ 	.short	0x0010
        /*0064*/ 	.byte	0x00, 0xf5, 0x21, 0x00


	//----- nvinfo : EIATTR_KPARAM_INFO
	.align		4
.L_69:
        /*0068*/ 	.byte	0x04, 0x17
        /*006a*/ 	.short	(.L_71 - .L_70)
.L_70:
        /*006c*/ 	.word	0x00000000
        /*0070*/ 	.short	0x0001
        /*0072*/ 	.short	0x0008
        /*0074*/ 	.byte	0x00, 0xf5, 0x21, 0x00


	//----- nvinfo : EIATTR_KPARAM_INFO
	.align		4
.L_71:
        /*0078*/ 	.byte	0x04, 0x17
        /*007a*/ 	.short	(.L_73 - .L_72)
.L_72:
        /*007c*/ 	.word	0x00000000
        /*0080*/ 	.short	0x0000
        /*0082*/ 	.short	0x0000
        /*0084*/ 	.byte	0x00, 0xf5, 0x21, 0x00


	//----- nvinfo : EIATTR_SPARSE_MMA_MASK
	.align		4
.L_73:
        /*0088*/ 	.byte	0x03, 0x50
        /*008a*/ 	.short	0x0000


	//----- nvinfo : EIATTR_MAXREG_COUNT
	.align		4
        /*008c*/ 	.byte	0x03, 0x1b
        /*008e*/ 	.short	0x00ff


	//----- nvinfo : EIATTR_NUM_BARRIERS
	.align		4
        /*0090*/ 	.byte	0x02, 0x4c
        /*0092*/ 	.byte	0x01
	.zero		1


	//----- nvinfo : EIATTR_MERCURY_ISA_VERSION
	.align		4
        /*0094*/ 	.byte	0x03, 0x5f
        /*0096*/ 	.short	0x0101


	//----- nvinfo : EIATTR_UNUSED_LOAD_BYTE_OFFSET
	.align		4
        /*0098*/ 	.byte	0x04, 0x44
        /*009a*/ 	.short	(.L_75 - .L_74)


	//   ....[0]....
.L_74:
        /*009c*/ 	.word	0x00001960
        /*00a0*/ 	.word	0x0000fff0


	//   ....[1]....
        /*00a4*/ 	.word	0x000019c0
        /*00a8*/ 	.word	0x0000ff0f


	//   ....[2]....
        /*00ac*/ 	.word	0x00001a10
        /*00b0*/ 	.word	0x0000f0ff


	//   ....[3]....
        /*00b4*/ 	.word	0x00001a60
        /*00b8*/ 	.word	0x0000fff0


	//   ....[4]....
        /*00bc*/ 	.word	0x00001cf0
        /*00c0*/ 	.word	0x00000fff


	//   ....[5]....
        /*00c4*/ 	.word	0x00001f40
        /*00c8*/ 	.word	0x0000fff0


	//   ....[6]....
        /*00cc*/ 	.word	0x00001f50
        /*00d0*/ 	.word	0x00000fff


	//   ....[7]....
        /*00d4*/ 	.word	0x000020a0
        /*00d8*/ 	.word	0x00000fff


	//----- nvinfo : EIATTR_VRC_CTA_INIT_COUNT
	.align		4
.L_75:
        /*00dc*/ 	.byte	0x02, 0x4a
	.zero		1
	.zero		1


	//----- nvinfo : EIATTR_EXIT_INSTR_OFFSETS
	.align		4
        /*00e0*/ 	.byte	0x04, 0x1c
        /*00e2*/ 	.short	(.L_77 - .L_76)


	//   ....[0]....
.L_76:
        /*00e4*/ 	.word	0x00002cb0


	//   ....[1]....
        /*00e8*/ 	.word	0x00002d20


	//----- nvinfo : EIATTR_CRS_STACK_SIZE
	.align		4
.L_77:
        /*00ec*/ 	.byte	0x04, 0x1e
        /*00ee*/ 	.short	(.L_79 - .L_78)
.L_78:
        /*00f0*/ 	.word	0x00000000


	//----- nvinfo : EIATTR_CBANK_PARAM_SIZE
	.align		4
.L_79:
        /*00f4*/ 	.byte	0x03, 0x19
        /*00f6*/ 	.short	0x002c


	//----- nvinfo : EIATTR_PARAM_CBANK
	.align		4
        /*00f8*/ 	.byte	0x04, 0x0a
        /*00fa*/ 	.short	(.L_81 - .L_80)
	.align		4
.L_80:
        /*00fc*/ 	.word	index@(.nv.constant0._Z19cuda_gemm_optimizedILi64ELi64ELi8ELi4ELi4EEvPKfS1_Pfiiiff)
        /*0100*/ 	.short	0x0380
        /*0102*/ 	.short	0x002c


	//----- nvinfo : EIATTR_SW_WAR
	.align		4
.L_81:
        /*0104*/ 	.byte	0x04, 0x36
        /*0106*/ 	.short	(.L_83 - .L_82)
.L_82:
        /*0108*/ 	.word	0x00000008
.L_83:


//--------------------- .nv.info._Z18cuda_gemm_fragmentILi128ELi128ELi16ELi32ELi64ELi8ELi8ELi4ELi8EEvPKfS1_Pfiiiff --------------------------
	.section	.nv.info._Z18cuda_gemm_fragmentILi128ELi128ELi16ELi32ELi64ELi8ELi8ELi4ELi8EEvPKfS1_Pfiiiff,"",@"SHT_CUDA_INFO"
	.sectionflags	@""
	.align	4


	//----- nvinfo : EIATTR_CUDA_API_VERSION
	.align		4
        /*0000*/ 	.byte	0x04, 0x37
        /*0002*/ 	.short	(.L_85 - .L_84)
.L_84:
        /*0004*/ 	.word	0x00000082


	//----- nvinfo : EIATTR_KPARAM_INFO
	.align		4
.L_85:
        /*0008*/ 	.byte	0x04, 0x17
        /*000a*/ 	.short	(.L_87 - .L_86)
.L_86:
        /*000c*/ 	.word	0x00000000
        /*0010*/ 	.short	0x0007
        /*0012*/ 	.short	0x0028
        /*0014*/ 	.byte	0x00, 0xf0, 0x11, 0x00


	//----- nvinfo : EIATTR_KPARAM_INFO
	.align		4
.L_87:
        /*0018*/ 	.byte	0x04, 0x17
        /*001a*/ 	.short	(.L_89 - .L_88)
.L_88:
        /*001c*/ 	.word	0x00000000
        /*0020*/ 	.short	0x0006
        /*0022*/ 	.short	0x0024
        /*0024*/ 	.byte	0x00, 0xf0, 0x11, 0x00


	//----- nvinfo : EIATTR_KPARAM_INFO
	.align		4
.L_89:
        /*0028*/ 	.byte	0x04, 0x17
        /*002a*/ 	.short	(.L_91 - .L_90)
.L_90:
        /*002c*/ 	.word	0x00000000
        /*0030*/ 	.short	0x0005
        /*0032*/ 	.short	0x0020
        /*0034*/ 	.byte	0x00, 0xf0, 0x11, 0x00


	//----- nvinfo : EIATTR_KPARAM_INFO
	.align		4
.L_91:
        /*0038*/ 	.byte	0x04, 0x17
        /*003a*/ 	.short	(.L_93 - .L_92)
.L_92:
        /*003c*/ 	.word	0x00000000
        /*0040*/ 	.short	0x0004
        /*0042*/ 	.short	0x001c
        /*0044*/ 	.byte	0x00, 0xf0, 0x11, 0x00


	//----- nvinfo : EIATTR_KPARAM_INFO
	.align		4
.L_93:
        /*0048*/ 	.byte	0x04, 0x17
        /*004a*/ 	.short	(.L_95 - .L_94)
.L_94:
        /*004c*/ 	.word	0x00000000
        /*0050*/ 	.short	0x0003
        /*0052*/ 	.short	0x0018
        /*0054*/ 	.byte	0x00, 0xf0, 0x11, 0x00


	//----- nvinfo : EIATTR_KPARAM_INFO
	.align		4
.L_95:
        /*0058*/ 	.byte	0x04, 0x17
        /*005a*/ 	.short	(.L_97 - .L_96)
.L_96:
        /*005c*/ 	.word	0x00000000
        /*0060*/ 	.short	0x0002
        /*0062*/ 	.short	0x0010
        /*0064*/ 	.byte	0x00, 0xf5, 0x21, 0x00


	//----- nvinfo : EIATTR_KPARAM_INFO
	.align		4
.L_97:
        /*0068*/ 	.byte	0x04, 0x17
        /*006a*/ 	.short	(.L_99 - .L_98)
.L_98:
        /*006c*/ 	.word	0x00000000
        /*0070*/ 	.short	0x0001
        /*0072*/ 	.short	0x0008
        /*0074*/ 	.byte	0x00, 0xf5, 0x21, 0x00


	//----- nvinfo : EIATTR_KPARAM_INFO
	.align		4
.L_99:
        /*0078*/ 	.byte	0x04, 0x17
        /*007a*/ 	.short	(.L_101 - .L_100)
.L_100:
        /*007c*/ 	.word	0x00000000
        /*0080*/ 	.short	0x0000
        /*0082*/ 	.short	0x0000
        /*0084*/ 	.byte	0x00, 0xf5, 0x21, 0x00


	//----- nvinfo : EIATTR_SPARSE_MMA_MASK
	.align		4
.L_101:
        /*0088*/ 	.byte	0x03, 0x50
        /*008a*/ 	.short	0x0000


	//----- nvinfo : EIATTR_MAXREG_COUNT
	.align		4
        /*008c*/ 	.byte	0x03, 0x1b
        /*008e*/ 	.short	0x00ff


	//----- nvinfo : EIATTR_NUM_BARRIERS
	.align		4
        /*0090*/ 	.byte	0x02, 0x4c
        /*0092*/ 	.byte	0x01
	.zero		1


	//----- nvinfo : EIATTR_MERCURY_ISA_VERSION
	.align		4
        /*0094*/ 	.byte	0x03, 0x5f
        /*0096*/ 	.short	0x0101


	//----- nvinfo : EIATTR_VRC_CTA_INIT_COUNT
	.align		4
        /*0098*/ 	.byte	0x02, 0x4a
	.zero		1
	.zero		1


	//----- nvinfo : EIATTR_EXIT_INSTR_OFFSETS
	.align		4
        /*009c*/ 	.byte	0x04, 0x1c
        /*009e*/ 	.short	(.L_103 - .L_102)


	//   ....[0]....
.L_102:
        /*00a0*/ 	.word	0x0000c450


	//   ....[1]....
        /*00a4*/ 	.word	0x0000c4c0


	//----- nvinfo : EIATTR_CRS_STACK_SIZE
	.align		4
.L_103:
        /*00a8*/ 	.byte	0x04, 0x1e
        /*00aa*/ 	.short	(.L_105 - .L_104)
.L_104:
        /*00ac*/ 	.word	0x00000000


	//----- nvinfo : EIATTR_CBANK_PARAM_SIZE
	.align		4
.L_105:
        /*00b0*/ 	.byte	0x03, 0x19
        /*00b2*/ 	.short	0x002c


	//----- nvinfo : EIATTR_PARAM_CBANK
	.align		4
        /*00b4*/ 	.byte	0x04, 0x0a
        /*00b6*/ 	.short	(.L_107 - .L_106)
	.align		4
.L_106:
        /*00b8*/ 	.word	index@(.nv.constant0._Z18cuda_gemm_fragmentILi128ELi128ELi16ELi32ELi64ELi8ELi8ELi4ELi8EEvPKfS1_Pfiiiff)
        /*00bc*/ 	.short	0x0380
        /*00be*/ 	.short	0x002c


	//----- nvinfo : EIATTR_SW_WAR
	.align		4
.L_107:
        /*00c0*/ 	.byte	0x04, 0x36
        /*00c2*/ 	.short	(.L_109 - .L_108)
.L_108:
        /*00c4*/ 	.word	0x00000008
.L_109:


//--------------------- .nv.info._Z16cuda_gemm_sharedPKfS0_Pfiiiff --------------------------
	.section	.nv.info._Z16cuda_gemm_sharedPKfS0_Pfiiiff,"",@"SHT_CUDA_INFO"
	.sectionflags	@""
	.align	4


	//----- nvinfo : EIATTR_CUDA_API_VERSION
	.align		4
        /*0000*/ 	.byte	0x04, 0x37
        /*0002*/ 	.short	(.L_111 - .L_110)
.L_110:
        /*0004*/ 	.word	0x00000082


	//----- nvinfo : EIATTR_KPARAM_INFO
	.align		4
.L_111:
        /*0008*/ 	.byte	0x04, 0x17
        /*000a*/ 	.short	(.L_113 - .L_112)
.L_112:
        /*000c*/ 	.word	0x00000000
        /*0010*/ 	.short	0x0007
        /*0012*/ 	.short	0x0028
        /*0014*/ 	.byte	0x00, 0xf0, 0x11, 0x00


	//----- nvinfo : EIATTR_KPARAM_INFO
	.align		4
.L_113:
        /*0018*/ 	.byte	0x04, 0x17
        /*001a*/ 	.short	(.L_115 - .L_114)
.L_114:
        /*001c*/ 	.word	0x00000000
        /*0020*/ 	.short	0x0006
        /*0022*/ 	.short	0x0024
        /*0024*/ 	.byte	0x00, 0xf0, 0x11, 0x00


	//----- nvinfo : EIATTR_KPARAM_INFO
	.align		4
.L_115:
        /*0028*/ 	.byte	0x04, 0x17
        /*002a*/ 	.short	(.L_117 - .L_116)
.L_116:
        /*002c*/ 	.word	0x00000000
        /*0030*/ 	.short	0x0005
        /*0032*/ 	.short	0x0020
        /*0034*/ 	.byte	0x00, 0xf0, 0x11, 0x00


	//----- nvinfo : EIATTR_KPARAM_INFO
	.align		4
.L_117:
        /*0038*/ 	.byte	0x04, 0x17
        /*003a*/ 	.short	(.L_119 - .L_118)
.L_118:
        /*003c*/ 	.word	0x00000000
        /*0040*/ 	.short	0x0004
        /*0042*/ 	.short	0x001c
        /*0044*/ 	.byte	0x00, 0xf0, 0x11, 0x00


	//----- nvinfo : EIATTR_KPARAM_INFO
	.align		4
.L_119:
        /*0048*/ 	.byte	0x04, 0x17
        /*004a*/ 	.short	(.L_121 - .L_120)
.L_120:
        /*004c*/ 	.word	0x00000000
        /*0050*/ 	.short	0x0003
        /*0052*/ 	.short	0x0018
        /*0054*/ 	.byte	0x00, 0xf0, 0x11, 0x00


	//----- nvinfo : EIATTR_KPARAM_INFO
	.align		4
.L_121:
        /*0058*/ 	.byte	0x04, 0x17
        /*005a*/ 	.short	(.L_123 - .L_122)
.L_122:
        /*005c*/ 	.word	0x00000000
        /*0060*/ 	.short	0x0002
        /*0062*/ 	.short	0x0010
        /*0064*/ 	.byte	0x00, 0xf5, 0x21, 0x00


	//----- nvinfo : EIATTR_KPARAM_INFO
	.align		4
.L_123:
        /*0068*/ 	.byte	0x04, 0x17
        /*006a*/ 	.short	(.L_125 - .L_124)
.L_124:
        /*006c*/ 	.word	0x00000000
        /*0070*/ 	.short	0x0001
        /*0072*/ 	.short	0x0008
        /*0074*/ 	.byte	0x00, 0xf5, 0x21, 0x00


	//----- nvinfo : EIATTR_KPARAM_INFO
	.align		4
.L_125:
        /*0078*/ 	.byte	0x04, 0x17
        /*007a*/ 	.short	(.L_127 - .L_126)
.L_126:
        /*007c*/ 	.word	0x00000000
        /*0080*/ 	.short	0x0000
        /*0082*/ 	.short	0x0000
        /*0084*/ 	.byte	0x00, 0xf5, 0x21, 0x00


	//----- nvinfo : EIATTR_SPARSE_MMA_MASK
	.align		4
.L_127:
        /*0088*/ 	.byte	0x03, 0x50
        /*008a*/ 	.short	0x0000


	//----- nvinfo : EIATTR_MAXREG_COUNT
	.align		4
        /*008c*/ 	.byte	0x03, 0x1b
        /*008e*/ 	.short	0x00ff


	//----- nvinfo : EIATTR_NUM_BARRIERS
	.align		4
        /*0090*/ 	.byte	0x02, 0x4c
        /*0092*/ 	.byte	0x01
	.zero		1


	//----- nvinfo : EIATTR_MERCURY_ISA_VERSION
	.align		4
        /*0094*/ 	.byte	0x03, 0x5f
        /*0096*/ 	.short	0x0101


	//----- nvinfo : EIATTR_VRC_CTA_INIT_COUNT
	.align		4
        /*0098*/ 	.byte	0x02, 0x4a
	.zero		1
	.zero		1


	//----- nvinfo : EIATTR_EXIT_INSTR_OFFSETS
	.align		4
        /*009c*/ 	.byte	0x04, 0x1c
        /*009e*/ 	.short	(.L_129 - .L_128)


	//   ....[0]....
.L_128:
        /*00a0*/ 	.word	0x000005e0


	//   ....[1]....
        /*00a4*/ 	.word	0x00000680


	//----- nvinfo : EIATTR_CBANK_PARAM_SIZE
	.align		4
.L_129:
        /*00a8*/ 	.byte	0x03, 0x19
        /*00aa*/ 	.short	0x002c


	//----- nvinfo : EIATTR_PARAM_CBANK
	.align		4
        /*00ac*/ 	.byte	0x04, 0x0a
        /*00ae*/ 	.short	(.L_131 - .L_130)
	.align		4
.L_130:
        /*00b0*/ 	.word	index@(.nv.constant0._Z16cuda_gemm_sharedPKfS0_Pfiiiff)
        /*00b4*/ 	.short	0x0380
        /*00b6*/ 	.short	0x002c


	//----- nvinfo : EIATTR_SW_WAR
	.align		4
.L_131:
        /*00b8*/ 	.byte	0x04, 0x36
        /*00ba*/ 	.short	(.L_133 - .L_132)
.L_132:
        /*00bc*/ 	.word	0x00000008
.L_133:


//--------------------- .nv.info._Z15cuda_gemm_naivePKfS0_Pfiiiff --------------------------
	.section	.nv.info._Z15cuda_gemm_naivePKfS0_Pfiiiff,"",@"SHT_CUDA_INFO"
	.sectionflags	@""
	.align	4


	//----- nvinfo : EIATTR_CUDA_API_VERSION
	.align		4
        /*0000*/ 	.byte	0x04, 0x37
        /*0002*/ 	.short	(.L_135 - .L_134)
.L_134:
        /*0004*/ 	.word	0x00000082


	//----- nvinfo : EIATTR_KPARAM_INFO
	.align		4
.L_135:
        /*0008*/ 	.byte	0x04, 0x17
        /*000a*/ 	.short	(.L_137 - .L_136)
.L_136:
        /*000c*/ 	.word	0x00000000
        /*0010*/ 	.short	0x0007
        /*0012*/ 	.short	0x0028
        /*0014*/ 	.byte	0x00, 0xf0, 0x11, 0x00


	//----- nvinfo : EIATTR_KPARAM_INFO
	.align		4
.L_137:
        /*0018*/ 	.byte	0x04, 0x17
        /*001a*/ 	.short	(.L_139 - .L_138)
.L_138:
        /*001c*/ 	.word	0x00000000
        /*0020*/ 	.short	0x0006
        /*0022*/ 	.short	0x0024
        /*0024*/ 	.byte	0x00, 0xf0, 0x11, 0x00


	//----- nvinfo : EIATTR_KPARAM_INFO
	.align		4
.L_139:
        /*0028*/ 	.byte	0x04, 0x17
        /*002a*/ 	.short	(.L_141 - .L_140)
.L_140:
        /*002c*/ 	.word	0x00000000
        /*0030*/ 	.short	0x0005
        /*0032*/ 	.short	0x0020
        /*0034*/ 	.byte	0x00, 0xf0, 0x11, 0x00


	//----- nvinfo : EIATTR_KPARAM_INFO
	.align		4
.L_141:
        /*0038*/ 	.byte	0x04, 0x17
        /*003a*/ 	.short	(.L_143 - .L_142)
.L_142:
        /*003c*/ 	.word	0x00000000
        /*0040*/ 	.short	0x0004
        /*0042*/ 	.short	0x001c
        /*0044*/ 	.byte	0x00, 0xf0, 0x11, 0x00


	//----- nvinfo : EIATTR_KPARAM_INFO
	.align		4
.L_143:
        /*0048*/ 	.byte	0x04, 0x17
        /*004a*/ 	.short	(.L_145 - .L_144)
.L_144:
        /*004c*/ 	.word	0x00000000
        /*0050*/ 	.short	0x0003
        /*0052*/ 	.short	0x0018
        /*0054*/ 	.byte	0x00, 0xf0, 0x11, 0x00


	//----- nvinfo : EIATTR_KPARAM_INFO
	.align		4
.L_145:
        /*0058*/ 	.byte	0x04, 0x17
        /*005a*/ 	.short	(.L_147 - .L_146)
.L_146:
        /*005c*/ 	.word	0x00000000
        /*0060*/ 	.short	0x0002
        /*0062*/ 	.short	0x0010
        /*0064*/ 	.byte	0x00, 0xf5, 0x21, 0x00


	//----- nvinfo : EIATTR_KPARAM_INFO
	.align		4
.L_147:
        /*0068*/ 	.byte	0x04, 0x17
        /*006a*/ 	.short	(.L_149 - .L_148)
.L_148:
        /*006c*/ 	.word	0x00000000
        /*0070*/ 	.short	0x0001
        /*0072*/ 	.short	0x0008
        /*0074*/ 	.byte	0x00, 0xf5, 0x21, 0x00


	//----- nvinfo : EIATTR_KPARAM_INFO
	.align		4
.L_149:
        /*0078*/ 	.byte	0x04, 0x17
        /*007a*/ 	.short	(.L_151 - .L_150)
.L_150:
        /*007c*/ 	.word	0x00000000
        /*0080*/ 	.short	0x0000
        /*0082*/ 	.short	0x0000
        /*0084*/ 	.byte	0x00, 0xf5, 0x21, 0x00


	//----- nvinfo : EIATTR_SPARSE_MMA_MASK
	.align		4
.L_151:
        /*0088*/ 	.byte	0x03, 0x50
        /*008a*/ 	.short	0x0000


	//----- nvinfo : EIATTR_MAXREG_COUNT
	.align		4
        /*008c*/ 	.byte	0x03, 0x1b
        /*008e*/ 	.short	0x00ff


	//----- nvinfo : EIATTR_MERCURY_ISA_VERSION
	.align		4
        /*0090*/ 	.byte	0x03, 0x5f
        /*0092*/ 	.short	0x0101


	//----- nvinfo : EIATTR_VRC_CTA_INIT_COUNT
	.align		4
        /*0094*/ 	.byte	0x02, 0x4a
	.zero		1
	.zero		1


	//----- nvinfo : EIATTR_EXIT_INSTR_OFFSETS
	.align		4
        /*0098*/ 	.byte	0x04, 0x1c
        /*009a*/ 	.short	(.L_153 - .L_152)


	//   ....[0]....
.L_152:
        /*009c*/ 	.word	0x000000c0


	//   ....[1]....
        /*00a0*/ 	.word	0x00000930


	//----- nvinfo : EIATTR_CBANK_PARAM_SIZE
	.align		4
.L_153:
        /*00a4*/ 	.byte	0x03, 0x19
        /*00a6*/ 	.short	0x002c


	//----- nvinfo : EIATTR_PARAM_CBANK
	.align		4
        /*00a8*/ 	.byte	0x04, 0x0a
        /*00aa*/ 	.short	(.L_155 - .L_154)
	.align		4
.L_154:
        /*00ac*/ 	.word	index@(.nv.constant0._Z15cuda_gemm_naivePKfS0_Pfiiiff)
        /*00b0*/ 	.short	0x0380
        /*00b2*/ 	.short	0x002c


	//----- nvinfo : EIATTR_SW_WAR
	.align		4
.L_155:
        /*00b4*/ 	.byte	0x04, 0x36
        /*00b6*/ 	.short	(.L_157 - .L_156)
.L_156:
        /*00b8*/ 	.word	0x00000008
.L_157:


//--------------------- .nv.callgraph             --------------------------
	.section	.nv.callgraph,"",@"SHT_CUDA_CALLGRAPH"
	.align	4
	.sectionentsize	8
	.align		4
        /*0000*/ 	.word	0x00000000
	.align		4
        /*0004*/ 	.word	0xffffffff
	.align		4
        /*0008*/ 	.word	0x00000000
	.align		4
        /*000c*/ 	.word	0xfffffffe
	.align		4
        /*0010*/ 	.word	0x00000000
	.align		4
        /*0014*/ 	.word	0xfffffffd
	.align		4
        /*0018*/ 	.word	0x00000000
	.align		4
        /*001c*/ 	.word	0xfffffffc


//--------------------- .text._Z19cuda_gemm_optimizedILi128ELi128ELi8ELi8ELi8EEvPKfS1_Pfiiiff --------------------------
	.section	.text._Z19cuda_gemm_optimizedILi128ELi128ELi8ELi8ELi8EEvPKfS1_Pfiiiff,"ax",@progbits
	.align	128
        .global         _Z19cuda_gemm_optimizedILi128ELi128ELi8ELi8ELi8EEvPKfS1_Pfiiiff
        .type           _Z19cuda_gemm_optimizedILi128ELi128ELi8ELi8ELi8EEvPKfS1_Pfiiiff,@function
        .size           _Z19cuda_gemm_optimizedILi128ELi128ELi8ELi8ELi8EEvPKfS1_Pfiiiff,(.L_x_60 - _Z19cuda_gemm_optimizedILi128ELi128ELi8ELi8ELi8EEvPKfS1_Pfiiiff)
        .other          _Z19cuda_gemm_optimizedILi128ELi128ELi8ELi8ELi8EEvPKfS1_Pfiiiff,@"STO_CUDA_ENTRY STV_DEFAULT"
_Z19cuda_gemm_optimizedILi128ELi128ELi8ELi8ELi8EEvPKfS1_Pfiiiff:
.text._Z19cuda_gemm_optimizedILi128ELi128ELi8ELi8ELi8EEvPKfS1_Pfiiiff:
[----:B------:R-:W-:Y:S01]  /*0000*/  LDC R1, c[0x0][0x37c] ;  /* 0x0000df00ff017b82 */ /* 0x000fe20000000800 */
[----:B------:R-:W0:Y:S01]  /*0010*/  LDCU UR4, c[0x0][0x3a0] ;  /* 0x00007400ff0477ac */ /* 0x000e220008000800 */
[----:B------:R-:W-:Y:S01]  /*0020*/  HFMA2 R78, -RZ, RZ, 0, 0 ;  /* 0x00000000ff4e7431 */ /* 0x000fe200000001ff */
[----:B------:R-:W-:Y:S02]  /*0030*/  CS2R R24, SRZ ;  /* 0x0000000000187805 */ /* 0x000fe4000001ff00 */
[----:B------:R-:W-:Y:S02]  /*0040*/  CS2R R26, SRZ ;  /* 0x00000000001a7805 */ /* 0x000fe4000001ff00 */
[----:B------:R-:W-:Y:S02]  /*0050*/  CS2R R28, SRZ ;  /* 0x00000000001c7805 */ /* 0x000fe4000001ff00 */
[----:B------:R-:W-:Y:S02]  /*0060*/  CS2R R30, SRZ ;  /* 0x00000000001e7805 */ /* 0x000fe4000001ff00 */
[----:B------:R-:W-:-:S02]  /*0070*/  CS2R R32, SRZ ;  /* 0x0000000000207805 */ /* 0x000fc4000001ff00 */
[----:B------:R-:W-:Y:S02]  /*0080*/  CS2R R34, SRZ ;  /* 0x0000000000227805 */ /* 0x000fe4000001ff00 */
        /* <DEDUP_REMOVED lines=9> */
[----:B------:R-:W-:Y:S01]  /*0120*/  CS2R R72, SRZ ;  /* 0x0000000000487805 */ /* 0x000fe2000001ff00 */
[----:B0-----:R-:W-:Y:S01]  /*0130*/  UISETP.GE.AND UP0, UPT, UR4, 0x1, UPT ;  /* 0x000000010400788c */ /* 0x001fe2000bf06270 */
[----:B------:R-:W-:-:S02]  /*0140*/  CS2R R74, SRZ ;  /* 0x00000000004a7805 */ /* 0x000fc4000001ff00 */
[----:B------:R-:W-:Y:S02]  /*0150*/  CS2R R76, SRZ ;  /* 0x00000000004c7805 */ /* 0x000fe4000001ff00 */
[----:B------:R-:W-:Y:S02]  /*0160*/  CS2R R16, SRZ ;  /* 0x0000000000107805 */ /* 0x000fe4000001ff00 */
[----:B------:R-:W-:Y:S02]  /*0170*/  CS2R R14, SRZ ;  /* 0x00000000000e7805 */ /* 0x000fe4000001ff00 */
[----:B------:R-:W-:Y:S01]  /*0180*/  CS2R R10, SRZ ;  /* 0x00000000000a7805 */ /* 0x000fe2000001ff00 */
[----:B------:R-:W-:Y:S01]  /*0190*/  IMAD.MOV.U32 R56, RZ, RZ, RZ ;  /* 0x000000ffff387224 */ /* 0x000fe200078e00ff */
[----:B------:R-:W-:Y:S02]  /*01a0*/  CS2R R48, SRZ ;  /* 0x0000000000307805 */ /* 0x000fe4000001ff00 */
[----:B------:R-:W-:-:S02]  /*01b0*/  CS2R R50, SRZ ;  /* 0x0000000000327805 */ /* 0x000fc4000001ff00 */
[----:B------:R-:W-:Y:S02]  /*01c0*/  CS2R R52, SRZ ;  /* 0x0000000000347805 */ /* 0x000fe4000001ff00 */
[----:B------:R-:W-:Y:S02]  /*01d0*/  MOV R46, RZ ;  /* 0x000000ff002e7202 */ /* 0x000fe40000000f00 */
[----:B------:R-:W-:Y:S02]  /*01e0*/  CS2R R22, SRZ ;  /* 0x0000000000167805 */ /* 0x000fe4000001ff00 */
[----:B------:R-:W-:Y:S02]  /*01f0*/  CS2R R20, SRZ ;  /* 0x0000000000147805 */ /* 0x000fe4000001ff00 */
[----:B------:R-:W-:Y:S01]  /*0200*/  CS2R R18, SRZ ;  /* 0x0000000000127805 */ /* 0x000fe2000001ff00 */
[----:B------:R-:W-:Y:S01]  /*0210*/  IMAD.MOV.U32 R0, RZ, RZ, RZ ;  /* 0x000000ffff007224 */ /* 0x000fe200078e00ff */
[----:B------:R-:W-:-:S02]  /*0220*/  CS2R R2, SRZ ;  /* 0x0000000000027805 */ /* 0x000fc4000001ff00 */
[----:B------:R-:W-:Y:S02]  /*0230*/  CS2R R4, SRZ ;  /* 0x0000000000047805 */ /* 0x000fe4000001ff00 */
[----:B------:R-:W-:Y:S01]  /*0240*/  CS2R R6, SRZ ;  /* 0x0000000000067805 */ /* 0x000fe2000001ff00 */
[----:B------:R-:W0:Y:S01]  /*0250*/  LDCU.64 UR12, c[0x0][0x358] ;  /* 0x00006b00ff0c77ac */ /* 0x000e220008000a00 */
[----:B------:R-:W-:Y:S05]  /*0260*/  BRA.U !UP0, `(.L_x_0) ;  /* 0x0000002108787547 */ /* 0x000fea000b800000 */
[----:B------:R-:W1:Y:S01]  /*0270*/  LDCU UR6, c[0x0][0x360] ;  /* 0x00006c00ff0677ac */ /* 0x000e620008000800 */
[----:B------:R-:W-:Y:S01]  /*0280*/  IMAD.MOV.U32 R25, RZ, RZ, RZ ;  /* 0x000000ffff197224 */ /* 0x000fe200078e00ff */
[----:B------:R-:W1:Y:S02]  /*0290*/  LDCU UR4, c[0x0][0x364] ;  /* 0x00006c80ff0477ac */ /* 0x000e640008000800 */
[----:B-1----:R-:W-:-:S03]  /*02a0*/  UIMAD UR6, UR6, UR4, URZ ;  /* 0x00000004060672a4 */ /* 0x002fc6000f8e02ff */
[----:B------:R-:W-:Y:S01]  /*02b0*/  UMOV UR4, URZ ;  /* 0x000000ff00047c82 */ /* 0x000fe20008000000 */
[----:B------:R-:W-:Y:S02]  /*02c0*/  UIADD3 UR7, UPT, UPT, URZ, -UR6, URZ ;  /* 0x80000006ff077290 */ /* 0x000fe4000fffe0ff */
[----:B------:R-:W-:-:S03]  /*02d0*/  UISETP.NE.U32.AND UP2, UPT, UR6, URZ, UPT ;  /* 0x000000ff0600728c */ /* 0x000fc6000bf45070 */
[----:B------:R-:W1:Y:S08]  /*02e0*/  I2F.U32.RP R8, UR6 ;  /* 0x0000000600087d06 */ /* 0x000e700008209000 */
[----:B-1----:R-:W1:Y:S02]  /*02f0*/  MUFU.RCP R8, R8 ;  /* 0x0000000800087308 */ /* 0x002e640000001000 */
[----:B-1----:R-:W-:-:S06]  /*0300*/  IADD3 R9, PT, PT, R8, 0xffffffe, RZ ;  /* 0x0ffffffe08097810 */ /* 0x002fcc0007ffe0ff */
[----:B------:R-:W1:Y:S02]  /*0310*/  F2I.FTZ.U32.TRUNC.NTZ R9, R9 ;  /* 0x0000000900097305 */ /* 0x000e64000021f000 */
[----:B-1----:R-:W-:-:S13]  /*0320*/  R2UR UR5, R9 ;  /* 0x00000000090572ca */ /* 0x002fda00000e0000 */
[----:B------:R-:W-:-:S04]  /*0330*/  UIMAD UR7, UR7, UR5, URZ ;  /* 0x00000005070772a4 */ /* 0x000fc8000f8e02ff */
[----:B------:R-:W-:-:S04]  /*0340*/  UIMAD.WIDE.U32 UR4, UR5, UR7, UR4 ;  /* 0x00000007050472a5 */ /* 0x000fc8000f8e0004 */
[----:B------:R-:W-:-:S04]  /*0350*/  UIMAD.WIDE.U32 UR4, UR5, 0x400, URZ ;  /* 0x00000400050478a5 */ /* 0x000fc8000f8e00ff */
[----:B------:R-:W-:-:S04]  /*0360*/  UIADD3 UR4, UPT, UPT, -UR5, URZ, URZ ;  /* 0x000000ff05047290 */ /* 0x000fc8000fffe1ff */
[----:B------:R-:W-:-:S04]  /*0370*/  UIMAD UR4, UR6, UR4, 0x400 ;  /* 0x00000400060474a4 */ /* 0x000fc8000f8e0204 */
[----:B------:R-:W-:-:S11]  /*0380*/  UISETP.GE.U32.AND UP0, UPT, UR4, UR6, UPT ;  /* 0x000000060400728c */ /* 0x000fd6000bf06070 */
[----:B------:R-:W-:Y:S02]  /*0390*/  @UP0 UIADD3 UR4, UPT, UPT, -UR6, UR4, URZ ;  /* 0x0000000406040290 */ /* 0x000fe4000fffe1ff */
[----:B------:R-:W-:Y:S02]  /*03a0*/  @UP0 UIADD3 UR5, UPT, UPT, UR5, 0x1, URZ ;  /* 0x0000000105050890 */ /* 0x000fe4000fffe0ff */
[----:B------:R-:W-:-:S03]  /*03b0*/  UISETP.GE.U32.AND UP1, UPT, UR4, UR6, UPT ;  /* 0x000000060400728c */ /* 0x000fc6000bf26070 */
[----:B------:R-:W-:-:S08]  /*03c0*/  UMOV UR4, URZ ;  /* 0x000000ff00047c82 */ /* 0x000fd00008000000 */
[----:B------:R-:W-:Y:S02]  /*03d0*/  @UP1 UIADD3 UR5, UPT, UPT, UR5, 0x1, URZ ;  /* 0x0000000105051890 */ /* 0x000fe4000fffe0ff */
[----:B------:R-:W-:-:S04]  /*03e0*/  @!UP2 ULOP3.LUT UR5, URZ, UR6, URZ, 0x33, !UPT ;  /* 0x00000006ff05a292 */ /* 0x000fc8000f8e33ff */
[----:B------:R-:W-:-:S04]  /*03f0*/  UISETP.LT.U32.AND UP0, UPT, UR5, 0x1, UPT ;  /* 0x000000010500788c */ /* 0x000fc8000bf01070 */
[----:B------:R-:W-:-:S04]  /*0400*/  USEL UR5, UR5, 0x1, !UP0 ;  /* 0x0000000105057887 */ /* 0x000fc8000c000000 */
[----:B------:R-:W-:Y:S02]  /*0410*/  ULOP3.LUT UR14, UR5, 0x7fc, URZ, 0xc0, !UPT ;  /* 0x000007fc050e7892 */ /* 0x000fe4000f8ec0ff */
[----:B------:R-:W-:Y:S02]  /*0420*/  ULOP3.LUT UR7, UR5, 0x3, URZ, 0xc0, !UPT ;  /* 0x0000000305077892 */ /* 0x000fe4000f8ec0ff */
[----:B------:R-:W-:-:S12]  /*0430*/  UIADD3 UR10, UPT, UPT, -UR14, URZ, URZ ;  /* 0x000000ff0e0a7290 */ /* 0x000fd8000fffe1ff */
.L_x_13:
[----:B------:R-:W-:-:S09]  /*0440*/  UISETP.GT.U32.AND UP0, UPT, UR6, 0x400, UPT ;  /* 0x000004000600788c */ /* 0x000fd2000bf04070 */
[----:B------:R-:W-:Y:S05]  /*0450*/  BRA.U UP0, `(.L_x_1) ;  /* 0x0000001900647547 */ /* 0x000fea000b800000 */
[----:B------:R-:W1:Y:S01]  /*0460*/  LDCU UR5, c[0x0][0x360] ;  /* 0x00006c00ff0577ac */ /* 0x000e620008000800 */
[----:B------:R-:W1:Y:S02]  /*0470*/  LDC R44, c[0x0][0x364] ;  /* 0x0000d900ff2c7b82 */ /* 0x000e640000000800 */
[----:B-1----:R-:W-:-:S05]  /*0480*/  IMAD R8, R44, UR5, RZ ;  /* 0x000000052c087c24 */ /* 0x002fca000f8e02ff */
[----:B------:R-:W-:Y:S01]  /*0490*/  ISETP.GT.U32.AND P0, PT, R8, 0x100, PT ;  /* 0x000001000800780c */ /* 0x000fe20003f04070 */
[----:B------:R-:W-:-:S12]  /*04a0*/  HFMA2 R8, -RZ, RZ, 0, 0 ;  /* 0x00000000ff087431 */ /* 0x000fd800000001ff */
[----:B------:R-:W-:Y:S05]  /*04b0*/  @P0 BRA `(.L_x_2) ;  /* 0x0000000400bc0947 */ /* 0x000fea0003800000 */
[----:B------:R-:W1:Y:S01]  /*04c0*/  S2R R55, SR_TID.Y ;  /* 0x0000000000377919 */ /* 0x000e620000002200 */
[----:B------:R-:W2:Y:S01]  /*04d0*/  S2UR UR8, SR_CTAID.Y ;  /* 0x00000000000879c3 */ /* 0x000ea20000002600 */
[----:B------:R-:W3:Y:S01]  /*04e0*/  LDCU UR15, c[0x0][0x3a0] ;  /* 0x00007400ff0f77ac */ /* 0x000ee20008000800 */
[----:B------:R-:W4:Y:S01]  /*04f0*/  S2R R8, SR_TID.X ;  /* 0x0000000000087919 */ /* 0x000f220000002100 */
[----:B------:R-:W0:Y:S01]  /*0500*/  LDCU UR11, c[0x0][0x398] ;  /* 0x00007300ff0b77ac */ /* 0x000e220008000800 */
[----:B--2---:R-:W-:Y:S02]  /*0510*/  IMAD.U32 R47, RZ, RZ, UR8 ;  /* 0x00000008ff2f7e24 */ /* 0x004fe4000f8e00ff */
[C-C-:B-1----:R-:W-:Y:S02]  /*0520*/  IMAD R54, R44.reuse, 0x2, R55.reuse ;  /* 0x000000022c367824 */ /* 0x142fe400078e0237 */
[C---:B------:R-:W-:Y:S01]  /*0530*/  IMAD R45, R44.reuse, 0x3, R55 ;  /* 0x000000032c2d7824 */ /* 0x040fe200078e0237 */
[----:B------:R-:W-:Y:S01]  /*0540*/  IADD3 R44, PT, PT, R44, R55, RZ ;  /* 0x000000372c2c7210 */ /* 0x000fe20007ffe0ff */
[----:B----4-:R-:W-:-:S02]  /*0550*/  IMAD R55, R55, UR5, R8 ;  /* 0x0000000537377c24 */ /* 0x010fc4000f8e0208 */
[--C-:B------:R-:W-:Y:S02]  /*0560*/  IMAD R54, R54, UR5, R8.reuse ;  /* 0x0000000536367c24 */ /* 0x100fe4000f8e0208 */
[--C-:B------:R-:W-:Y:S02]  /*0570*/  IMAD R45, R45, UR5, R8.reuse ;  /* 0x000000052d2d7c24 */ /* 0x100fe4000f8e0208 */
[----:B------:R-:W-:Y:S01]  /*0580*/  IMAD R44, R44, UR5, R8 ;  /* 0x000000052c2c7c24 */ /* 0x000fe2000f8e0208 */
[----:B0--3--:R-:W-:-:S06]  /*0590*/  UMOV UR5, UR10 ;  /* 0x0000000a00057c82 */ /* 0x009fcc0008000000 */
.L_x_3:
[----:B------:R-:W-:Y:S02]  /*05a0*/  SHF.R.U32.HI R86, RZ, 0x3, R55 ;  /* 0x00000003ff567819 */ /* 0x000fe40000011637 */
[----:B0-----:R-:W-:Y:S02]  /*05b0*/  LOP3.LUT R8, R55, 0x7, RZ, 0xc0, !PT ;  /* 0x0000000737087812 */ /* 0x001fe400078ec0ff */
[----:B------:R-:W-:Y:S02]  /*05c0*/  LEA R9, R47, R86, 0x7 ;  /* 0x000000562f097211 */ /* 0x000fe400078e38ff */
[----:B------:R-:W0:Y:S01]  /*05d0*/  S2R R47, SR_CTAID.Y ;  /* 0x00000000002f7919 */ /* 0x000e220000002600 */
[----:B------:R-:W-:Y:S01]  /*05e0*/  VIADD R81, R8, UR4 ;  /* 0x0000000408517c36 */ /* 0x000fe20008000000 */
[----:B------:R-:W-:Y:S02]  /*05f0*/  LOP3.LUT R8, R44, 0x7, RZ, 0xc0, !PT ;  /* 0x000000072c087812 */ /* 0x000fe400078ec0ff */
[----:B------:R-:W-:-:S02]  /*0600*/  LOP3.LUT R79, R54, 0x7, RZ, 0xc0, !PT ;  /* 0x00000007364f7812 */ /* 0x000fc400078ec0ff */
[----:B------:R-:W-:Y:S02]  /*0610*/  SHF.R.U32.HI R84, RZ, 0x3, R44 ;  /* 0x00000003ff547819 */ /* 0x000fe4000001162c */
[----:B------:R-:W-:Y:S01]  /*0620*/  LOP3.LUT R57, R45, 0x7, RZ, 0xc0, !PT ;  /* 0x000000072d397812 */ /* 0x000fe200078ec0ff */
[----:B------:R-:W-:Y:S01]  /*0630*/  VIADD R79, R79, UR4 ;  /* 0x000000044f4f7c36 */ /* 0x000fe20008000000 */
[----:B------:R-:W-:Y:S02]  /*0640*/  IADD3 R83, PT, PT, R8, UR4, RZ ;  /* 0x0000000408537c10 */ /* 0x000fe4000fffe0ff */
[----:B------:R-:W-:Y:S02]  /*0650*/  ISETP.GE.AND P0, PT, R81, UR15, PT ;  /* 0x0000000f51007c0c */ /* 0x000fe4000bf06270 */
[----:B------:R-:W-:Y:S02]  /*0660*/  SHF.R.U32.HI R82, RZ, 0x3, R54 ;  /* 0x00000003ff527819 */ /* 0x000fe40000011636 */
[----:B------:R-:W-:-:S02]  /*0670*/  SHF.R.U32.HI R80, RZ, 0x3, R45 ;  /* 0x00000003ff507819 */ /* 0x000fc4000001162d */
[----:B------:R-:W-:Y:S02]  /*0680*/  IADD3 R57, PT, PT, R57, UR4, RZ ;  /* 0x0000000439397c10 */ /* 0x000fe4000fffe0ff */
[----:B------:R-:W-:Y:S02]  /*0690*/  ISETP.GE.AND P1, PT, R83, UR15, PT ;  /* 0x0000000f53007c0c */ /* 0x000fe4000bf26270 */
[----:B------:R-:W-:Y:S02]  /*06a0*/  ISETP.GE.OR P0, PT, R9, UR11, P0 ;  /* 0x0000000b09007c0c */ /* 0x000fe40008706670 */
[----:B------:R-:W-:Y:S02]  /*06b0*/  ISETP.GE.AND P2, PT, R79, UR15, PT ;  /* 0x0000000f4f007c0c */ /* 0x000fe4000bf46270 */
[----:B------:R-:W-:Y:S02]  /*06c0*/  ISETP.GE.AND P3, PT, R57, UR15, PT ;  /* 0x0000000f39007c0c */ /* 0x000fe4000bf66270 */
[----:B------:R-:W-:Y:S01]  /*06d0*/  ISETP.GT.U32.OR P0, PT, R55, 0x3ff, P0 ;  /* 0x000003ff3700780c */ /* 0x000fe20000704470 */
[C---:B0-----:R-:W-:Y:S01]  /*06e0*/  IMAD R8, R47.reuse, 0x80, R84 ;  /* 0x000000802f087824 */ /* 0x041fe200078e0254 */
[C---:B------:R-:W-:Y:S01]  /*06f0*/  LEA R9, R47.reuse, R82, 0x7 ;  /* 0x000000522f097211 */ /* 0x040fe200078e38ff */
[----:B------:R-:W-:-:S03]  /*0700*/  IMAD R12, R47, 0x80, R80 ;  /* 0x000000802f0c7824 */ /* 0x000fc600078e0250 */
[----:B------:R-:W-:Y:S02]  /*0710*/  ISETP.LT.AND P1, PT, R8, UR11, !P1 ;  /* 0x0000000b08007c0c */ /* 0x000fe4000cf21270 */
[----:B------:R-:W-:Y:S02]  /*0720*/  ISETP.LT.AND P2, PT, R9, UR11, !P2 ;  /* 0x0000000b09007c0c */ /* 0x000fe4000d741270 */
[----:B------:R-:W-:-:S03]  /*0730*/  ISETP.LT.AND P3, PT, R12, UR11, !P3 ;  /* 0x0000000b0c007c0c */ /* 0x000fc6000df61270 */
[----:B------:R-:W0:Y:S01]  /*0740*/  @!P0 LDC.64 R42, c[0x0][0x380] ;  /* 0x0000e000ff2a8b82 */ /* 0x000e220000000a00 */
[----:B------:R-:W-:Y:S02]  /*0750*/  ISETP.LT.U32.AND P1, PT, R44, 0x400, P1 ;  /* 0x000004002c00780c */ /* 0x000fe40000f21070 */
[----:B------:R-:W-:Y:S02]  /*0760*/  ISETP.LT.U32.AND P2, PT, R54, 0x400, P2 ;  /* 0x000004003600780c */ /* 0x000fe40001741070 */
[----:B------:R-:W-:Y:S02]  /*0770*/  ISETP.LT.U32.AND P3, PT, R45, 0x400, P3 ;  /* 0x000004002d00780c */ /* 0x000fe40001f61070 */
[----:B------:R-:W-:-:S05]  /*0780*/  @!P0 LEA R88, R47, R86, 0x7 ;  /* 0x000000562f588211 */ /* 0x000fca00078e38ff */
[----:B------:R-:W-:Y:S02]  /*0790*/  @!P0 IMAD R81, R88, UR15, R81 ;  /* 0x0000000f58518c24 */ /* 0x000fe4000f8e0251 */
[----:B------:R-:W1:Y:S01]  /*07a0*/  @P1 LDC.64 R40, c[0x0][0x380] ;  /* 0x0000e000ff281b82 */ /* 0x000e620000000a00 */
[----:B------:R-:W-:-:S03]  /*07b0*/  @P1 IMAD R88, R47, 0x80, R84 ;  /* 0x000000802f581824 */ /* 0x000fc600078e0254 */
[C---:B------:R-:W-:Y:S02]  /*07c0*/  @P3 IMAD R90, R47.reuse, 0x80, R80 ;  /* 0x000000802f5a3824 */ /* 0x040fe400078e0250 */
[----:B------:R-:W-:Y:S01]  /*07d0*/  @P1 IMAD R83, R88, UR15, R83 ;  /* 0x0000000f58531c24 */ /* 0x000fe2000f8e0253 */
[----:B------:R-:W-:Y:S01]  /*07e0*/  @P2 LEA R88, R47, R82, 0x7 ;  /* 0x000000522f582211 */ /* 0x000fe200078e38ff */
[----:B------:R-:W2:Y:S01]  /*07f0*/  @P2 LDC.64 R12, c[0x0][0x380] ;  /* 0x0000e000ff0c2b82 */ /* 0x000ea20000000a00 */
[----:B------:R-:W-:Y:S02]  /*0800*/  @P3 IMAD R57, R90, UR15, R57 ;  /* 0x0000000f5a393c24 */ /* 0x000fe4000f8e0239 */
[----:B0-----:R-:W-:-:S04]  /*0810*/  @!P0 IMAD.WIDE.U32 R42, R81, 0x4, R42 ;  /* 0x00000004512a8825 */ /* 0x001fc800078e002a */
[----:B------:R-:W-:Y:S01]  /*0820*/  @P2 IMAD R79, R88, UR15, R79 ;  /* 0x0000000f584f2c24 */ /* 0x000fe2000f8e024f */
[----:B------:R-:W0:Y:S01]  /*0830*/  @P3 LDC.64 R8, c[0x0][0x380] ;  /* 0x0000e000ff083b82 */ /* 0x000e220000000a00 */
[----:B------:R3:W4:Y:S01]  /*0840*/  @!P0 LDG.E.CONSTANT R42, desc[UR12][R42.64] ;  /* 0x0000000c2a2a8981 */ /* 0x000722000c1e9900 */
[----:B-1----:R-:W-:-:S06]  /*0850*/  @P1 IMAD.WIDE.U32 R40, R83, 0x4, R40 ;  /* 0x0000000453281825 */ /* 0x002fcc00078e0028 */
[----:B------:R1:W5:Y:S01]  /*0860*/  @P1 LDG.E.CONSTANT R40, desc[UR12][R40.64] ;  /* 0x0000000c28281981 */ /* 0x000362000c1e9900 */
[----:B--2---:R-:W-:-:S06]  /*0870*/  @P2 IMAD.WIDE.U32 R12, R79, 0x4, R12 ;  /* 0x000000044f0c2825 */ /* 0x004fcc00078e000c */
[----:B------:R-:W2:Y:S01]  /*0880*/  @P2 LDG.E.CONSTANT R12, desc[UR12][R12.64] ;  /* 0x0000000c0c0c2981 */ /* 0x000ea2000c1e9900 */
[----:B0-----:R-:W-:-:S06]  /*0890*/  @P3 IMAD.WIDE.U32 R8, R57, 0x4, R8 ;  /* 0x0000000439083825 */ /* 0x001fcc00078e0008 */
[----:B------:R-:W2:Y:S01]  /*08a0*/  @P3 LDG.E.CONSTANT R8, desc[UR12][R8.64] ;  /* 0x0000000c08083981 */ /* 0x000ea2000c1e9900 */
[----:B------:R-:W0:Y:S01]  /*08b0*/  S2UR UR9, SR_CgaCtaId ;  /* 0x00000000000979c3 */ /* 0x000e220000008800 */
[----:B------:R-:W-:Y:S01]  /*08c0*/  UMOV UR8, 0x400 ;  /* 0x0000040000087882 */ /* 0x000fe20000000000 */
[----:B------:R-:W-:Y:S02]  /*08d0*/  IMAD.SHL.U32 R79, R55, 0x4, RZ ;  /* 0x00000004374f7824 */ /* 0x000fe400078e00ff */
[----:B------:R-:W-:-:S03]  /*08e0*/  IMAD.SHL.U32 R83, R44, 0x4, RZ ;  /* 0x000000042c537824 */ /* 0x000fc600078e00ff */
[----:B------:R-:W-:Y:S01]  /*08f0*/  LOP3.LUT R88, R79, 0x1c, RZ, 0xc0, !PT ;  /* 0x0000001c4f587812 */ /* 0x000fe200078ec0ff */
[----:B0-----:R-:W-:-:S06]  /*0900*/  ULEA UR8, UR9, UR8, 0x18 ;  /* 0x0000000809087291 */ /* 0x001fcc000f8ec0ff */
[----:B------:R-:W-:-:S05]  /*0910*/  @!P0 MOV R57, UR8 ;  /* 0x0000000800398c02 */ /* 0x000fca0008000f00 */
[----:B---3--:R-:W-:Y:S01]  /*0920*/  @!P0 IMAD R43, R86, 0x24, R57 ;  /* 0x00000024562b8824 */ /* 0x008fe200078e0239 */
[----:B------:R-:W-:-:S04]  /*0930*/  @P0 MOV R57, UR8 ;  /* 0x0000000800390c02 */ /* 0x000fc80008000f00 */
[----:B-1----:R-:W-:Y:S01]  /*0940*/  @!P0 IADD3 R41, PT, PT, R43, R88, RZ ;  /* 0x000000582b298210 */ /* 0x002fe20007ffe0ff */
[--C-:B------:R-:W-:Y:S01]  /*0950*/  @!P2 IMAD R13, R82, 0x24, R57.reuse ;  /* 0x00000024520da824 */ /* 0x100fe200078e0239 */
[----:B------:R-:W-:Y:S01]  /*0960*/  SHF.L.U32 R43, R54, 0x2, RZ ;  /* 0x00000002362b7819 */ /* 0x000fe200000006ff */
[--C-:B------:R-:W-:Y:S02]  /*0970*/  @!P3 IMAD R9, R80, 0x24, R57.reuse ;  /* 0x000000245009b824 */ /* 0x100fe400078e0239 */
[--C-:B------:R-:W-:Y:S02]  /*0980*/  @P0 IMAD R79, R86, 0x24, R57.reuse ;  /* 0x00000024564f0824 */ /* 0x100fe400078e0239 */
[C-C-:B------:R-:W-:Y:S02]  /*0990*/  @!P1 IMAD R81, R84.reuse, 0x24, R57.reuse ;  /* 0x0000002454519824 */ /* 0x140fe400078e0239 */
[--C-:B------:R-:W-:Y:S01]  /*09a0*/  @P1 IMAD R85, R84, 0x24, R57.reuse ;  /* 0x0000002454551824 */ /* 0x100fe200078e0239 */
[----:B------:R-:W-:Y:S01]  /*09b0*/  LOP3.LUT R84, R83, 0x1c, RZ, 0xc0, !PT ;  /* 0x0000001c53547812 */ /* 0x000fe200078ec0ff */
[----:B------:R-:W-:-:S02]  /*09c0*/  @P2 IMAD R82, R82, 0x24, R57 ;  /* 0x0000002452522824 */ /* 0x000fc400078e0239 */
[----:B------:R-:W-:Y:S02]  /*09d0*/  @P3 IMAD R80, R80, 0x24, R57 ;  /* 0x0000002450503824 */ /* 0x000fe400078e0239 */
[----:B------:R-:W-:Y:S01]  /*09e0*/  IMAD.SHL.U32 R57, R45, 0x4, RZ ;  /* 0x000000042d397824 */ /* 0x000fe200078e00ff */
[----:B------:R-:W-:Y:S01]  /*09f0*/  LOP3.LUT R43, R43, 0x1c, RZ, 0xc0, !PT ;  /* 0x0000001c2b2b7812 */ /* 0x000fe200078ec0ff */
[----:B------:R-:W-:Y:S01]  /*0a00*/  @P0 IMAD.IADD R79, R88, 0x1, R79 ;  /* 0x00000001584f0824 */ /* 0x000fe200078e024f */
[----:B------:R-:W0:Y:S01]  /*0a10*/  LDCU UR8, c[0x0][0x360] ;  /* 0x00006c00ff0877ac */ /* 0x000e220008000800 */
[----:B------:R-:W-:Y:S01]  /*0a20*/  @!P1 IMAD.IADD R81, R81, 0x1, R84 ;  /* 0x0000000151519824 */ /* 0x000fe200078e0254 */
[----:B------:R-:W-:Y:S01]  /*0a30*/  LOP3.LUT R57, R57, 0x1c, RZ, 0xc0, !PT ;  /* 0x0000001c39397812 */ /* 0x000fe200078ec0ff */
[----:B------:R-:W0:Y:S01]  /*0a40*/  LDC R83, c[0x0][0x364] ;  /* 0x0000d900ff537b82 */ /* 0x000e220000000800 */
[----:B------:R-:W-:Y:S02]  /*0a50*/  @P1 IADD3 R85, PT, PT, R84, R85, RZ ;  /* 0x0000005554551210 */ /* 0x000fe40007ffe0ff */
[----:B------:R-:W-:Y:S01]  /*0a60*/  @!P2 IADD3 R13, PT, PT, R13, R43, RZ ;  /* 0x0000002b0d0da210 */ /* 0x000fe20007ffe0ff */
[----:B------:R-:W-:Y:S01]  /*0a70*/  @P2 IMAD.IADD R43, R43, 0x1, R82 ;  /* 0x000000012b2b2824 */ /* 0x000fe200078e0252 */
[----:B------:R-:W-:Y:S01]  /*0a80*/  @!P3 IADD3 R9, PT, PT, R9, R57, RZ ;  /* 0x000000390909b210 */ /* 0x000fe20007ffe0ff */
[----:B------:R-:W-:Y:S01]  /*0a90*/  @P3 IMAD.IADD R57, R57, 0x1, R80 ;  /* 0x0000000139393824 */ /* 0x000fe200078e0250 */
[----:B------:R-:W-:-:S04]  /*0aa0*/  UIADD3 UR5, UPT, UPT, UR5, 0x4, URZ ;  /* 0x0000000405057890 */ /* 0x000fc8000fffe0ff */
[----:B------:R-:W-:Y:S01]  /*0ab0*/  UISETP.NE.AND UP0, UPT, UR5, URZ, UPT ;  /* 0x000000ff0500728c */ /* 0x000fe2000bf05270 */
[----:B0-----:R-:W-:-:S04]  /*0ac0*/  IMAD R80, R83, UR8, RZ ;  /* 0x0000000853507c24 */ /* 0x001fc8000f8e02ff */
[C---:B------:R-:W-:Y:S01]  /*0ad0*/  IMAD R44, R80.reuse, 0x4, R44 ;  /* 0x00000004502c7824 */ /* 0x040fe200078e022c */
[C---:B------:R-:W-:Y:S01]  /*0ae0*/  LEA R55, R80.reuse, R55, 0x2 ;  /* 0x0000003750377211 */ /* 0x040fe200078e10ff */
[C---:B------:R-:W-:Y:S01]  /*0af0*/  IMAD R45, R80.reuse, 0x4, R45 ;  /* 0x00000004502d7824 */ /* 0x040fe200078e022d */
[----:B------:R-:W-:Y:S01]  /*0b00*/  LEA R54, R80, R54, 0x2 ;  /* 0x0000003650367211 */ /* 0x000fe200078e10ff */
[----:B----4-:R0:W-:Y:S04]  /*0b10*/  @!P0 STS [R41], R42 ;  /* 0x0000002a29008388 */ /* 0x0101e80000000800 */
[----:B------:R0:W-:Y:S04]  /*0b20*/  @P0 STS [R79], RZ ;  /* 0x000000ff4f000388 */ /* 0x0001e80000000800 */
[----:B------:R0:W-:Y:S04]  /*0b30*/  @!P1 STS [R81], RZ ;  /* 0x000000ff51009388 */ /* 0x0001e80000000800 */
[----:B-----5:R0:W-:Y:S04]  /*0b40*/  @P1 STS [R85], R40 ;  /* 0x0000002855001388 */ /* 0x0201e80000000800 */
[----:B------:R0:W-:Y:S04]  /*0b50*/  @!P2 STS [R13], RZ ;  /* 0x000000ff0d00a388 */ /* 0x0001e80000000800 */
[----:B--2---:R0:W-:Y:S04]  /*0b60*/  @P2 STS [R43], R12 ;  /* 0x0000000c2b002388 */ /* 0x0041e80000000800 */
[----:B------:R0:W-:Y:S04]  /*0b70*/  @!P3 STS [R9], RZ ;  /* 0x000000ff0900b388 */ /* 0x0001e80000000800 */
[----:B------:R0:W-:Y:S01]  /*0b80*/  @P3 STS [R57], R8 ;  /* 0x0000000839003388 */ /* 0x0001e20000000800 */
[----:B------:R-:W-:Y:S05]  /*0b90*/  BRA.U UP0, `(.L_x_3) ;  /* 0xfffffff900807547 */ /* 0x000fea000b83ffff */
[----:B0-----:R-:W-:-:S07]  /*0ba0*/  MOV R8, UR14 ;  /* 0x0000000e00087c02 */ /* 0x001fce0008000f00 */
.L_x_2:
[----:B------:R-:W-:-:S09]  /*0bb0*/  UISETP.NE.AND UP0, UPT, UR7, URZ, UPT ;  /* 0x000000ff0700728c */ /* 0x000fd2000bf05270 */
[----:B------:R-:W-:Y:S05]  /*0bc0*/  BRA.U !UP0, `(.L_x_4) ;  /* 0x0000000508347547 */ /* 0x000fea000b800000 */
[----:B------:R-:W1:Y:S01]  /*0bd0*/  S2R R9, SR_TID.Y ;  /* 0x0000000000097919 */ /* 0x000e620000002200 */
[----:B------:R-:W1:Y:S01]  /*0be0*/  LDCU UR9, c[0x0][0x364] ;  /* 0x00006c80ff0977ac */ /* 0x000e620008000800 */
[----:B------:R-:W2:Y:S01]  /*0bf0*/  LDC R12, c[0x0][0x360] ;  /* 0x0000d800ff0c7b82 */ /* 0x000ea20000000800 */
[----:B------:R-:W2:Y:S01]  /*0c00*/  S2R R45, SR_TID.X ;  /* 0x00000000002d7919 */ /* 0x000ea20000002100 */
[----:B------:R-:W3:Y:S01]  /*0c10*/  LDCU UR11, c[0x0][0x3a0] ;  /* 0x00007400ff0b77ac */ /* 0x000ee20008000800 */
[----:B------:R-:W4:Y:S01]  /*0c20*/  S2R R13, SR_CTAID.Y ;  /* 0x00000000000d7919 */ /* 0x000f220000002600 */
[----:B------:R-:W5:Y:S01]  /*0c30*/  LDCU UR15, c[0x0][0x398] ;  /* 0x00007300ff0f77ac */ /* 0x000f620008000800 */
[----:B-1----:R-:W-:-:S04]  /*0c40*/  IMAD R9, R8, UR9, R9 ;  /* 0x0000000908097c24 */ /* 0x002fc8000f8e0209 */
[----:B--2---:R-:W-:-:S05]  /*0c50*/  IMAD R45, R9, R12, R45 ;  /* 0x0000000c092d7224 */ /* 0x004fca00078e022d */
[----:B------:R-:W-:Y:S02]  /*0c60*/  LOP3.LUT R8, R45, 0x7, RZ, 0xc0, !PT ;  /* 0x000000072d087812 */ /* 0x000fe400078ec0ff */
[----:B------:R-:W-:-:S03]  /*0c70*/  SHF.R.U32.HI R43, RZ, 0x3, R45 ;  /* 0x00000003ff2b7819 */ /* 0x000fc6000001162d */
[----:B------:R-:W-:Y:S01]  /*0c80*/  VIADD R41, R8, UR4 ;  /* 0x0000000408297c36 */ /* 0x000fe20008000000 */
[----:B----4-:R-:W-:-:S04]  /*0c90*/  LEA R40, R13, R43, 0x7 ;  /* 0x0000002b0d287211 */ /* 0x010fc800078e38ff */
[----:B---3--:R-:W-:-:S04]  /*0ca0*/  ISETP.GE.AND P0, PT, R41, UR11, PT ;  /* 0x0000000b29007c0c */ /* 0x008fc8000bf06270 */
[----:B-----5:R-:W-:-:S04]  /*0cb0*/  ISETP.LT.AND P0, PT, R40, UR15, !P0 ;  /* 0x0000000f28007c0c */ /* 0x020fc8000c701270 */
[----:B------:R-:W-:-:S13]  /*0cc0*/  ISETP.LT.U32.AND P0, PT, R45, 0x400, P0 ;  /* 0x000004002d00780c */ /* 0x000fda0000701070 */
[----:B------:R-:W1:Y:S01]  /*0cd0*/  @P0 LDC.64 R8, c[0x0][0x380] ;  /* 0x0000e000ff080b82 */ /* 0x000e620000000a00 */
[----:B------:R-:W-:-:S04]  /*0ce0*/  @P0 IMAD R41, R40, UR11, R41 ;  /* 0x0000000b28290c24 */ /* 0x000fc8000f8e0229 */
[----:B-1----:R-:W-:-:S06]  /*0cf0*/  @P0 IMAD.WIDE.U32 R8, R41, 0x4, R8 ;  /* 0x0000000429080825 */ /* 0x002fcc00078e0008 */
[----:B0-----:R-:W2:Y:S01]  /*0d00*/  @P0 LDG.E.CONSTANT R8, desc[UR12][R8.64] ;  /* 0x0000000c08080981 */ /* 0x001ea2000c1e9900 */
[----:B------:R-:W0:Y:S01]  /*0d10*/  S2UR UR8, SR_CgaCtaId ;  /* 0x00000000000879c3 */ /* 0x000e220000008800 */
[----:B------:R-:W-:Y:S01]  /*0d20*/  UMOV UR5, 0x400 ;  /* 0x0000040000057882 */ /* 0x000fe20000000000 */
[----:B------:R-:W-:Y:S01]  /*0d30*/  SHF.L.U32 R42, R45, 0x2, RZ ;  /* 0x000000022d2a7819 */ /* 0x000fe200000006ff */
[----:B------:R-:W-:-:S03]  /*0d40*/  UISETP.NE.AND UP1, UPT, UR7, 0x1, UPT ;  /* 0x000000010700788c */ /* 0x000fc6000bf25270 */
[----:B------:R-:W-:Y:S01]  /*0d50*/  LOP3.LUT R42, R42, 0x1c, RZ, 0xc0, !PT ;  /* 0x0000001c2a2a7812 */ /* 0x000fe200078ec0ff */
[----:B0-----:R-:W-:-:S06]  /*0d60*/  ULEA UR5, UR8, UR5, 0x18 ;  /* 0x0000000508057291 */ /* 0x001fcc000f8ec0ff */
[----:B------:R-:W-:-:S04]  /*0d70*/  @!P0 IMAD.U32 R40, RZ, RZ, UR5 ;  /* 0x00000005ff288e24 */ /* 0x000fc8000f8e00ff */
[----:B------:R-:W-:Y:S02]  /*0d80*/  @!P0 IMAD R41, R43, 0x24, R40 ;  /* 0x000000242b298824 */ /* 0x000fe400078e0228 */
[----:B------:R-:W-:-:S03]  /*0d90*/  @P0 IMAD.U32 R40, RZ, RZ, UR5 ;  /* 0x00000005ff280e24 */ /* 0x000fc6000f8e00ff */
[----:B------:R-:W-:Y:S01]  /*0da0*/  @!P0 IADD3 R41, PT, PT, R41, R42, RZ ;  /* 0x0000002a29298210 */ /* 0x000fe20007ffe0ff */
[----:B------:R-:W-:-:S04]  /*0db0*/  @P0 IMAD R43, R43, 0x24, R40 ;  /* 0x000000242b2b0824 */ /* 0x000fc800078e0228 */
[----:B------:R-:W-:Y:S01]  /*0dc0*/  @P0 IMAD.IADD R43, R42, 0x1, R43 ;  /* 0x000000012a2b0824 */ /* 0x000fe200078e022b */
[----:B------:R1:W-:Y:S04]  /*0dd0*/  @!P0 STS [R41], RZ ;  /* 0x000000ff29008388 */ /* 0x0003e80000000800 */
[----:B--2---:R1:W-:Y:S01]  /*0de0*/  @P0 STS [R43], R8 ;  /* 0x000000082b000388 */ /* 0x0043e20000000800 */
[----:B------:R-:W-:Y:S05]  /*0df0*/  BRA.U !UP1, `(.L_x_4) ;  /* 0x0000000109a87547 */ /* 0x000fea000b800000 */
[----:B------:R-:W-:-:S05]  /*0e00*/  IMAD R45, R12, UR9, R45 ;  /* 0x000000090c2d7c24 */ /* 0x000fca000f8e022d */
[----:B-1----:R-:W-:Y:S02]  /*0e10*/  LOP3.LUT R8, R45, 0x7, RZ, 0xc0, !PT ;  /* 0x000000072d087812 */ /* 0x002fe400078ec0ff */
[----:B------:R-:W-:Y:S02]  /*0e20*/  SHF.R.U32.HI R43, RZ, 0x3, R45 ;  /* 0x00000003ff2b7819 */ /* 0x000fe4000001162d */
[----:B------:R-:W-:-:S03]  /*0e30*/  IADD3 R42, PT, PT, R8, UR4, RZ ;  /* 0x00000004082a7c10 */ /* 0x000fc6000fffe0ff */
[----:B------:R-:W-:Y:S01]  /*0e40*/  IMAD R41, R13, 0x80, R43 ;  /* 0x000000800d297824 */ /* 0x000fe200078e022b */
[----:B------:R-:W-:-:S04]  /*0e50*/  ISETP.GE.AND P0, PT, R42, UR11, PT ;  /* 0x0000000b2a007c0c */ /* 0x000fc8000bf06270 */
[----:B------:R-:W-:-:S04]  /*0e60*/  ISETP.LT.AND P0, PT, R41, UR15, !P0 ;  /* 0x0000000f29007c0c */ /* 0x000fc8000c701270 */
[----:B------:R-:W-:-:S13]  /*0e70*/  ISETP.LT.U32.AND P0, PT, R45, 0x400, P0 ;  /* 0x000004002d00780c */ /* 0x000fda0000701070 */
[----:B------:R-:W0:Y:S01]  /*0e80*/  @P0 LDC.64 R8, c[0x0][0x380] ;  /* 0x0000e000ff080b82 */ /* 0x000e220000000a00 */
[----:B------:R-:W-:-:S04]  /*0e90*/  @P0 IMAD R41, R41, UR11, R42 ;  /* 0x0000000b29290c24 */ /* 0x000fc8000f8e022a */
[----:B0-----:R-:W-:-:S06]  /*0ea0*/  @P0 IMAD.WIDE.U32 R8, R41, 0x4, R8 ;  /* 0x0000000429080825 */ /* 0x001fcc00078e0008 */
[----:B------:R-:W2:Y:S01]  /*0eb0*/  @P0 LDG.E.CONSTANT R8, desc[UR12][R8.64] ;  /* 0x0000000c08080981 */ /* 0x000ea2000c1e9900 */
[----:B------:R-:W-:Y:S01]  /*0ec0*/  SHF.L.U32 R42, R45, 0x2, RZ ;  /* 0x000000022d2a7819 */ /* 0x000fe200000006ff */
[----:B------:R-:W-:Y:S01]  /*0ed0*/  IMAD R41, R43, 0x24, R40 ;  /* 0x000000242b297824 */ /* 0x000fe200078e0228 */
[----:B------:R-:W-:Y:S02]  /*0ee0*/  UISETP.NE.AND UP1, UPT, UR7, 0x2, UPT ;  /* 0x000000020700788c */ /* 0x000fe4000bf25270 */
[----:B------:R-:W-:-:S05]  /*0ef0*/  LOP3.LUT R42, R42, 0x1c, RZ, 0xc0, !PT ;  /* 0x0000001c2a2a7812 */ /* 0x000fca00078ec0ff */
[----:B------:R-:W-:-:S05]  /*0f00*/  IMAD.IADD R41, R41, 0x1, R42 ;  /* 0x0000000129297824 */ /* 0x000fca00078e022a */
[----:B------:R3:W-:Y:S04]  /*0f10*/  @!P0 STS [R41], RZ ;  /* 0x000000ff29008388 */ /* 0x0007e80000000800 */
[----:B--2---:R3:W-:Y:S01]  /*0f20*/  @P0 STS [R41], R8 ;  /* 0x0000000829000388 */ /* 0x0047e20000000800 */
[----:B------:R-:W-:Y:S05]  /*0f30*/  BRA.U !UP1, `(.L_x_4) ;  /* 0x0000000109587547 */ /* 0x000fea000b800000 */
[----:B------:R-:W0:Y:S01]  /*0f40*/  LDCU UR5, c[0x0][0x364] ;  /* 0x00006c80ff0577ac */ /* 0x000e220008000800 */
[----:B------:R-:W-:Y:S01]  /*0f50*/  BSSY.RECONVERGENT B0, `(.L_x_4) ;  /* 0x0000014000007945 */ /* 0x000fe20003800200 */
[----:B0-----:R-:W-:-:S05]  /*0f60*/  IMAD R12, R12, UR5, R45 ;  /* 0x000000050c0c7c24 */ /* 0x001fca000f8e022d */
[----:B------:R-:W-:Y:S02]  /*0f70*/  LOP3.LUT R43, R12, 0x7, RZ, 0xc0, !PT ;  /* 0x000000070c2b7812 */ /* 0x000fe400078ec0ff */
[----:B---3--:R-:W-:Y:S02]  /*0f80*/  SHF.R.U32.HI R41, RZ, 0x3, R12 ;  /* 0x00000003ff297819 */ /* 0x008fe4000001160c */
[----:B------:R-:W-:-:S03]  /*0f90*/  IADD3 R42, PT, PT, R43, UR4, RZ ;  /* 0x000000042b2a7c10 */ /* 0x000fc6000fffe0ff */
[----:B------:R-:W-:Y:S01]  /*0fa0*/  IMAD R13, R13, 0x80, R41 ;  /* 0x000000800d0d7824 */ /* 0x000fe200078e0229 */
[----:B------:R-:W-:-:S04]  /*0fb0*/  ISETP.GE.AND P0, PT, R42, UR11, PT ;  /* 0x0000000b2a007c0c */ /* 0x000fc8000bf06270 */
[----:B------:R-:W-:-:S04]  /*0fc0*/  ISETP.LT.AND P0, PT, R13, UR15, !P0 ;  /* 0x0000000f0d007c0c */ /* 0x000fc8000c701270 */
[----:B------:R-:W-:-:S13]  /*0fd0*/  ISETP.LT.U32.AND P0, PT, R12, 0x400, P0 ;  /* 0x000004000c00780c */ /* 0x000fda0000701070 */
[----:B------:R-:W-:-:S05]  /*0fe0*/  @!P0 IMAD R8, R41, 0x24, R40 ;  /* 0x0000002429088824 */ /* 0x000fca00078e0228 */
[----:B------:R-:W-:-:S05]  /*0ff0*/  @!P0 LEA R8, R43, R8, 0x2 ;  /* 0x000000082b088211 */ /* 0x000fca00078e10ff */
[----:B------:R0:W-:Y:S01]  /*1000*/  @!P0 STS [R8], RZ ;  /* 0x000000ff08008388 */ /* 0x0001e20000000800 */
[----:B------:R-:W-:Y:S05]  /*1010*/  @!P0 BRA `(.L_x_5) ;  /* 0x00000000001c8947 */ /* 0x000fea0003800000 */
[----:B0-----:R-:W0:Y:S01]  /*1020*/  LDC.64 R8, c[0x0][0x380] ;  /* 0x0000e000ff087b82 */ /* 0x001e220000000a00 */
[----:B------:R-:W-:-:S04]  /*1030*/  IMAD R13, R13, UR11, R42 ;  /* 0x0000000b0d0d7c24 */ /* 0x000fc8000f8e022a */
[----:B0-----:R-:W-:-:S06]  /*1040*/  IMAD.WIDE.U32 R8, R13, 0x4, R8 ;  /* 0x000000040d087825 */ /* 0x001fcc00078e0008 */
[----:B------:R-:W2:Y:S01]  /*1050*/  LDG.E.CONSTANT R8, desc[UR12][R8.64] ;  /* 0x0000000c08087981 */ /* 0x000ea2000c1e9900 */
[----:B------:R-:W-:-:S04]  /*1060*/  IMAD R40, R41, 0x24, R40 ;  /* 0x0000002429287824 */ /* 0x000fc800078e0228 */
[----:B------:R-:W-:-:S05]  /*1070*/  IMAD R43, R43, 0x4, R40 ;  /* 0x000000042b2b7824 */ /* 0x000fca00078e0228 */
[----:B--2---:R1:W-:Y:S02]  /*1080*/  STS [R43], R8 ;  /* 0x000000082b007388 */ /* 0x0043e40000000800 */
.L_x_5:
[----:B------:R-:W-:Y:S05]  /*1090*/  BSYNC.RECONVERGENT B0 ;  /* 0x0000000000007941 */ /* 0x000fea0003800200 */
.L_x_4:
[----:B------:R-:W2:Y:S01]  /*10a0*/  LDCU UR5, c[0x0][0x360] ;  /* 0x00006c00ff0577ac */ /* 0x000ea20008000800 */
[----:B01-3--:R-:W-:Y:S01]  /*10b0*/  MOV R8, RZ ;  /* 0x000000ff00087202 */ /* 0x00bfe20000000f00 */
[----:B------:R-:W2:Y:S02]  /*10c0*/  LDCU UR9, c[0x0][0x364] ;  /* 0x00006c80ff0977ac */ /* 0x000ea40008000800 */
[----:B--2---:R-:W-:-:S04]  /*10d0*/  UIMAD UR5, UR5, UR9, URZ ;  /* 0x00000009050572a4 */ /* 0x004fc8000f8e02ff */
[----:B------:R-:W-:-:S09]  /*10e0*/  UISETP.GT.U32.AND UP1, UPT, UR5, 0x100, UPT ;  /* 0x000001000500788c */ /* 0x000fd2000bf24070 */
[----:B------:R-:W-:Y:S05]  /*10f0*/  BRA.U UP1, `(.L_x_6) ;  /* 0x0000000501ec7547 */ /* 0x000fea000b800000 */
[----:B------:R-:W0:Y:S01]  /*1100*/  S2UR UR5, SR_CTAID.X ;  /* 0x00000000000579c3 */ /* 0x000e220000002500 */
[----:B------:R-:W1:Y:S01]  /*1110*/  S2R R8, SR_TID.Y ;  /* 0x0000000000087919 */ /* 0x000e620000002200 */
[----:B------:R-:W-:Y:S01]  /*1120*/  IMAD.MOV.U32 R45, RZ, RZ, RZ ;  /* 0x000000ffff2d7224 */ /* 0x000fe200078e00ff */
[----:B------:R-:W2:Y:S01]  /*1130*/  LDCU UR15, c[0x0][0x3a0] ;  /* 0x00007400ff0f77ac */ /* 0x000ea20008000800 */
[----:B------:R-:W3:Y:S01]  /*1140*/  S2R R55, SR_TID.X ;  /* 0x0000000000377919 */ /* 0x000ee20000002100 */
[----:B------:R-:W4:Y:S01]  /*1150*/  LDCU UR11, c[0x0][0x39c] ;  /* 0x00007380ff0b77ac */ /* 0x000f220008000800 */
[----:B------:R-:W1:Y:S01]  /*1160*/  S2R R42, SR_TID.Y ;  /* 0x00000000002a7919 */ /* 0x000e620000002200 */
[----:B------:R-:W1:Y:S01]  /*1170*/  S2R R43, SR_TID.X ;  /* 0x00000000002b7919 */ /* 0x000e620000002100 */
[----:B------:R-:W1:Y:S01]  /*1180*/  S2R R44, SR_CTAID.X ;  /* 0x00000000002c7919 */ /* 0x000e620000002500 */
[----:B0-2-4-:R-:W-:-:S07]  /*1190*/  MOV R54, UR5 ;  /* 0x0000000500367c02 */ /* 0x015fce0008000f00 */
.L_x_10:
[----:B------:R-:W3:Y:S01]  /*11a0*/  LDCU UR5, c[0x0][0x360] ;  /* 0x00006c00ff0577ac */ /* 0x000ee20008000800 */
[----:B-1----:R-:W-:Y:S01]  /*11b0*/  IMAD R12, R45, UR9, R8 ;  /* 0x000000092d0c7c24 */ /* 0x002fe2000f8e0208 */
[----:B------:R-:W-:Y:S03]  /*11c0*/  BSSY.RECONVERGENT B0, `(.L_x_7) ;  /* 0x000002b000007945 */ /* 0x000fe60003800200 */
[----:B---3--:R-:W-:-:S05]  /*11d0*/  IMAD R8, R12, UR5, R55 ;  /* 0x000000050c087c24 */ /* 0x008fca000f8e0237 */
[----:B------:R-:W-:Y:S02]  /*11e0*/  LOP3.LUT R9, R8, 0x7f, RZ, 0xc0, !PT ;  /* 0x0000007f08097812 */ /* 0x000fe400078ec0ff */
[----:B------:R-:W-:-:S03]  /*11f0*/  SHF.R.U32.HI R40, RZ, 0x7, R8 ;  /* 0x00000007ff287819 */ /* 0x000fc60000011608 */
[----:B------:R-:W-:Y:S01]  /*1200*/  IMAD R9, R54, 0x80, R9 ;  /* 0x0000008036097824 */ /* 0x000fe200078e0209 */
[----:B------:R-:W-:-:S04]  /*1210*/  IADD3 R13, PT, PT, R40, UR4, RZ ;  /* 0x00000004280d7c10 */ /* 0x000fc8000fffe0ff */
[----:B------:R-:W-:-:S04]  /*1220*/  ISETP.GE.AND P0, PT, R9, UR11, PT ;  /* 0x0000000b09007c0c */ /* 0x000fc8000bf06270 */
[----:B------:R-:W-:-:S04]  /*1230*/  ISETP.GE.OR P0, PT, R13, UR15, P0 ;  /* 0x0000000f0d007c0c */ /* 0x000fc80008706670 */
[----:B------:R-:W-:-:S13]  /*1240*/  ISETP.GT.U32.OR P0, PT, R8, 0x3ff, P0 ;  /* 0x000003ff0800780c */ /* 0x000fda0000704470 */
[----:B------:R-:W-:Y:S05]  /*1250*/  @P0 BRA `(.L_x_8) ;  /* 0x00000000005c0947 */ /* 0x000fea0003800000 */
[----:B------:R-:W0:Y:S01]  /*1260*/  S2R R13, SR_TID.X ;  /* 0x00000000000d7919 */ /* 0x000e220000002100 */
[----:B------:R-:W0:Y:S01]  /*1270*/  LDCU UR5, c[0x0][0x360] ;  /* 0x00006c00ff0577ac */ /* 0x000e220008000800 */
[----:B------:R-:W1:Y:S01]  /*1280*/  LDC.64 R8, c[0x0][0x388] ;  /* 0x0000e200ff087b82 */ /* 0x000e620000000a00 */
[----:B------:R-:W2:Y:S01]  /*1290*/  S2R R54, SR_CTAID.X ;  /* 0x0000000000367919 */ /* 0x000ea20000002500 */
[----:B0-----:R-:W-:-:S05]  /*12a0*/  IMAD R13, R12, UR5, R13 ;  /* 0x000000050c0d7c24 */ /* 0x001fca000f8e020d */
[----:B------:R-:W-:Y:S02]  /*12b0*/  LOP3.LUT R41, R13, 0x7f, RZ, 0xc0, !PT ;  /* 0x0000007f0d297812 */ /* 0x000fe400078ec0ff */
[----:B------:R-:W-:-:S03]  /*12c0*/  SHF.R.U32.HI R40, RZ, 0x7, R13 ;  /* 0x00000007ff287819 */ /* 0x000fc6000001160d */
[----:B--2---:R-:W-:Y:S01]  /*12d0*/  IMAD R54, R54, 0x80, R41 ;  /* 0x0000008036367824 */ /* 0x004fe200078e0229 */
[----:B------:R-:W-:-:S05]  /*12e0*/  IADD3 R41, PT, PT, R40, UR4, RZ ;  /* 0x0000000428297c10 */ /* 0x000fca000fffe0ff */
[----:B------:R-:W-:-:S04]  /*12f0*/  IMAD R41, R41, UR11, R54 ;  /* 0x0000000b29297c24 */ /* 0x000fc8000f8e0236 */
[----:B-1----:R-:W-:-:S06]  /*1300*/  IMAD.WIDE R8, R41, 0x4, R8 ;  /* 0x0000000429087825 */ /* 0x002fcc00078e0208 */
[----:B------:R-:W2:Y:S01]  /*1310*/  LDG.E.CONSTANT R8, desc[UR12][R8.64] ;  /* 0x0000000c08087981 */ /* 0x000ea2000c1e9900 */
[----:B------:R-:W0:Y:S01]  /*1320*/  S2UR UR8, SR_CgaCtaId ;  /* 0x00000000000879c3 */ /* 0x000e220000008800 */
[----:B------:R-:W-:Y:S01]  /*1330*/  UMOV UR5, 0x400 ;  /* 0x0000040000057882 */ /* 0x000fe20000000000 */
[----:B------:R-:W-:Y:S01]  /*1340*/  SHF.L.U32 R13, R13, 0x2, RZ ;  /* 0x000000020d0d7819 */ /* 0x000fe200000006ff */
[----:B------:R-:W-:-:S03]  /*1350*/  UIADD3 UR5, UPT, UPT, UR5, 0x1200, URZ ;  /* 0x0000120005057890 */ /* 0x000fc6000fffe0ff */
[----:B------:R-:W-:Y:S01]  /*1360*/  LOP3.LUT R13, R13, 0x1fc, RZ, 0xc0, !PT ;  /* 0x000001fc0d0d7812 */ /* 0x000fe200078ec0ff */
[----:B0-----:R-:W-:-:S06]  /*1370*/  ULEA UR5, UR8, UR5, 0x18 ;  /* 0x0000000508057291 */ /* 0x001fcc000f8ec0ff */
[----:B------:R-:W-:-:S04]  /*1380*/  IMAD.U32 R47, RZ, RZ, UR5 ;  /* 0x00000005ff2f7e24 */ /* 0x000fc8000f8e00ff */
[----:B------:R-:W-:-:S04]  /*1390*/  IMAD R40, R40, 0x204, R47 ;  /* 0x0000020428287824 */ /* 0x000fc800078e022f */
[----:B------:R-:W-:-:S05]  /*13a0*/  IMAD.IADD R13, R40, 0x1, R13 ;  /* 0x00000001280d7824 */ /* 0x000fca00078e020d */
[----:B--2---:R0:W-:Y:S01]  /*13b0*/  STS [R13], R8 ;  /* 0x000000080d007388 */ /* 0x0041e20000000800 */
[----:B------:R-:W-:Y:S05]  /*13c0*/  BRA `(.L_x_9) ;  /* 0x0000000000287947 */ /* 0x000fea0003800000 */
.L_x_8:
[----:B------:R-:W0:Y:S01]  /*13d0*/  S2UR UR8, SR_CgaCtaId ;  /* 0x00000000000879c3 */ /* 0x000e220000008800 */
[----:B------:R-:W-:Y:S01]  /*13e0*/  UMOV UR5, 0x400 ;  /* 0x0000040000057882 */ /* 0x000fe20000000000 */
[----:B------:R-:W-:Y:S01]  /*13f0*/  IMAD.SHL.U32 R9, R8, 0x4, RZ ;  /* 0x0000000408097824 */ /* 0x000fe200078e00ff */
[----:B------:R-:W-:-:S04]  /*1400*/  UIADD3 UR5, UPT, UPT, UR5, 0x1200, URZ ;  /* 0x0000120005057890 */ /* 0x000fc8000fffe0ff */
[----:B------:R-:W-:Y:S01]  /*1410*/  LOP3.LUT R9, R9, 0x1fc, RZ, 0xc0, !PT ;  /* 0x000001fc09097812 */ /* 0x000fe200078ec0ff */
[----:B0-----:R-:W-:-:S06]  /*1420*/  ULEA UR5, UR8, UR5, 0x18 ;  /* 0x0000000508057291 */ /* 0x001fcc000f8ec0ff */
[----:B------:R-:W-:-:S05]  /*1430*/  MOV R47, UR5 ;  /* 0x00000005002f7c02 */ /* 0x000fca0008000f00 */
[----:B------:R-:W-:-:S05]  /*1440*/  IMAD R8, R40, 0x204, R47 ;  /* 0x0000020428087824 */ /* 0x000fca00078e022f */
[----:B------:R-:W-:-:S05]  /*1450*/  IADD3 R8, PT, PT, R8, R9, RZ ;  /* 0x0000000908087210 */ /* 0x000fca0007ffe0ff */
[----:B------:R1:W-:Y:S02]  /*1460*/  STS [R8], RZ ;  /* 0x000000ff08007388 */ /* 0x0003e40000000800 */
.L_x_9:
[----:B------:R-:W-:Y:S05]  /*1470*/  BSYNC.RECONVERGENT B0 ;  /* 0x0000000000007941 */ /* 0x000fea0003800200 */
.L_x_7:
[----:B01----:R-:W0:Y:S01]  /*1480*/  LDC R8, c[0x0][0x360] ;  /* 0x0000d800ff087b82 */ /* 0x003e220000000800 */
[----:B------:R-:W-:Y:S01]  /*1490*/  IMAD.MOV.U32 R55, RZ, RZ, R43 ;  /* 0x000000ffff377224 */ /* 0x000fe200078e002b */
[----:B------:R-:W-:-:S06]  /*14a0*/  MOV R54, R44 ;  /* 0x0000002c00367202 */ /* 0x000fcc0000000f00 */
[----:B------:R-:W1:Y:S08]  /*14b0*/  LDC R40, c[0x0][0x360] ;  /* 0x0000d800ff287b82 */ /* 0x000e700000000800 */
[----:B------:R-:W2:Y:S01]  /*14c0*/  LDC R80, c[0x0][0x360] ;  /* 0x0000d800ff507b82 */ /* 0x000ea20000000800 */
[----:B0-----:R-:W-:-:S04]  /*14d0*/  IMAD R81, R12, R8, R55 ;  /* 0x000000080c517224 */ /* 0x001fc800078e0237 */
[----:B------:R-:W-:-:S04]  /*14e0*/  IMAD R81, R8, UR9, R81 ;  /* 0x0000000908517c24 */ /* 0x000fc8000f8e0251 */
[--C-:B-1----:R-:W-:Y:S01]  /*14f0*/  IMAD R79, R40, UR9, R81.reuse ;  /* 0x00000009284f7c24 */ /* 0x102fe2000f8e0251 */
[----:B------:R-:W-:Y:S02]  /*1500*/  LOP3.LUT R9, R81, 0x7f, RZ, 0xc0, !PT ;  /* 0x0000007f51097812 */ /* 0x000fe400078ec0ff */
[----:B------:R-:W-:-:S03]  /*1510*/  SHF.R.U32.HI R82, RZ, 0x7, R81 ;  /* 0x00000007ff527819 */ /* 0x000fc60000011651 */
[----:B------:R-:W-:Y:S01]  /*1520*/  IMAD R83, R54, 0x80, R9 ;  /* 0x0000008036537824 */ /* 0x000fe200078e0209 */
[----:B------:R-:W-:Y:S01]  /*1530*/  LOP3.LUT R9, R79, 0x7f, RZ, 0xc0, !PT ;  /* 0x0000007f4f097812 */ /* 0x000fe200078ec0ff */
[--C-:B--2---:R-:W-:Y:S01]  /*1540*/  IMAD R8, R80, UR9, R79.reuse ;  /* 0x0000000950087c24 */ /* 0x104fe2000f8e024f */
[----:B------:R-:W-:Y:S02]  /*1550*/  SHF.R.U32.HI R80, RZ, 0x7, R79 ;  /* 0x00000007ff507819 */ /* 0x000fe4000001164f */
[----:B------:R-:W-:Y:S01]  /*1560*/  IADD3 R12, PT, PT, R82, UR4, RZ ;  /* 0x00000004520c7c10 */ /* 0x000fe2000fffe0ff */
[----:B------:R-:W-:Y:S01]  /*1570*/  IMAD R85, R54, 0x80, R9 ;  /* 0x0000008036557824 */ /* 0x000fe200078e0209 */
[----:B------:R-:W-:Y:S01]  /*1580*/  LOP3.LUT R57, R8, 0x7f, RZ, 0xc0, !PT ;  /* 0x0000007f08397812 */ /* 0x000fe200078ec0ff */
[----:B------:R-:W-:Y:S01]  /*1590*/  VIADD R9, R80, UR4 ;  /* 0x0000000450097c36 */ /* 0x000fe20008000000 */
[----:B------:R-:W-:Y:S02]  /*15a0*/  ISETP.GE.AND P0, PT, R83, UR11, PT ;  /* 0x0000000b53007c0c */ /* 0x000fe4000bf06270 */
[----:B------:R-:W-:-:S02]  /*15b0*/  SHF.R.U32.HI R84, RZ, 0x7, R8 ;  /* 0x00000007ff547819 */ /* 0x000fc40000011608 */
[----:B------:R-:W-:Y:S02]  /*15c0*/  LEA R87, R54, R57, 0x7 ;  /* 0x0000003936577211 */ /* 0x000fe400078e38ff */
[----:B------:R-:W-:Y:S02]  /*15d0*/  ISETP.GE.AND P1, PT, R85, UR11, PT ;  /* 0x0000000b55007c0c */ /* 0x000fe4000bf26270 */
[----:B------:R-:W-:Y:S02]  /*15e0*/  ISETP.LT.AND P0, PT, R12, UR15, !P0 ;  /* 0x0000000f0c007c0c */ /* 0x000fe4000c701270 */
[----:B------:R-:W-:Y:S02]  /*15f0*/  IADD3 R88, PT, PT, R84, UR4, RZ ;  /* 0x0000000454587c10 */ /* 0x000fe4000fffe0ff */
[----:B------:R-:W-:Y:S02]  /*1600*/  ISETP.GE.AND P2, PT, R87, UR11, PT ;  /* 0x0000000b57007c0c */ /* 0x000fe4000bf46270 */
[----:B------:R-:W-:-:S02]  /*1610*/  ISETP.LT.AND P1, PT, R9, UR15, !P1 ;  /* 0x0000000f09007c0c */ /* 0x000fc4000cf21270 */
[----:B------:R-:W-:Y:S02]  /*1620*/  ISETP.LT.U32.AND P0, PT, R81, 0x400, P0 ;  /* 0x000004005100780c */ /* 0x000fe40000701070 */
[----:B------:R-:W-:Y:S02]  /*1630*/  ISETP.LT.AND P2, PT, R88, UR15, !P2 ;  /* 0x0000000f58007c0c */ /* 0x000fe4000d741270 */
[----:B------:R-:W-:Y:S02]  /*1640*/  ISETP.LT.U32.AND P1, PT, R79, 0x400, P1 ;  /* 0x000004004f00780c */ /* 0x000fe40000f21070 */
[----:B------:R-:W-:-:S07]  /*1650*/  ISETP.LT.U32.AND P2, PT, R8, 0x400, P2 ;  /* 0x000004000800780c */ /* 0x000fce0001741070 */
[----:B------:R-:W0:Y:S01]  /*1660*/  @P0 LDC.64 R40, c[0x0][0x388] ;  /* 0x0000e200ff280b82 */ /* 0x000e220000000a00 */
[----:B------:R-:W-:-:S04]  /*1670*/  @P0 VIADD R86, R82, UR4 ;  /* 0x0000000452560c36 */ /* 0x000fc80008000000 */
[----:B------:R-:W-:Y:S01]  /*1680*/  @P0 IMAD R83, R86, UR11, R83 ;  /* 0x0000000b56530c24 */ /* 0x000fe2000f8e0253 */
[----:B------:R-:W-:Y:S01]  /*1690*/  @P1 IADD3 R86, PT, PT, R80, UR4, RZ ;  /* 0x0000000450561c10 */ /* 0x000fe2000fffe0ff */
[----:B------:R-:W-:Y:S01]  /*16a0*/  @P2 IMAD R87, R88, UR11, R87 ;  /* 0x0000000b58572c24 */ /* 0x000fe2000f8e0257 */
[----:B------:R-:W1:Y:S03]  /*16b0*/  @P1 LDC.64 R12, c[0x0][0x388] ;  /* 0x0000e200ff0c1b82 */ /* 0x000e660000000a00 */
[----:B------:R-:W-:-:S05]  /*16c0*/  @P1 IMAD R85, R86, UR11, R85 ;  /* 0x0000000b56551c24 */ /* 0x000fca000f8e0255 */
[----:B------:R-:W2:Y:S01]  /*16d0*/  @P2 LDC.64 R8, c[0x0][0x388] ;  /* 0x0000e200ff082b82 */ /* 0x000ea20000000a00 */
[----:B0-----:R-:W-:-:S06]  /*16e0*/  @P0 IMAD.WIDE R40, R83, 0x4, R40 ;  /* 0x0000000453280825 */ /* 0x001fcc00078e0228 */
[----:B------:R-:W3:Y:S01]  /*16f0*/  @P0 LDG.E.CONSTANT R40, desc[UR12][R40.64] ;  /* 0x0000000c28280981 */ /* 0x000ee2000c1e9900 */
[----:B-1----:R-:W-:-:S06]  /*1700*/  @P1 IMAD.WIDE R12, R85, 0x4, R12 ;  /* 0x00000004550c1825 */ /* 0x002fcc00078e020c */
[----:B------:R-:W4:Y:S01]  /*1710*/  @P1 LDG.E.CONSTANT R12, desc[UR12][R12.64] ;  /* 0x0000000c0c0c1981 */ /* 0x000f22000c1e9900 */
[----:B--2---:R-:W-:-:S06]  /*1720*/  @P2 IMAD.WIDE R8, R87, 0x4, R8 ;  /* 0x0000000457082825 */ /* 0x004fcc00078e0208 */
[----:B------:R0:W2:Y:S01]  /*1730*/  @P2 LDG.E.CONSTANT R9, desc[UR12][R8.64] ;  /* 0x0000000c08092981 */ /* 0x0000a2000c1e9900 */
[----:B------:R-:W-:Y:S01]  /*1740*/  IMAD.SHL.U32 R81, R81, 0x4, RZ ;  /* 0x0000000451517824 */ /* 0x000fe200078e00ff */
[----:B------:R-:W-:Y:S01]  /*1750*/  SHF.L.U32 R79, R79, 0x2, RZ ;  /* 0x000000024f4f7819 */ /* 0x000fe200000006ff */
[----:B------:R-:W-:-:S03]  /*1760*/  IMAD R82, R82, 0x204, R47 ;  /* 0x0000020452527824 */ /* 0x000fc600078e022f */
[----:B------:R-:W-:Y:S01]  /*1770*/  LOP3.LUT R81, R81, 0x1fc, RZ, 0xc0, !PT ;  /* 0x000001fc51517812 */ /* 0x000fe200078ec0ff */
[--C-:B------:R-:W-:Y:S01]  /*1780*/  IMAD R80, R80, 0x204, R47.reuse ;  /* 0x0000020450507824 */ /* 0x100fe200078e022f */
[----:B------:R-:W-:Y:S01]  /*1790*/  LOP3.LUT R79, R79, 0x1fc, RZ, 0xc0, !PT ;  /* 0x000001fc4f4f7812 */ /* 0x000fe200078ec0ff */
[----:B------:R-:W-:Y:S02]  /*17a0*/  IMAD R84, R84, 0x204, R47 ;  /* 0x0000020454547824 */ /* 0x000fe400078e022f */
[----:B------:R-:W-:Y:S01]  /*17b0*/  @!P0 IMAD.IADD R47, R82, 0x1, R81 ;  /* 0x00000001522f8824 */ /* 0x000fe200078e0251 */
[----:B------:R-:W-:Y:S01]  /*17c0*/  @P0 IADD3 R81, PT, PT, R81, R82, RZ ;  /* 0x0000005251510210 */ /* 0x000fe20007ffe0ff */
[----:B------:R-:W-:Y:S01]  /*17d0*/  @!P1 IMAD.IADD R13, R80, 0x1, R79 ;  /* 0x00000001500d9824 */ /* 0x000fe200078e024f */
[----:B------:R-:W-:Y:S01]  /*17e0*/  @P1 IADD3 R79, PT, PT, R79, R80, RZ ;  /* 0x000000504f4f1210 */ /* 0x000fe20007ffe0ff */
[----:B------:R-:W-:Y:S01]  /*17f0*/  IMAD R84, R57, 0x4, R84 ;  /* 0x0000000439547824 */ /* 0x000fe200078e0254 */
[----:B------:R1:W-:Y:S01]  /*1800*/  @!P0 STS [R47], RZ ;  /* 0x000000ff2f008388 */ /* 0x0003e20000000800 */
[----:B------:R-:W-:Y:S01]  /*1810*/  IADD3 R45, PT, PT, R45, 0x4, RZ ;  /* 0x000000042d2d7810 */ /* 0x000fe20007ffe0ff */
[----:B0-----:R-:W-:-:S02]  /*1820*/  IMAD.MOV.U32 R8, RZ, RZ, R42 ;  /* 0x000000ffff087224 */ /* 0x001fc400078e002a */
[----:B---3--:R1:W-:Y:S04]  /*1830*/  @P0 STS [R81], R40 ;  /* 0x0000002851000388 */ /* 0x0083e80000000800 */
[----:B------:R1:W-:Y:S04]  /*1840*/  @!P1 STS [R13], RZ ;  /* 0x000000ff0d009388 */ /* 0x0003e80000000800 */
[----:B----4-:R1:W-:Y:S04]  /*1850*/  @P1 STS [R79], R12 ;  /* 0x0000000c4f001388 */ /* 0x0103e80000000800 */
[----:B------:R1:W-:Y:S04]  /*1860*/  @!P2 STS [R84], RZ ;  /* 0x000000ff5400a388 */ /* 0x0003e80000000800 */
[----:B--2---:R1:W-:Y:S01]  /*1870*/  @P2 STS [R84], R9 ;  /* 0x0000000954002388 */ /* 0x0043e20000000800 */
[----:B------:R-:W-:-:S13]  /*1880*/  ISETP.NE.AND P0, PT, R45, UR14, PT ;  /* 0x0000000e2d007c0c */ /* 0x000fda000bf05270 */
[----:B-1----:R-:W-:Y:S05]  /*1890*/  @P0 BRA `(.L_x_10) ;  /* 0xfffffff800400947 */ /* 0x002fea000383ffff */
[----:B------:R-:W-:-:S07]  /*18a0*/  MOV R8, UR14 ;  /* 0x0000000e00087c02 */ /* 0x000fce0008000f00 */
.L_x_6:
[----:B------:R-:W-:Y:S05]  /*18b0*/  BRA.U !UP0, `(.L_x_1) ;  /* 0x00000005084c7547 */ /* 0x000fea000b800000 */
[----:B------:R-:W0:Y:S01]  /*18c0*/  S2R R9, SR_TID.Y ;  /* 0x0000000000097919 */ /* 0x000e220000002200 */
[----:B------:R-:W1:Y:S01]  /*18d0*/  LDCU UR11, c[0x0][0x360] ;  /* 0x00006c00ff0b77ac */ /* 0x000e620008000800 */
[----:B------:R-:W1:Y:S01]  /*18e0*/  S2R R13, SR_TID.X ;  /* 0x00000000000d7919 */ /* 0x000e620000002100 */
[----:B------:R-:W2:Y:S01]  /*18f0*/  LDCU UR15, c[0x0][0x39c] ;  /* 0x00007380ff0f77ac */ /* 0x000ea20008000800 */
[----:B------:R-:W3:Y:S01]  /*1900*/  S2R R12, SR_CTAID.X ;  /* 0x00000000000c7919 */ /* 0x000ee20000002500 */
[----:B0-----:R-:W-:Y:S01]  /*1910*/  IMAD R8, R8, UR9, R9 ;  /* 0x0000000908087c24 */ /* 0x001fe2000f8e0209 */
[----:B------:R-:W0:Y:S03]  /*1920*/  LDCU UR9, c[0x0][0x3a0] ;  /* 0x00007400ff0977ac */ /* 0x000e260008000800 */
[----:B-1----:R-:W-:Y:S02]  /*1930*/  IMAD R44, R8, UR11, R13 ;  /* 0x0000000b082c7c24 */ /* 0x002fe4000f8e020d */
[----:B---3--:R-:W-:-:S03]  /*1940*/  IMAD.SHL.U32 R40, R12, 0x80, RZ ;  /* 0x000000800c287824 */ /* 0x008fc600078e00ff */
[--C-:B------:R-:W-:Y:S02]  /*1950*/  SHF.R.U32.HI R54, RZ, 0x7, R44.reuse ;  /* 0x00000007ff367819 */ /* 0x100fe4000001162c */
[----:B------:R-:W-:Y:S02]  /*1960*/  LOP3.LUT R13, R44, 0x7f, RZ, 0xc0, !PT ;  /* 0x0000007f2c0d7812 */ /* 0x000fe400078ec0ff */
[----:B------:R-:W-:-:S04]  /*1970*/  LOP3.LUT R8, R40, 0x7f, R44, 0xf8, !PT ;  /* 0x0000007f28087812 */ /* 0x000fc800078ef82c */
[----:B--2---:R-:W-:Y:S02]  /*1980*/  ISETP.GE.AND P0, PT, R8, UR15, PT ;  /* 0x0000000f08007c0c */ /* 0x004fe4000bf06270 */
[----:B------:R-:W-:-:S04]  /*1990*/  IADD3 R8, PT, PT, R54, UR4, RZ ;  /* 0x0000000436087c10 */ /* 0x000fc8000fffe0ff */
[----:B0-----:R-:W-:-:S04]  /*19a0*/  ISETP.LT.AND P0, PT, R8, UR9, !P0 ;  /* 0x0000000908007c0c */ /* 0x001fc8000c701270 */
[----:B------:R-:W-:-:S13]  /*19b0*/  ISETP.LT.U32.AND P0, PT, R44, 0x400, P0 ;  /* 0x000004002c00780c */ /* 0x000fda0000701070 */
[----:B------:R-:W0:Y:S01]  /*19c0*/  @P0 LDC.64 R8, c[0x0][0x388] ;  /* 0x0000e200ff080b82 */ /* 0x000e220000000a00 */
[----:B------:R-:W-:Y:S01]  /*19d0*/  @P0 IMAD R42, R12, 0x80, R13 ;  /* 0x000000800c2a0824 */ /* 0x000fe200078e020d */
[----:B------:R-:W-:-:S05]  /*19e0*/  @P0 IADD3 R13, PT, PT, R54, UR4, RZ ;  /* 0x00000004360d0c10 */ /* 0x000fca000fffe0ff */
[----:B------:R-:W-:-:S04]  /*19f0*/  @P0 IMAD R13, R13, UR15, R42 ;  /* 0x0000000f0d0d0c24 */ /* 0x000fc8000f8e022a */
[----:B0-----:R-:W-:-:S06]  /*1a00*/  @P0 IMAD.WIDE R8, R13, 0x4, R8 ;  /* 0x000000040d080825 */ /* 0x001fcc00078e0208 */
[----:B------:R-:W2:Y:S01]  /*1a10*/  @P0 LDG.E.CONSTANT R8, desc[UR12][R8.64] ;  /* 0x0000000c08080981 */ /* 0x000ea2000c1e9900 */
[----:B------:R-:W0:Y:S01]  /*1a20*/  S2UR UR8, SR_CgaCtaId ;  /* 0x00000000000879c3 */ /* 0x000e220000008800 */
[----:B------:R-:W-:Y:S01]  /*1a30*/  UMOV UR5, 0x400 ;  /* 0x0000040000057882 */ /* 0x000fe20000000000 */
[----:B------:R-:W-:Y:S01]  /*1a40*/  SHF.L.U32 R42, R44, 0x2, RZ ;  /* 0x000000022c2a7819 */ /* 0x000fe200000006ff */
[----:B------:R-:W-:Y:S02]  /*1a50*/  UIADD3 UR5, UPT, UPT, UR5, 0x1200, URZ ;  /* 0x0000120005057890 */ /* 0x000fe4000fffe0ff */
[----:B------:R-:W-:Y:S01]  /*1a60*/  UISETP.NE.AND UP0, UPT, UR7, 0x1, UPT ;  /* 0x000000010700788c */ /* 0x000fe2000bf05270 */
[----:B------:R-:W-:Y:S01]  /*1a70*/  LOP3.LUT R42, R42, 0x1fc, RZ, 0xc0, !PT ;  /* 0x000001fc2a2a7812 */ /* 0x000fe200078ec0ff */
[----:B0-----:R-:W-:-:S06]  /*1a80*/  ULEA UR5, UR8, UR5, 0x18 ;  /* 0x0000000508057291 */ /* 0x001fcc000f8ec0ff */
[----:B------:R-:W-:-:S04]  /*1a90*/  @!P0 IMAD.U32 R13, RZ, RZ, UR5 ;  /* 0x00000005ff0d8e24 */ /* 0x000fc8000f8e00ff */
[----:B------:R-:W-:Y:S01]  /*1aa0*/  @!P0 IMAD R41, R54, 0x204, R13 ;  /* 0x0000020436298824 */ /* 0x000fe200078e020d */
[----:B------:R-:W-:-:S03]  /*1ab0*/  @P0 MOV R13, UR5 ;  /* 0x00000005000d0c02 */ /* 0x000fc60008000f00 */
[----:B------:R-:W-:Y:S02]  /*1ac0*/  @!P0 IMAD.IADD R41, R41, 0x1, R42 ;  /* 0x0000000129298824 */ /* 0x000fe400078e022a */
[----:B------:R-:W-:-:S03]  /*1ad0*/  @P0 IMAD R43, R54, 0x204, R13 ;  /* 0x00000204362b0824 */ /* 0x000fc600078e020d */
[----:B------:R1:W-:Y:S02]  /*1ae0*/  @!P0 STS [R41], RZ ;  /* 0x000000ff29008388 */ /* 0x0003e40000000800 */
[----:B------:R-:W-:-:S05]  /*1af0*/  @P0 IADD3 R43, PT, PT, R42, R43, RZ ;  /* 0x0000002b2a2b0210 */ /* 0x000fca0007ffe0ff */
[----:B--2---:R1:W-:Y:S01]  /*1b00*/  @P0 STS [R43], R8 ;  /* 0x000000082b000388 */ /* 0x0043e20000000800 */
[----:B------:R-:W-:Y:S05]  /*1b10*/  BRA.U !UP0, `(.L_x_1) ;  /* 0x0000000108b47547 */ /* 0x000fea000b800000 */
[----:B-1----:R-:W0:Y:S02]  /*1b20*/  LDC R43, c[0x0][0x364] ;  /* 0x0000d900ff2b7b82 */ /* 0x002e240000000800 */
[----:B0-----:R-:W-:-:S05]  /*1b30*/  IMAD R44, R43, UR11, R44 ;  /* 0x0000000b2b2c7c24 */ /* 0x001fca000f8e022c */
[--C-:B------:R-:W-:Y:S02]  /*1b40*/  LOP3.LUT R40, R40, 0x7f, R44.reuse, 0xf8, !PT ;  /* 0x0000007f28287812 */ /* 0x100fe400078ef82c */
[----:B------:R-:W-:Y:S02]  /*1b50*/  SHF.R.U32.HI R42, RZ, 0x7, R44 ;  /* 0x00000007ff2a7819 */ /* 0x000fe4000001162c */
[----:B------:R-:W-:Y:S02]  /*1b60*/  ISETP.GE.AND P0, PT, R40, UR15, PT ;  /* 0x0000000f28007c0c */ /* 0x000fe4000bf06270 */
[----:B------:R-:W-:Y:S02]  /*1b70*/  IADD3 R8, PT, PT, R42, UR4, RZ ;  /* 0x000000042a087c10 */ /* 0x000fe4000fffe0ff */
[----:B------:R-:W-:Y:S02]  /*1b80*/  LOP3.LUT R41, R44, 0x7f, RZ, 0xc0, !PT ;  /* 0x0000007f2c297812 */ /* 0x000fe400078ec0ff */
[----:B------:R-:W-:-:S04]  /*1b90*/  ISETP.LT.AND P0, PT, R8, UR9, !P0 ;  /* 0x0000000908007c0c */ /* 0x000fc8000c701270 */
[----:B------:R-:W-:-:S13]  /*1ba0*/  ISETP.LT.U32.AND P0, PT, R44, 0x400, P0 ;  /* 0x000004002c00780c */ /* 0x000fda0000701070 */
[----:B------:R-:W0:Y:S01]  /*1bb0*/  @P0 LDC.64 R8, c[0x0][0x388] ;  /* 0x0000e200ff080b82 */ /* 0x000e220000000a00 */
[----:B------:R-:W-:Y:S01]  /*1bc0*/  @P0 IADD3 R40, PT, PT, R42, UR4, RZ ;  /* 0x000000042a280c10 */ /* 0x000fe2000fffe0ff */
[----:B------:R-:W-:-:S04]  /*1bd0*/  @P0 IMAD R41, R12, 0x80, R41 ;  /* 0x000000800c290824 */ /* 0x000fc800078e0229 */
[----:B------:R-:W-:-:S04]  /*1be0*/  @P0 IMAD R41, R40, UR15, R41 ;  /* 0x0000000f28290c24 */ /* 0x000fc8000f8e0229 */
[----:B0-----:R-:W-:-:S06]  /*1bf0*/  @P0 IMAD.WIDE R8, R41, 0x4, R8 ;  /* 0x0000000429080825 */ /* 0x001fcc00078e0208 */
[----:B------:R-:W2:Y:S01]  /*1c00*/  @P0 LDG.E.CONSTANT R8, desc[UR12][R8.64] ;  /* 0x0000000c08080981 */ /* 0x000ea2000c1e9900 */
[----:B------:R-:W-:Y:S01]  /*1c10*/  SHF.L.U32 R41, R44, 0x2, RZ ;  /* 0x000000022c297819 */ /* 0x000fe200000006ff */
[----:B------:R-:W-:Y:S01]  /*1c20*/  IMAD R40, R42, 0x204, R13 ;  /* 0x000002042a287824 */ /* 0x000fe200078e020d */
[----:B------:R-:W-:Y:S02]  /*1c30*/  UISETP.NE.AND UP0, UPT, UR7, 0x2, UPT ;  /* 0x000000020700788c */ /* 0x000fe4000bf05270 */
[----:B------:R-:W-:-:S05]  /*1c40*/  LOP3.LUT R41, R41, 0x1fc, RZ, 0xc0, !PT ;  /* 0x000001fc29297812 */ /* 0x000fca00078ec0ff */
[----:B------:R-:W-:Y:S01]  /*1c50*/  @!P0 IMAD.IADD R42, R40, 0x1, R41 ;  /* 0x00000001282a8824 */ /* 0x000fe200078e0229 */
[----:B------:R-:W-:-:S04]  /*1c60*/  @P0 IADD3 R41, PT, PT, R41, R40, RZ ;  /* 0x0000002829290210 */ /* 0x000fc80007ffe0ff */
[----:B------:R3:W-:Y:S04]  /*1c70*/  @!P0 STS [R42], RZ ;  /* 0x000000ff2a008388 */ /* 0x0007e80000000800 */
[----:B--2---:R3:W-:Y:S01]  /*1c80*/  @P0 STS [R41], R8 ;  /* 0x0000000829000388 */ /* 0x0047e20000000800 */
[----:B------:R-:W-:Y:S05]  /*1c90*/  BRA.U !UP0, `(.L_x_1) ;  /* 0x0000000108547547 */ /* 0x000fea000b800000 */
[----:B---3--:R-:W-:Y:S01]  /*1ca0*/  IMAD R8, R43, UR11, R44 ;  /* 0x0000000b2b087c24 */ /* 0x008fe2000f8e022c */
[----:B------:R-:W-:Y:S04]  /*1cb0*/  BSSY.RECONVERGENT B0, `(.L_x_1) ;  /* 0x0000013000007945 */ /* 0x000fe80003800200 */
[----:B------:R-:W-:Y:S02]  /*1cc0*/  LOP3.LUT R43, R8, 0x7f, RZ, 0xc0, !PT ;  /* 0x0000007f082b7812 */ /* 0x000fe400078ec0ff */
[----:B------:R-:W-:Y:S02]  /*1cd0*/  SHF.R.U32.HI R40, RZ, 0x7, R8 ;  /* 0x00000007ff287819 */ /* 0x000fe40000011608 */
[----:B------:R-:W-:-:S03]  /*1ce0*/  LEA R12, R12, R43, 0x7 ;  /* 0x0000002b0c0c7211 */ /* 0x000fc600078e38ff */
[----:B------:R-:W-:Y:S01]  /*1cf0*/  VIADD R41, R40, UR4 ;  /* 0x0000000428297c36 */ /* 0x000fe20008000000 */
        /* <DEDUP_REMOVED lines=9> */
[----:B0-----:R-:W-:-:S06]  /*1d90*/  IMAD.WIDE R8, R41, 0x4, R8 ;  /* 0x0000000429087825 */ /* 0x001fcc00078e0208 */
[----:B------:R-:W2:Y:S01]  /*1da0*/  LDG.E.CONSTANT R8, desc[UR12][R8.64] ;  /* 0x0000000c08087981 */ /* 0x000ea2000c1e9900 */
[----:B------:R-:W-:-:S05]  /*1db0*/  IMAD R40, R40, 0x204, R13 ;  /* 0x0000020428287824 */ /* 0x000fca00078e020d */
[----:B------:R-:W-:-:S05]  /*1dc0*/  LEA R43, R43, R40, 0x2 ;  /* 0x000000282b2b7211 */ /* 0x000fca00078e10ff */
[----:B--2---:R1:W-:Y:S02]  /*1dd0*/  STS [R43], R8 ;  /* 0x000000082b007388 */ /* 0x0043e40000000800 */
.L_x_11:
[----:B------:R-:W-:Y:S05]  /*1de0*/  BSYNC.RECONVERGENT B0 ;  /* 0x0000000000007941 */ /* 0x000fea0003800200 */
.L_x_1:
[----:B------:R-:W2:Y:S01]  /*1df0*/  S2UR UR8, SR_CgaCtaId ;  /* 0x00000000000879c3 */ /* 0x000ea20000008800 */
[----:B------:R-:W4:Y:S01]  /*1e00*/  S2R R82, SR_TID.Y ;  /* 0x0000000000527919 */ /* 0x000f220000002200 */
[----:B------:R-:W-:Y:S02]  /*1e10*/  UMOV UR5, 0x400 ;  /* 0x0000040000057882 */ /* 0x000fe40000000000 */
[----:B------:R-:W-:Y:S01]  /*1e20*/  UIADD3 UR11, UPT, UPT, UR5, 0x1200, URZ ;  /* 0x00001200050b7890 */ /* 0x000fe2000fffe0ff */
[----:B------:R-:W0:Y:S03]  /*1e30*/  S2R R83, SR_TID.X ;  /* 0x0000000000537919 */ /* 0x000e260000002100 */
[----:B------:R-:W-:Y:S01]  /*1e40*/  BAR.SYNC.DEFER_BLOCKING 0x0 ;  /* 0x0000000000007b1d */ /* 0x000fe20000010000 */
[----:B--2---:R-:W-:Y:S02]  /*1e50*/  ULEA UR9, UR8, UR5, 0x18 ;  /* 0x0000000508097291 */ /* 0x004fe4000f8ec0ff */
[----:B------:R-:W-:-:S03]  /*1e60*/  ULEA UR11, UR8, UR11, 0x18 ;  /* 0x0000000b080b7291 */ /* 0x000fc6000f8ec0ff */
[----:B------:R-:W-:-:S09]  /*1e70*/  UMOV UR5, URZ ;  /* 0x000000ff00057c82 */ /* 0x000fd20008000000 */
.L_x_12:
[----:B------:R-:W-:Y:S01]  /*1e80*/  ULEA UR8, UR5, UR9, 0x2 ;  /* 0x0000000905087291 */ /* 0x000fe2000f8e10ff */
[----:B------:R-:W-:Y:S01]  /*1e90*/  IMAD.MOV.U32 R9, RZ, RZ, 0x120 ;  /* 0x00000120ff097424 */ /* 0x000fe200078e00ff */
[----:B------:R-:W-:Y:S02]  /*1ea0*/  UIMAD UR15, UR5, 0x204, UR11 ;  /* 0x00000204050f78a4 */ /* 0x000fe4000f8e020b */
[----:B------:R-:W-:Y:S02]  /*1eb0*/  UIADD3 UR5, UPT, UPT, UR5, 0x1, URZ ;  /* 0x0000000105057890 */ /* 0x000fe4000fffe0ff */
[----:B01-34-:R-:W-:Y:S02]  /*1ec0*/  IMAD R8, R82, R9, UR8 ;  /* 0x0000000852087e24 */ /* 0x01bfe4000f8e0209 */
[----:B------:R-:W-:Y:S01]  /*1ed0*/  LEA R45, R83, UR15, 0x5 ;  /* 0x0000000f532d7c11 */ /* 0x000fe2000f8e28ff */
[----:B------:R-:W-:Y:S02]  /*1ee0*/  UISETP.NE.AND UP0, UPT, UR5, 0x8, UPT ;  /* 0x000000080500788c */ /* 0x000fe4000bf05270 */
[----:B------:R-:W-:Y:S04]  /*1ef0*/  LDS R9, [R8] ;  /* 0x0000000008097984 */ /* 0x000fe80000000800 */
[----:B------:R-:W-:Y:S04]  /*1f00*/  LDS R13, [R8+0x24] ;  /* 0x00002400080d7984 */ /* 0x000fe80000000800 */
[----:B------:R-:W-:Y:S04]  /*1f10*/  LDS R12, [R8+0x48] ;  /* 0x00004800080c7984 */ /* 0x000fe80000000800 */
[----:B------:R-:W-:Y:S04]  /*1f20*/  LDS R41, [R8+0x6c] ;  /* 0x00006c0008297984 */ /* 0x000fe80000000800 */
[----:B------:R-:W-:Y:S04]  /*1f30*/  LDS R40, [R8+0x90] ;  /* 0x0000900008287984 */ /* 0x000fe80000000800 */
[----:B------:R-:W-:Y:S04]  /*1f40*/  LDS R42, [R8+0xb4] ;  /* 0x0000b400082a7984 */ /* 0x000fe80000000800 */
[----:B------:R-:W-:Y:S04]  /*1f50*/  LDS R44, [R8+0xd8] ;  /* 0x0000d800082c7984 */ /* 0x000fe80000000800 */
[----:B------:R-:W-:Y:S04]  /*1f60*/  LDS R43, [R8+0xfc] ;  /* 0x0000fc00082b7984 */ /* 0x000fe80000000800 */
[----:B------:R-:W0:Y:S04]  /*1f70*/  LDS R54, [R45] ;  /* 0x000000002d367984 */ /* 0x000e280000000800 */
[----:B------:R-:W1:Y:S04]  /*1f80*/  LDS R47, [R45+0x4] ;  /* 0x000004002d2f7984 */ /* 0x000e680000000800 */
[----:B------:R-:W2:Y:S04]  /*1f90*/  LDS R55, [R45+0x8] ;  /* 0x000008002d377984 */ /* 0x000ea80000000800 */
[----:B------:R-:W3:Y:S04]  /*1fa0*/  LDS R57, [R45+0xc] ;  /* 0x00000c002d397984 */ /* 0x000ee80000000800 */
[----:B------:R-:W4:Y:S04]  /*1fb0*/  LDS R79, [R45+0x10] ;  /* 0x000010002d4f7984 */ /* 0x000f280000000800 */
[----:B------:R-:W5:Y:S04]  /*1fc0*/  LDS R80, [R45+0x14] ;  /* 0x000014002d507984 */ /* 0x000f680000000800 */
[----:B------:R-:W5:Y:S04]  /*1fd0*/  LDS R81, [R45+0x18] ;  /* 0x000018002d517984 */ /* 0x000f680000000800 */
[----:B------:R-:W5:Y:S01]  /*1fe0*/  LDS R8, [R45+0x1c] ;  /* 0x00001c002d087984 */ /* 0x000f620000000800 */
[-C--:B0-----:R-:W-:Y:S01]  /*1ff0*/  FFMA R46, R9, R54.reuse, R46 ;  /* 0x00000036092e7223 */ /* 0x081fe2000000002e */
[-C--:B------:R-:W-:Y:S01]  /*2000*/  FFMA R11, R13, R54.reuse, R11 ;  /* 0x000000360d0b7223 */ /* 0x080fe2000000000b */
[-C--:B------:R-:W-:Y:S01]  /*2010*/  FFMA R73, R12, R54.reuse, R73 ;  /* 0x000000360c497223 */ /* 0x080fe20000000049 */
[-C--:B------:R-:W-:Y:S01]  /*2020*/  FFMA R70, R41, R54.reuse, R70 ;  /* 0x0000003629467223 */ /* 0x080fe20000000046 */
[-C--:B------:R-:W-:Y:S01]  /*2030*/  FFMA R61, R40, R54.reuse, R61 ;  /* 0x00000036283d7223 */ /* 0x080fe2000000003d */
[-C--:B------:R-:W-:Y:S01]  /*2040*/  FFMA R33, R42, R54.reuse, R33 ;  /* 0x000000362a217223 */ /* 0x080fe20000000021 */
[-C--:B------:R-:W-:Y:S01]  /*2050*/  FFMA R23, R44, R54.reuse, R23 ;  /* 0x000000362c177223 */ /* 0x080fe20000000017 */
[----:B------:R-:W-:Y:S01]  /*2060*/  FFMA R10, R43, R54, R10 ;  /* 0x000000362b0a7223 */ /* 0x000fe2000000000a */
[-C--:B-1----:R-:W-:Y:S01]  /*2070*/  FFMA R53, R9, R47.reuse, R53 ;  /* 0x0000002f09357223 */ /* 0x082fe20000000035 */
[-C--:B------:R-:W-:Y:S01]  /*2080*/  FFMA R14, R13, R47.reuse, R14 ;  /* 0x0000002f0d0e7223 */ /* 0x080fe2000000000e */
[-C--:B------:R-:W-:Y:S01]  /*2090*/  FFMA R71, R12, R47.reuse, R71 ;  /* 0x0000002f0c477223 */ /* 0x080fe20000000047 */
[-C--:B------:R-:W-:Y:S01]  /*20a0*/  FFMA R69, R41, R47.reuse, R69 ;  /* 0x0000002f29457223 */ /* 0x080fe20000000045 */
[-C--:B------:R-:W-:Y:S01]  /*20b0*/  FFMA R60, R40, R47.reuse, R60 ;  /* 0x0000002f283c7223 */ /* 0x080fe2000000003c */
[-C--:B------:R-:W-:Y:S01]  /*20c0*/  FFMA R32, R42, R47.reuse, R32 ;  /* 0x0000002f2a207223 */ /* 0x080fe20000000020 */
[-C--:B------:R-:W-:Y:S01]  /*20d0*/  FFMA R22, R44, R47.reuse, R22 ;  /* 0x0000002f2c167223 */ /* 0x080fe20000000016 */
[----:B------:R-:W-:Y:S01]  /*20e0*/  FFMA R0, R43, R47, R0 ;  /* 0x0000002f2b007223 */ /* 0x000fe20000000000 */
[-C--:B--2---:R-:W-:Y:S01]  /*20f0*/  FFMA R52, R9, R55.reuse, R52 ;  /* 0x0000003709347223 */ /* 0x084fe20000000034 */
[-C--:B------:R-:W-:Y:S01]  /*2100*/  FFMA R16, R13, R55.reuse, R16 ;  /* 0x000000370d107223 */ /* 0x080fe20000000010 */
[-C--:B------:R-:W-:Y:S01]  /*2110*/  FFMA R78, R12, R55.reuse, R78 ;  /* 0x000000370c4e7223 */ /* 0x080fe2000000004e */
[-C--:B------:R-:W-:Y:S01]  /*2120*/  FFMA R68, R41, R55.reuse, R68 ;  /* 0x0000003729447223 */ /* 0x080fe20000000044 */
[-C--:B------:R-:W-:Y:S01]  /*2130*/  FFMA R59, R40, R55.reuse, R59 ;  /* 0x00000037283b7223 */ /* 0x080fe2000000003b */
[-C--:B------:R-:W-:Y:S01]  /*2140*/  FFMA R31, R42, R55.reuse, R31 ;  /* 0x000000372a1f7223 */ /* 0x080fe2000000001f */
[-C--:B------:R-:W-:Y:S01]  /*2150*/  FFMA R21, R44, R55.reuse, R21 ;  /* 0x000000372c157223 */ /* 0x080fe20000000015 */
[----:B------:R-:W-:Y:S01]  /*2160*/  FFMA R2, R43, R55, R2 ;  /* 0x000000372b027223 */ /* 0x000fe20000000002 */
[-C--:B---3--:R-:W-:Y:S01]  /*2170*/  FFMA R51, R9, R57.reuse, R51 ;  /* 0x0000003909337223 */ /* 0x088fe20000000033 */
[-C--:B------:R-:W-:Y:S01]  /*2180*/  FFMA R24, R13, R57.reuse, R24 ;  /* 0x000000390d187223 */ /* 0x080fe20000000018 */
[-C--:B------:R-:W-:Y:S01]  /*2190*/  FFMA R77, R12, R57.reuse, R77 ;  /* 0x000000390c4d7223 */ /* 0x080fe2000000004d */
[-C--:B------:R-:W-:Y:S01]  /*21a0*/  FFMA R67, R41, R57.reuse, R67 ;  /* 0x0000003929437223 */ /* 0x080fe20000000043 */
[-C--:B------:R-:W-:Y:S01]  /*21b0*/  FFMA R58, R40, R57.reuse, R58 ;  /* 0x00000039283a7223 */ /* 0x080fe2000000003a */
[-C--:B------:R-:W-:Y:S01]  /*21c0*/  FFMA R30, R42, R57.reuse, R30 ;  /* 0x000000392a1e7223 */ /* 0x080fe2000000001e */
[-C--:B------:R-:W-:Y:S01]  /*21d0*/  FFMA R20, R44, R57.reuse, R20 ;  /* 0x000000392c147223 */ /* 0x080fe20000000014 */
[----:B------:R-:W-:Y:S01]  /*21e0*/  FFMA R3, R43, R57, R3 ;  /* 0x000000392b037223 */ /* 0x000fe20000000003 */
[-C--:B----4-:R-:W-:Y:S01]  /*21f0*/  FFMA R50, R9, R79.reuse, R50 ;  /* 0x0000004f09327223 */ /* 0x090fe20000000032 */
[-C--:B------:R-:W-:Y:S01]  /*2200*/  FFMA R26, R13, R79.reuse, R26 ;  /* 0x0000004f0d1a7223 */ /* 0x080fe2000000001a */
[-C--:B------:R-:W-:Y:S01]  /*2210*/  FFMA R76, R12, R79.reuse, R76 ;  /* 0x0000004f0c4c7223 */ /* 0x080fe2000000004c */
[-C--:B------:R-:W-:Y:S01]  /*2220*/  FFMA R66, R41, R79.reuse, R66 ;  /* 0x0000004f29427223 */ /* 0x080fe20000000042 */
[-C--:B------:R-:W-:Y:S01]  /*2230*/  FFMA R39, R40, R79.reuse, R39 ;  /* 0x0000004f28277223 */ /* 0x080fe20000000027 */
[-C--:B------:R-:W-:Y:S01]  /*2240*/  FFMA R29, R42, R79.reuse, R29 ;  /* 0x0000004f2a1d7223 */ /* 0x080fe2000000001d */
[-C--:B------:R-:W-:Y:S01]  /*2250*/  FFMA R19, R44, R79.reuse, R19 ;  /* 0x0000004f2c137223 */ /* 0x080fe20000000013 */
[----:B------:R-:W-:Y:S01]  /*2260*/  FFMA R4, R43, R79, R4 ;  /* 0x0000004f2b047223 */ /* 0x000fe20000000004 */
[-C--:B-----5:R-:W-:Y:S01]  /*2270*/  FFMA R49, R9, R80.reuse, R49 ;  /* 0x0000005009317223 */ /* 0x0a0fe20000000031 */
[-C--:B------:R-:W-:Y:S01]  /*2280*/  FFMA R34, R13, R80.reuse, R34 ;  /* 0x000000500d227223 */ /* 0x080fe20000000022 */
[-C--:B------:R-:W-:Y:S01]  /*2290*/  FFMA R75, R12, R80.reuse, R75 ;  /* 0x000000500c4b7223 */ /* 0x080fe2000000004b */
[-C--:B------:R-:W-:Y:S01]  /*22a0*/  FFMA R65, R41, R80.reuse, R65 ;  /* 0x0000005029417223 */ /* 0x080fe20000000041 */
[-C--:B------:R-:W-:Y:S01]  /*22b0*/  FFMA R38, R40, R80.reuse, R38 ;  /* 0x0000005028267223 */ /* 0x080fe20000000026 */
[-C--:B------:R-:W-:Y:S01]  /*22c0*/  FFMA R28, R42, R80.reuse, R28 ;  /* 0x000000502a1c7223 */ /* 0x080fe2000000001c */
[-C--:B------:R-:W-:Y:S01]  /*22d0*/  FFMA R18, R44, R80.reuse, R18 ;  /* 0x000000502c127223 */ /* 0x080fe20000000012 */
[----:B------:R-:W-:Y:S01]  /*22e0*/  FFMA R5, R43, R80, R5 ;  /* 0x000000502b057223 */ /* 0x000fe20000000005 */
[-C--:B------:R-:W-:Y:S01]  /*22f0*/  FFMA R48, R9, R81.reuse, R48 ;  /* 0x0000005109307223 */ /* 0x080fe20000000030 */
        /* <DEDUP_REMOVED lines=15> */
[----:B------:R-:W-:Y:S06]  /*23f0*/  BRA.U UP0, `(.L_x_12) ;  /* 0xfffffff900a07547 */ /* 0x000fec000b83ffff */
[----:B------:R-:W0:Y:S01]  /*2400*/  LDCU UR5, c[0x0][0x3a0] ;  /* 0x00007400ff0577ac */ /* 0x000e220008000800 */
[----:B------:R-:W-:-:S04]  /*2410*/  UIADD3 UR4, UPT, UPT, UR4, 0x8, URZ ;  /* 0x0000000804047890 */ /* 0x000fc8000fffe0ff */
[----:B0-----:R-:W-:Y:S01]  /*2420*/  UISETP.GE.AND UP0, UPT, UR4, UR5, UPT ;  /* 0x000000050400728c */ /* 0x001fe2000bf06270 */
[----:B------:R-:W-:Y:S08]  /*2430*/  BAR.SYNC.DEFER_BLOCKING 0x0 ;  /* 0x0000000000007b1d */ /* 0x000ff00000010000 */
[----:B------:R-:W-:Y:S05]  /*2440*/  BRA.U !UP0, `(.L_x_13) ;  /* 0xffffffdd08fc7547 */ /* 0x000fea000b83ffff */
.L_x_0:
[----:B------:R-:W1:Y:S01]  /*2450*/  S2R R8, SR_TID.X ;  /* 0x0000000000087919 */ /* 0x000e620000002100 */
[----:B------:R-:W2:Y:S01]  /*2460*/  LDCU.64 UR6, c[0x0][0x398] ;  /* 0x00007300ff0677ac */ /* 0x000ea20008000a00 */
[----:B------:R-:W1:Y:S01]  /*2470*/  S2R R9, SR_CTAID.X ;  /* 0x0000000000097919 */ /* 0x000e620000002500 */
[----:B------:R-:W3:Y:S01]  /*2480*/  LDCU.64 UR4, c[0x0][0x390] ;  /* 0x00007200ff0477ac */ /* 0x000ee20008000a00 */
[----:B------:R-:W4:Y:S01]  /*2490*/  S2R R13, SR_TID.Y ;  /* 0x00000000000d7919 */ /* 0x000f220000002200 */
[----:B------:R-:W4:Y:S01]  /*24a0*/  S2R R12, SR_CTAID.Y ;  /* 0x00000000000c7919 */ /* 0x000f220000002600 */
[----:B-1----:R-:W-:-:S05]  /*24b0*/  LEA R8, R9, R8, 0x4 ;  /* 0x0000000809087211 */ /* 0x002fca00078e20ff */
[----:B------:R-:W-:Y:S01]  /*24c0*/  IMAD.SHL.U32 R8, R8, 0x8, RZ ;  /* 0x0000000808087824 */ /* 0x000fe200078e00ff */
[----:B----4-:R-:W-:-:S04]  /*24d0*/  LEA R13, R12, R13, 0x4 ;  /* 0x0000000d0c0d7211 */ /* 0x010fc800078e20ff */
[----:B--2---:R-:W-:Y:S02]  /*24e0*/  ISETP.GE.AND P0, PT, R8, UR7, PT ;  /* 0x0000000708007c0c */ /* 0x004fe4000bf06270 */
[----:B------:R-:W-:-:S04]  /*24f0*/  SHF.L.U32 R13, R13, 0x3, RZ ;  /* 0x000000030d0d7819 */ /* 0x000fc800000006ff */
[----:B------:R-:W-:-:S13]  /*2500*/  ISETP.LT.AND P0, PT, R13, UR6, !P0 ;  /* 0x000000060d007c0c */ /* 0x000fda000c701270 */
[----:B------:R-:W1:Y:S01]  /*2510*/  @P0 LDC.64 R44, c[0x0][0x390] ;  /* 0x0000e400ff2c0b82 */ /* 0x000e620000000a00 */
[----:B------:R-:W-:-:S07]  /*2520*/  @P0 IMAD R9, R13, UR7, R8 ;  /* 0x000000070d090c24 */ /* 0x000fce000f8e0208 */
[----:B------:R-:W2:Y:S08]  /*2530*/  @P0 LDC R41, c[0x0][0x3a8] ;  /* 0x0000ea00ff290b82 */ /* 0x000eb00000000800 */
[----:B------:R-:W4:Y:S01]  /*2540*/  @P0 LDC R47, c[0x0][0x3a4] ;  /* 0x0000e900ff2f0b82 */ /* 0x000f220000000800 */
[----:B-1----:R-:W-:-:S05]  /*2550*/  @P0 IMAD.WIDE R44, R9, 0x4, R44 ;  /* 0x00000004092c0825 */ /* 0x002fca00078e022c */
[----:B0-----:R-:W2:Y:S01]  /*2560*/  @P0 LDG.E R12, desc[UR12][R44.64] ;  /* 0x0000000c2c0c0981 */ /* 0x001ea2000c1e1900 */
[----:B------:R-:W-:-:S04]  /*2570*/  IADD3 R9, PT, PT, R8, 0x1, RZ ;  /* 0x0000000108097810 */ /* 0x000fc80007ffe0ff */
[----:B------:R-:W-:-:S04]  /*2580*/  ISETP.GE.AND P1, PT, R9, UR7, PT ;  /* 0x0000000709007c0c */ /* 0x000fc8000bf26270 */
[----:B------:R-:W-:Y:S02]  /*2590*/  P2R R9, PR, RZ, 0x2 ;  /* 0x00000002ff097803 */ /* 0x000fe40000000000 */
[----:B------:R-:W-:-:S13]  /*25a0*/  ISETP.GE.OR P1, PT, R13, UR6, P1 ;  /* 0x000000060d007c0c */ /* 0x000fda0008f26670 */
[----:B------:R-:W-:Y:S01]  /*25b0*/  @!P1 IMAD R43, R13, UR7, RZ ;  /* 0x000000070d2b9c24 */ /* 0x000fe2000f8e02ff */
[----:B------:R-:W0:Y:S04]  /*25c0*/  @!P1 LDC R55, c[0x0][0x3a8] ;  /* 0x0000ea00ff379b82 */ /* 0x000e280000000800 */
[----:B------:R-:W-:-:S04]  /*25d0*/  @!P1 IADD3 R40, P2, PT, R8, R43, RZ ;  /* 0x0000002b08289210 */ /* 0x000fc80007f5e0ff */
[----:B------:R-:W-:Y:S01]  /*25e0*/  @!P1 LEA.HI.X.SX32 R43, R43, RZ, 0x1, P2 ;  /* 0x000000ff2b2b9211 */ /* 0x000fe200010f0eff */
[----:B------:R-:W1:Y:S01]  /*25f0*/  @!P1 LDC R57, c[0x0][0x3a4] ;  /* 0x0000e900ff399b82 */ /* 0x000e620000000800 */
[----:B---3--:R-:W-:-:S04]  /*2600*/  @!P1 LEA R42, P2, R40, UR4, 0x2 ;  /* 0x00000004282a9c11 */ /* 0x008fc8000f8410ff */
[----:B------:R-:W-:Y:S01]  /*2610*/  @!P1 LEA.HI.X R43, R40, UR5, R43, 0x2, P2 ;  /* 0x00000005282b9c11 */ /* 0x000fe200090f142b */
[----:B--2---:R-:W-:-:S04]  /*2620*/  @P0 FMUL R41, R12, R41 ;  /* 0x000000290c290220 */ /* 0x004fc80000400000 */
[----:B----4-:R-:W-:-:S05]  /*2630*/  @P0 FFMA R47, R46, R47, R41 ;  /* 0x0000002f2e2f0223 */ /* 0x010fca0000000029 */
[----:B------:R2:W-:Y:S04]  /*2640*/  @P0 STG.E desc[UR12][R44.64], R47 ;  /* 0x0000002f2c000986 */ /* 0x0005e8000c10190c */
[----:B------:R-:W0:Y:S01]  /*2650*/  @!P1 LDG.E R54, desc[UR12][R42.64+0x4] ;  /* 0x0000040c2a369981 */ /* 0x000e22000c1e1900 */
[----:B------:R-:W-:-:S05]  /*2660*/  VIADD R12, R8, 0x2 ;  /* 0x00000002080c7836 */ /* 0x000fca0000000000 */
[----:B------:R-:W-:-:S04]  /*2670*/  ISETP.GE.AND P3, PT, R12, UR7, PT ;  /* 0x000000070c007c0c */ /* 0x000fc8000bf66270 */
[----:B------:R-:W-:Y:S02]  /*2680*/  ISETP.GE.OR P2, PT, R13, UR6, P3 ;  /* 0x000000060d007c0c */ /* 0x000fe40009f46670 */
[----:B------:R-:W-:-:S11]  /*2690*/  P2R R12, PR, RZ, 0x8 ;  /* 0x00000008ff0c7803 */ /* 0x000fd60000000000 */
[----:B------:R-:W3:Y:S01]  /*26a0*/  @!P2 LDC.64 R40, c[0x0][0x390] ;  /* 0x0000e400ff28ab82 */ /* 0x000ee20000000a00 */
[----:B------:R-:W-:-:S05]  /*26b0*/  @!P2 IMAD R79, R13, UR7, RZ ;  /* 0x000000070d4fac24 */ /* 0x000fca000f8e02ff */
[----:B------:R-:W-:Y:S02]  /*26c0*/  @!P2 IADD3 R80, P0, PT, R8, R79, RZ ;  /* 0x0000004f0850a210 */ /* 0x000fe40007f1e0ff */
[----:B--2---:R-:W2:Y:S02]  /*26d0*/  @!P2 LDC R45, c[0x0][0x3a8] ;  /* 0x0000ea00ff2dab82 */ /* 0x004ea40000000800 */
[----:B------:R-:W-:Y:S02]  /*26e0*/  @!P2 LEA.HI.X.SX32 R79, R79, RZ, 0x1, P0 ;  /* 0x000000ff4f4fa211 */ /* 0x000fe400000f0eff */
[----:B---3--:R-:W-:-:S04]  /*26f0*/  @!P2 LEA R46, P0, R80, R40, 0x2 ;  /* 0x00000028502ea211 */ /* 0x008fc800078010ff */
[----:B------:R-:W-:Y:S01]  /*2700*/  @!P2 LEA.HI.X R47, R80, R41, R79, 0x2, P0 ;  /* 0x00000029502fa211 */ /* 0x000fe200000f144f */
[----:B0-----:R-:W-:Y:S01]  /*2710*/  @!P1 FMUL R54, R54, R55 ;  /* 0x0000003736369220 */ /* 0x001fe20000400000 */
[----:B------:R-:W-:Y:S01]  /*2720*/  IADD3 R40, PT, PT, R8, 0x3, RZ ;  /* 0x0000000308287810 */ /* 0x000fe20007ffe0ff */
[----:B------:R-:W0:Y:S02]  /*2730*/  @!P2 LDC R55, c[0x0][0x3a4] ;  /* 0x0000e900ff37ab82 */ /* 0x000e240000000800 */
[----:B-1----:R-:W-:-:S05]  /*2740*/  @!P1 FFMA R53, R53, R57, R54 ;  /* 0x0000003935359223 */ /* 0x002fca0000000036 */
[----:B------:R1:W-:Y:S04]  /*2750*/  @!P1 STG.E desc[UR12][R42.64+0x4], R53 ;  /* 0x000004352a009986 */ /* 0x0003e8000c10190c */
[----:B------:R-:W2:Y:S01]  /*2760*/  @!P2 LDG.E R44, desc[UR12][R46.64+0x8] ;  /* 0x0000080c2e2ca981 */ /* 0x000ea2000c1e1900 */
[----:B------:R-:W-:Y:S02]  /*2770*/  ISETP.GE.AND P0, PT, R40, UR7, PT ;  /* 0x0000000728007c0c */ /* 0x000fe4000bf06270 */
[----:B------:R-:W-:Y:S02]  /*2780*/  IADD3 R40, PT, PT, R8, 0x4, RZ ;  /* 0x0000000408287810 */ /* 0x000fe40007ffe0ff */
[----:B------:R-:W-:Y:S02]  /*2790*/  ISETP.GE.OR P3, PT, R13, UR6, P0 ;  /* 0x000000060d007c0c */ /* 0x000fe40008766670 */
[----:B------:R-:W-:-:S02]  /*27a0*/  ISETP.GE.AND P1, PT, R40, UR7, PT ;  /* 0x0000000728007c0c */ /* 0x000fc4000bf26270 */
[----:B------:R-:W-:Y:S02]  /*27b0*/  P2R R54, PR, RZ, 0x1 ;  /* 0x00000001ff367803 */ /* 0x000fe40000000000 */
[----:B------:R-:W-:-:S07]  /*27c0*/  ISETP.GE.OR P6, PT, R13, UR6, P1 ;  /* 0x000000060d007c0c */ /* 0x000fce0008fc6670 */
[----:B------:R-:W3:Y:S08]  /*27d0*/  @!P3 LDC.64 R40, c[0x0][0x390] ;  /* 0x0000e400ff28bb82 */ /* 0x000ef00000000a00 */
[----:B-1----:R-:W1:Y:S01]  /*27e0*/  @!P6 LDC.64 R42, c[0x0][0x390] ;  /* 0x0000e400ff2aeb82 */ /* 0x002e620000000a00 */
[----:B--2---:R-:W-:-:S04]  /*27f0*/  @!P2 FMUL R45, R44, R45 ;  /* 0x0000002d2c2da220 */ /* 0x004fc80000400000 */
[----:B0-----:R-:W-:Y:S01]  /*2800*/  @!P2 FFMA R53, R52, R55, R45 ;  /* 0x000000373435a223 */ /* 0x001fe2000000002d */
[C---:B------:R-:W-:Y:S02]  /*2810*/  @!P3 IMAD R45, R13.reuse, UR7, RZ ;  /* 0x000000070d2dbc24 */ /* 0x040fe4000f8e02ff */
[----:B------:R-:W-:Y:S02]  /*2820*/  @!P6 IMAD R55, R13, UR7, RZ ;  /* 0x000000070d37ec24 */ /* 0x000fe4000f8e02ff */
[----:B------:R0:W-:Y:S01]  /*2830*/  @!P2 STG.E desc[UR12][R46.64+0x8], R53 ;  /* 0x000008352e00a986 */ /* 0x0001e2000c10190c */
[----:B------:R-:W-:-:S04]  /*2840*/  @!P3 IADD3 R52, P2, PT, R8, R45, RZ ;  /* 0x0000002d0834b210 */ /* 0x000fc80007f5e0ff */
[----:B------:R-:W-:Y:S02]  /*2850*/  @!P3 LEA.HI.X.SX32 R45, R45, RZ, 0x1, P2 ;  /* 0x000000ff2d2db211 */ /* 0x000fe400010f0eff */
[----:B---3--:R-:W-:Y:S01]  /*2860*/  @!P3 LEA R44, P2, R52, R40, 0x2 ;  /* 0x00000028342cb211 */ /* 0x008fe200078410ff */
[----:B------:R-:W-:-:S03]  /*2870*/  VIADD R40, R8, 0x5 ;  /* 0x0000000508287836 */ /* 0x000fc60000000000 */
[----:B------:R-:W-:Y:S02]  /*2880*/  @!P3 LEA.HI.X R45, R52, R41, R45, 0x2, P2 ;  /* 0x00000029342db211 */ /* 0x000fe400010f142d */
[----:B------:R-:W-:-:S04]  /*2890*/  @!P6 IADD3 R41, P2, PT, R8, R55, RZ ;  /* 0x000000370829e210 */ /* 0x000fc80007f5e0ff */
[----:B------:R-:W-:Y:S02]  /*28a0*/  @!P6 LEA.HI.X.SX32 R52, R55, RZ, 0x1, P2 ;  /* 0x000000ff3734e211 */ /* 0x000fe400010f0eff */
[----:B-1----:R-:W-:-:S04]  /*28b0*/  @!P6 LEA R42, P2, R41, R42, 0x2 ;  /* 0x0000002a292ae211 */ /* 0x002fc800078410ff */
[----:B------:R-:W-:Y:S02]  /*28c0*/  @!P6 LEA.HI.X R43, R41, R43, R52, 0x2, P2 ;  /* 0x0000002b292be211 */ /* 0x000fe400010f1434 */
[----:B------:R-:W-:-:S04]  /*28d0*/  ISETP.GE.AND P2, PT, R40, UR7, PT ;  /* 0x0000000728007c0c */ /* 0x000fc8000bf46270 */
[----:B------:R-:W-:-:S13]  /*28e0*/  ISETP.GE.OR P5, PT, R13, UR6, P2 ;  /* 0x000000060d007c0c */ /* 0x000fda00097a6670 */
[----:B------:R-:W-:-:S05]  /*28f0*/  @!P5 IMAD R41, R13, UR7, RZ ;  /* 0x000000070d29dc24 */ /* 0x000fca000f8e02ff */
[----:B0-----:R-:W-:-:S04]  /*2900*/  @!P5 IADD3 R47, P4, PT, R8, R41, RZ ;  /* 0x00000029082fd210 */ /* 0x001fc80007f9e0ff */
[----:B------:R-:W-:Y:S02]  /*2910*/  @!P5 LEA.HI.X.SX32 R52, R41, RZ, 0x1, P4 ;  /* 0x000000ff2934d211 */ /* 0x000fe400020f0eff */
[----:B------:R-:W0:Y:S02]  /*2920*/  @!P5 LDC.64 R40, c[0x0][0x390] ;  /* 0x0000e400ff28db82 */ /* 0x000e240000000a00 */
[C---:B0-----:R-:W-:Y:S02]  /*2930*/  @!P5 LEA R46, P4, R47.reuse, R40, 0x2 ;  /* 0x000000282f2ed211 */ /* 0x041fe400078810ff */
[----:B------:R-:W2:Y:S02]  /*2940*/  @!P3 LDG.E R40, desc[UR12][R44.64+0xc] ;  /* 0x00000c0c2c28b981 */ /* 0x000ea4000c1e1900 */
[----:B------:R-:W-:Y:S02]  /*2950*/  @!P5 LEA.HI.X R47, R47, R41, R52, 0x2, P4 ;  /* 0x000000292f2fd211 */ /* 0x000fe400020f1434 */
[----:B------:R-:W2:Y:S08]  /*2960*/  @!P3 LDC R41, c[0x0][0x3a8] ;  /* 0x0000ea00ff29bb82 */ /* 0x000eb00000000800 */
[----:B------:R-:W0:Y:S01]  /*2970*/  @!P3 LDC R52, c[0x0][0x3a4] ;  /* 0x0000e900ff34bb82 */ /* 0x000e220000000800 */
[----:B--2---:R-:W-:-:S04]  /*2980*/  @!P3 FMUL R40, R40, R41 ;  /* 0x000000292828b220 */ /* 0x004fc80000400000 */
[----:B0-----:R-:W-:Y:S01]  /*2990*/  @!P3 FFMA R51, R51, R52, R40 ;  /* 0x000000343333b223 */ /* 0x001fe20000000028 */
[----:B------:R-:W-:-:S04]  /*29a0*/  IADD3 R40, PT, PT, R8, 0x6, RZ ;  /* 0x0000000608287810 */ /* 0x000fc80007ffe0ff */
[----:B------:R0:W-:Y:S01]  /*29b0*/  @!P3 STG.E desc[UR12][R44.64+0xc], R51 ;  /* 0x00000c332c00b986 */ /* 0x0001e2000c10190c */
[----:B------:R-:W-:-:S04]  /*29c0*/  ISETP.GE.AND P3, PT, R40, UR7, PT ;  /* 0x0000000728007c0c */ /* 0x000fc8000bf66270 */
[----:B------:R-:W-:Y:S01]  /*29d0*/  ISETP.GE.OR P4, PT, R13, UR6, P3 ;  /* 0x000000060d007c0c */ /* 0x000fe20009f86670 */
[----:B0-----:R-:W0:-:S12]  /*29e0*/  @!P6 LDC R45, c[0x0][0x3a8] ;  /* 0x0000ea00ff2deb82 */ /* 0x001e180000000800 */
[----:B------:R-:W-:Y:S01]  /*29f0*/  @!P4 IMAD R41, R13, UR7, RZ ;  /* 0x000000070d29cc24 */ /* 0x000fe2000f8e02ff */
[----:B------:R-:W1:Y:S04]  /*2a00*/  @!P6 LDC R44, c[0x0][0x3a4] ;  /* 0x0000e900ff2ceb82 */ /* 0x000e680000000800 */
[----:B------:R-:W-:-:S04]  /*2a10*/  @!P4 IADD3 R52, P0, PT, R8, R41, RZ ;  /* 0x000000290834c210 */ /* 0x000fc80007f1e0ff */
[----:B------:R-:W-:Y:S01]  /*2a20*/  @!P4 LEA.HI.X.SX32 R53, R41, RZ, 0x1, P0 ;  /* 0x000000ff2935c211 */ /* 0x000fe200000f0eff */
[----:B------:R-:W2:Y:S08]  /*2a30*/  @!P5 LDC R51, c[0x0][0x3a8] ;  /* 0x0000ea00ff33db82 */ /* 0x000eb00000000800 */
[----:B------:R-:W3:Y:S02]  /*2a40*/  @!P4 LDC.64 R40, c[0x0][0x390] ;  /* 0x0000e400ff28cb82 */ /* 0x000ee40000000a00 */
[----:B---3--:R-:W-:-:S04]  /*2a50*/  @!P4 LEA R40, P0, R52, R40, 0x2 ;  /* 0x000000283428c211 */ /* 0x008fc800078010ff */
[----:B------:R-:W-:Y:S02]  /*2a60*/  @!P4 LEA.HI.X R41, R52, R41, R53, 0x2, P0 ;  /* 0x000000293429c211 */ /* 0x000fe400000f1435 */
[----:B------:R-:W0:Y:S02]  /*2a70*/  @!P6 LDG.E R52, desc[UR12][R42.64+0x10] ;  /* 0x0000100c2a34e981 */ /* 0x000e24000c1e1900 */
[----:B0-----:R-:W-:-:S04]  /*2a80*/  @!P6 FMUL R45, R52, R45 ;  /* 0x0000002d342de220 */ /* 0x001fc80000400000 */
[----:B-1----:R-:W-:Y:S02]  /*2a90*/  @!P6 FFMA R45, R50, R44, R45 ;  /* 0x0000002c322de223 */ /* 0x002fe4000000002d */
[----:B------:R-:W0:Y:S03]  /*2aa0*/  @!P5 LDC R50, c[0x0][0x3a4] ;  /* 0x0000e900ff32db82 */ /* 0x000e260000000800 */
[----:B------:R1:W-:Y:S04]  /*2ab0*/  @!P6 STG.E desc[UR12][R42.64+0x10], R45 ;  /* 0x0000102d2a00e986 */ /* 0x0003e8000c10190c */
[----:B------:R-:W2:Y:S02]  /*2ac0*/  @!P5 LDG.E R44, desc[UR12][R46.64+0x14] ;  /* 0x0000140c2e2cd981 */ /* 0x000ea4000c1e1900 */
[----:B--2---:R-:W-:-:S02]  /*2ad0*/  @!P5 FMUL R44, R44, R51 ;  /* 0x000000332c2cd220 */ /* 0x004fc40000400000 */
[----:B------:R-:W1:Y:S02]  /*2ae0*/  @!P4 LDC R51, c[0x0][0x3a8] ;  /* 0x0000ea00ff33cb82 */ /* 0x000e640000000800 */
[----:B0-----:R-:W-:-:S05]  /*2af0*/  @!P5 FFMA R49, R49, R50, R44 ;  /* 0x000000323131d223 */ /* 0x001fca000000002c */
[----:B------:R-:W-:Y:S01]  /*2b00*/  @!P5 STG.E desc[UR12][R46.64+0x14], R49 ;  /* 0x000014312e00d986 */ /* 0x000fe2000c10190c */
[----:B------:R-:W0:Y:S03]  /*2b10*/  @!P4 LDC R50, c[0x0][0x3a4] ;  /* 0x0000e900ff32cb82 */ /* 0x000e260000000800 */
[----:B------:R-:W1:Y:S01]  /*2b20*/  @!P4 LDG.E R44, desc[UR12][R40.64+0x18] ;  /* 0x0000180c282cc981 */ /* 0x000e62000c1e1900 */
[----:B------:R-:W-:-:S05]  /*2b30*/  MOV R52, UR7 ;  /* 0x0000000700347c02 */ /* 0x000fca0008000f00 */
[----:B------:R-:W-:-:S04]  /*2b40*/  IMAD R91, R13, R52, UR7 ;  /* 0x000000070d5b7e24 */ /* 0x000fc8000f8e0234 */
[----:B------:R-:W-:-:S05]  /*2b50*/  VIADD R89, R91, UR7 ;  /* 0x000000075b597c36 */ /* 0x000fca0008000000 */
[----:B------:R-:W-:-:S04]  /*2b60*/  IADD3 R85, PT, PT, R89, UR7, RZ ;  /* 0x0000000759557c10 */ /* 0x000fc8000fffe0ff */
[----:B------:R-:W-:-:S05]  /*2b70*/  IADD3 R83, PT, PT, R85, UR7, RZ ;  /* 0x0000000755537c10 */ /* 0x000fca000fffe0ff */
[----:B------:R-:W-:-:S05]  /*2b80*/  VIADD R81, R83, UR7 ;  /* 0x0000000753517c36 */ /* 0x000fca0008000000 */
[----:B------:R-:W-:Y:S02]  /*2b90*/  IADD3 R79, PT, PT, R81, UR7, RZ ;  /* 0x00000007514f7c10 */ /* 0x000fe4000fffe0ff */
[----:B------:R-:W-:Y:S02]  /*2ba0*/  ISETP.NE.AND P0, PT, R54, RZ, PT ;  /* 0x000000ff3600720c */ /* 0x000fe40003f05270 */
[----:B------:R-:W-:Y:S01]  /*2bb0*/  IADD3 R54, PT, PT, R8, 0x7, RZ ;  /* 0x0000000708367810 */ /* 0x000fe20007ffe0ff */
[----:B-1----:R-:W-:-:S04]  /*2bc0*/  @!P4 FMUL R43, R44, R51 ;  /* 0x000000332c2bc220 */ /* 0x002fc80000400000 */
[----:B0-----:R-:W-:-:S05]  /*2bd0*/  @!P4 FFMA R43, R48, R50, R43 ;  /* 0x00000032302bc223 */ /* 0x001fca000000002b */
[----:B------:R0:W-:Y:S01]  /*2be0*/  @!P4 STG.E desc[UR12][R40.64+0x18], R43 ;  /* 0x0000182b2800c986 */ /* 0x0001e2000c10190c */
[----:B------:R-:W-:-:S04]  /*2bf0*/  IADD3 R42, P4, PT, R8, R91, RZ ;  /* 0x0000005b082a7210 */ /* 0x000fc80007f9e0ff */
[----:B------:R-:W-:Y:S02]  /*2c00*/  LEA.HI.X.SX32 R45, R91, RZ, 0x1, P4 ;  /* 0x000000ff5b2d7211 */ /* 0x000fe400020f0eff */
[----:B------:R-:W-:-:S04]  /*2c10*/  LEA R52, P4, R42, UR4, 0x2 ;  /* 0x000000042a347c11 */ /* 0x000fc8000f8810ff */
[----:B------:R-:W-:Y:S02]  /*2c20*/  LEA.HI.X R53, R42, UR5, R45, 0x2, P4 ;  /* 0x000000052a357c11 */ /* 0x000fe4000a0f142d */
[----:B------:R-:W-:-:S04]  /*2c30*/  IADD3 R42, P4, PT, R8, R89, RZ ;  /* 0x00000059082a7210 */ /* 0x000fc80007f9e0ff */
[----:B------:R-:W-:Y:S02]  /*2c40*/  LEA.HI.X.SX32 R45, R89, RZ, 0x1, P4 ;  /* 0x000000ff592d7211 */ /* 0x000fe400020f0eff */
[----:B------:R-:W-:-:S04]  /*2c50*/  LEA R50, P4, R42, UR4, 0x2 ;  /* 0x000000042a327c11 */ /* 0x000fc8000f8810ff */
[----:B------:R-:W-:Y:S02]  /*2c60*/  LEA.HI.X R51, R42, UR5, R45, 0x2, P4 ;  /* 0x000000052a337c11 */ /* 0x000fe4000a0f142d */
[----:B0-----:R-:W-:-:S04]  /*2c70*/  IADD3 R40, P4, PT, R8, R85, RZ ;  /* 0x0000005508287210 */ /* 0x001fc80007f9e0ff */
[----:B------:R-:W-:Y:S02]  /*2c80*/  LEA.HI.X.SX32 R41, R85, RZ, 0x1, P4 ;  /* 0x000000ff55297211 */ /* 0x000fe400020f0eff */
[----:B------:R-:W-:-:S04]  /*2c90*/  LEA R48, P4, R40, UR4, 0x2 ;  /* 0x0000000428307c11 */ /* 0x000fc8000f8810ff */
[----:B------:R-:W-:Y:S02]  /*2ca0*/  LEA.HI.X R49, R40, UR5, R41, 0x2, P4 ;  /* 0x0000000528317c11 */ /* 0x000fe4000a0f1429 */
        /* <DEDUP_REMOVED lines=12> */
[----:B------:R-:W-:-:S04]  /*2d70*/  ISETP.GE.AND P4, PT, R54, UR7, PT ;  /* 0x0000000736007c0c */ /* 0x000fc8000bf86270 */
[----:B------:R-:W-:-:S13]  /*2d80*/  ISETP.GE.OR P5, PT, R13, UR6, P4 ;  /* 0x000000060d007c0c */ /* 0x000fda000a7a6670 */
[----:B------:R-:W-:Y:S01]  /*2d90*/  @!P5 IMAD R41, R13, UR7, RZ ;  /* 0x000000070d29dc24 */ /* 0x000fe2000f8e02ff */
[----:B------:R-:W0:Y:S04]  /*2da0*/  @!P5 LDC R93, c[0x0][0x3a4] ;  /* 0x0000e900ff5ddb82 */ /* 0x000e280000000800 */
[----:B------:R-:W-:-:S04]  /*2db0*/  @!P5 IADD3 R54, P6, PT, R8, R41, RZ ;  /* 0x000000290836d210 */ /* 0x000fc80007fde0ff */
[----:B------:R-:W-:Y:S02]  /*2dc0*/  @!P5 LEA.HI.X.SX32 R55, R41, RZ, 0x1, P6 ;  /* 0x000000ff2937d211 */ /* 0x000fe400030f0eff */
[----:B------:R-:W1:Y:S02]  /*2dd0*/  @!P5 LDC.64 R40, c[0x0][0x390] ;  /* 0x0000e400ff28db82 */ /* 0x000e640000000a00 */
[----:B-1----:R-:W-:-:S04]  /*2de0*/  @!P5 LEA R40, P6, R54, R40, 0x2 ;  /* 0x000000283628d211 */ /* 0x002fc800078c10ff */
[----:B------:R-:W-:-:S05]  /*2df0*/  @!P5 LEA.HI.X R41, R54, R41, R55, 0x2, P6 ;  /* 0x000000293629d211 */ /* 0x000fca00030f1437 */
[----:B------:R-:W2:Y:S01]  /*2e00*/  @!P5 LDG.E R57, desc[UR12][R40.64+0x1c] ;  /* 0x00001c0c2839d981 */ /* 0x000ea2000c1e1900 */
[----:B------:R-:W-:-:S05]  /*2e10*/  VIADD R87, R79, UR7 ;  /* 0x000000074f577c36 */ /* 0x000fca0008000000 */
[----:B------:R-:W-:-:S04]  /*2e20*/  IADD3 R55, P6, PT, R8, R87, RZ ;  /* 0x0000005708377210 */ /* 0x000fc80007fde0ff */
[----:B------:R-:W-:Y:S02]  /*2e30*/  LEA.HI.X.SX32 R80, R87, RZ, 0x1, P6 ;  /* 0x000000ff57507211 */ /* 0x000fe400030f0eff */
[----:B------:R-:W-:-:S04]  /*2e40*/  LEA R54, P6, R55, UR4, 0x2 ;  /* 0x0000000437367c11 */ /* 0x000fc8000f8c10ff */
[----:B------:R-:W-:Y:S02]  /*2e50*/  LEA.HI.X R55, R55, UR5, R80, 0x2, P6 ;  /* 0x0000000537377c11 */ /* 0x000fe4000b0f1450 */
[----:B------:R-:W2:Y:S02]  /*2e60*/  @!P5 LDC R80, c[0x0][0x3a8] ;  /* 0x0000ea00ff50db82 */ /* 0x000ea40000000800 */
[----:B--2---:R-:W-:-:S04]  /*2e70*/  @!P5 FMUL R57, R57, R80 ;  /* 0x000000503939d220 */ /* 0x004fc80000400000 */
[----:B0-----:R-:W-:Y:S01]  /*2e80*/  @!P5 FFMA R93, R56, R93, R57 ;  /* 0x0000005d385dd223 */ /* 0x001fe20000000039 */
[----:B------:R-:W-:-:S04]  /*2e90*/  IADD3 R80, PT, PT, R13, 0x1, RZ ;  /* 0x000000010d507810 */ /* 0x000fc80007ffe0ff */
[----:B------:R0:W-:Y:S01]  /*2ea0*/  @!P5 STG.E desc[UR12][R40.64+0x1c], R93 ;  /* 0x00001c5d2800d986 */ /* 0x0001e2000c10190c */
[----:B------:R-:W-:-:S04]  /*2eb0*/  ISETP.GE.AND P5, PT, R8, UR7, PT ;  /* 0x0000000708007c0c */ /* 0x000fc8000bfa6270 */
[----:B------:R-:W-:-:S13]  /*2ec0*/  ISETP.GE.OR P6, PT, R80, UR6, P5 ;  /* 0x0000000650007c0c */ /* 0x000fda000afc6670 */
[----:B------:R-:W1:Y:S01]  /*2ed0*/  @!P6 LDC.64 R56, c[0x0][0x390] ;  /* 0x0000e400ff38eb82 */ /* 0x000e620000000a00 */
[----:B------:R-:W-:-:S07]  /*2ee0*/  @!P6 IADD3 R91, PT, PT, R8, R91, RZ ;  /* 0x0000005b085be210 */ /* 0x000fce0007ffe0ff */
[----:B------:R-:W2:Y:S01]  /*2ef0*/  @!P6 LDC R84, c[0x0][0x3a4] ;  /* 0x0000e900ff54eb82 */ /* 0x000ea20000000800 */
[----:B-1----:R-:W-:-:S07]  /*2f00*/  @!P6 IMAD.WIDE R56, R91, 0x4, R56 ;  /* 0x000000045b38e825 */ /* 0x002fce00078e0238 */
[----:B------:R-:W1:Y:S01]  /*2f10*/  @!P6 LDC R91, c[0x0][0x3a8] ;  /* 0x0000ea00ff5beb82 */ /* 0x000e620000000800 */
[----:B------:R-:W1:Y:S02]  /*2f20*/  @!P6 LDG.E R82, desc[UR12][R56.64] ;  /* 0x0000000c3852e981 */ /* 0x000e64000c1e1900 */
[----:B-1----:R-:W-:-:S04]  /*2f30*/  @!P6 FMUL R82, R82, R91 ;  /* 0x0000005b5252e220 */ /* 0x002fc80000400000 */
[----:B--2---:R-:W-:-:S05]  /*2f40*/  @!P6 FFMA R11, R11, R84, R82 ;  /* 0x000000540b0be223 */ /* 0x004fca0000000052 */
[----:B------:R1:W-:Y:S01]  /*2f50*/  @!P6 STG.E desc[UR12][R56.64], R11 ;  /* 0x0000000b3800e986 */ /* 0x0003e2000c10190c */
[----:B------:R-:W-:-:S04]  /*2f60*/  ISETP.NE.AND P6, PT, R9, RZ, PT ;  /* 0x000000ff0900720c */ /* 0x000fc80003fc5270 */
[----:B------:R-:W-:-:S13]  /*2f70*/  ISETP.GE.OR P6, PT, R80, UR6, P6 ;  /* 0x0000000650007c0c */ /* 0x000fda000b7c6670 */
[----:B0-----:R-:W2:Y:S01]  /*2f80*/  @!P6 LDG.E R40, desc[UR12][R52.64+0x4] ;  /* 0x0000040c3428e981 */ /* 0x001ea2000c1e1900 */
[----:B------:R-:W2:Y:S08]  /*2f90*/  @!P6 LDC R41, c[0x0][0x3a8] ;  /* 0x0000ea00ff29eb82 */ /* 0x000eb00000000800 */
[----:B------:R-:W0:Y:S01]  /*2fa0*/  @!P6 LDC R82, c[0x0][0x3a4] ;  /* 0x0000e900ff52eb82 */ /* 0x000e220000000800 */
[----:B--2---:R-:W-:-:S04]  /*2fb0*/  @!P6 FMUL R41, R40, R41 ;  /* 0x000000292829e220 */ /* 0x004fc80000400000 */
[----:B0-----:R-:W-:-:S05]  /*2fc0*/  @!P6 FFMA R41, R14, R82, R41 ;  /* 0x000000520e29e223 */ /* 0x001fca0000000029 */
[----:B------:R0:W-:Y:S01]  /*2fd0*/  @!P6 STG.E desc[UR12][R52.64+0x4], R41 ;  /* 0x000004293400e986 */ /* 0x0001e2000c10190c */
[----:B------:R-:W-:-:S04]  /*2fe0*/  ISETP.NE.AND P6, PT, R12, RZ, PT ;  /* 0x000000ff0c00720c */ /* 0x000fc80003fc5270 */
[----:B------:R-:W-:-:S13]  /*2ff0*/  ISETP.GE.OR P6, PT, R80, UR6, P6 ;  /* 0x0000000650007c0c */ /* 0x000fda000b7c6670 */
[----:B------:R-:W1:Y:S01]  /*3000*/  @!P6 LDG.E R14, desc[UR12][R52.64+0x8] ;  /* 0x0000080c340ee981 */ /* 0x000e62000c1e1900 */
[----:B------:R-:W1:Y:S08]  /*3010*/  @!P6 LDC R91, c[0x0][0x3a8] ;  /* 0x0000ea00ff5beb82 */ /* 0x000e700000000800 */
[----:B------:R-:W2:Y:S01]  /*3020*/  @!P6 LDC R40, c[0x0][0x3a4] ;  /* 0x0000e900ff28eb82 */ /* 0x000ea20000000800 */
[----:B-1----:R-:W-:-:S04]  /*3030*/  @!P6 FMUL R11, R14, R91 ;  /* 0x0000005b0e0be220 */ /* 0x002fc80000400000 */
[----:B--2---:R-:W-:-:S05]  /*3040*/  @!P6 FFMA R11, R16, R40, R11 ;  /* 0x00000028100be223 */ /* 0x004fca000000000b */
[----:B------:R1:W-:Y:S01]  /*3050*/  @!P6 STG.E desc[UR12][R52.64+0x8], R11 ;  /* 0x0000080b3400e986 */ /* 0x0003e2000c10190c */
[----:B------:R-:W-:-:S13]  /*3060*/  ISETP.GE.OR P6, PT, R80, UR6, P0 ;  /* 0x0000000650007c0c */ /* 0x000fda00087c6670 */
[----:B------:R-:W0:Y:S01]  /*3070*/  @!P6 LDG.E R14, desc[UR12][R52.64+0xc] ;  /* 0x00000c0c340ee981 */ /* 0x000e22000c1e1900 */
[----:B------:R-:W0:Y:S08]  /*3080*/  @!P6 LDC R57, c[0x0][0x3a8] ;  /* 0x0000ea00ff39eb82 */ /* 0x000e300000000800 */
[----:B------:R-:W2:Y:S01]  /*3090*/  @!P6 LDC R16, c[0x0][0x3a4] ;  /* 0x0000e900ff10eb82 */ /* 0x000ea20000000800 */
[----:B0-----:R-:W-:-:S04]  /*30a0*/  @!P6 FMUL R41, R14, R57 ;  /* 0x000000390e29e220 */ /* 0x001fc80000400000 */
[----:B--2---:R-:W-:-:S05]  /*30b0*/  @!P6 FFMA R41, R24, R16, R41 ;  /* 0x000000101829e223 */ /* 0x004fca0000000029 */
[----:B------:R0:W-:Y:S01]  /*30c0*/  @!P6 STG.E desc[UR12][R52.64+0xc], R41 ;  /* 0x00000c293400e986 */ /* 0x0001e2000c10190c */
        /* <DEDUP_REMOVED lines=22> */
[----:B------:R-:W2:Y:S01]  /*3230*/  @!P6 LDG.E R11, desc[UR12][R52.64+0x1c] ;  /* 0x00001c0c340be981 */ /* 0x000ea2000c1e1900 */
[----:B------:R-:W2:Y:S08]  /*3240*/  @!P6 LDC R14, c[0x0][0x3a8] ;  /* 0x0000ea00ff0eeb82 */ /* 0x000eb00000000800 */
[----:B------:R-:W3:Y:S01]  /*3250*/  @!P6 LDC R16, c[0x0][0x3a4] ;  /* 0x0000e900ff10eb82 */ /* 0x000ee20000000800 */
[----:B--2---:R-:W-:Y:S01]  /*3260*/  @!P6 FMUL R14, R11, R14 ;  /* 0x0000000e0b0ee220 */ /* 0x004fe20000400000 */
[----:B------:R-:W-:-:S03]  /*3270*/  VIADD R11, R13, 0x2 ;  /* 0x000000020d0b7836 */ /* 0x000fc60000000000 */
[----:B---3--:R-:W-:-:S05]  /*3280*/  @!P6 FFMA R63, R63, R16, R14 ;  /* 0x000000103f3fe223 */ /* 0x008fca000000000e */
[----:B------:R2:W-:Y:S01]  /*3290*/  @!P6 STG.E desc[UR12][R52.64+0x1c], R63 ;  /* 0x00001c3f3400e986 */ /* 0x0005e2000c10190c */
[----:B------:R-:W-:-:S13]  /*32a0*/  ISETP.GE.OR P6, PT, R11, UR6, P5 ;  /* 0x000000060b007c0c */ /* 0x000fda000afc6670 */
[----:B0-----:R-:W0:Y:S01]  /*32b0*/  @!P6 LDC.64 R40, c[0x0][0x390] ;  /* 0x0000e400ff28eb82 */ /* 0x001e220000000a00 */
[----:B------:R-:W-:-:S07]  /*32c0*/  @!P6 IADD3 R89, PT, PT, R8, R89, RZ ;  /* 0x000000590859e210 */ /* 0x000fce0007ffe0ff */
[----:B-1----:R-:W1:Y:S08]  /*32d0*/  @!P6 LDC R57, c[0x0][0x3a8] ;  /* 0x0000ea00ff39eb82 */ /* 0x002e700000000800 */
[----:B------:R-:W3:Y:S01]  /*32e0*/  @!P6 LDC R16, c[0x0][0x3a4] ;  /* 0x0000e900ff10eb82 */ /* 0x000ee20000000800 */
[----:B0-----:R-:W-:-:S05]  /*32f0*/  @!P6 IMAD.WIDE R40, R89, 0x4, R40 ;  /* 0x000000045928e825 */ /* 0x001fca00078e0228 */
[----:B------:R-:W1:Y:S02]  /*3300*/  @!P6 LDG.E R14, desc[UR12][R40.64] ;  /* 0x0000000c280ee981 */ /* 0x000e64000c1e1900 */
[----:B-1----:R-:W-:-:S04]  /*3310*/  @!P6 FMUL R14, R14, R57 ;  /* 0x000000390e0ee220 */ /* 0x002fc80000400000 */
[----:B---3--:R-:W-:-:S05]  /*3320*/  @!P6 FFMA R73, R73, R16, R14 ;  /* 0x000000104949e223 */ /* 0x008fca000000000e */
[----:B------:R0:W-:Y:S01]  /*3330*/  @!P6 STG.E desc[UR12][R40.64], R73 ;  /* 0x000000492800e986 */ /* 0x0001e2000c10190c */
[----:B------:R-:W-:-:S04]  /*3340*/  ISETP.NE.AND P6, PT, R9, RZ, PT ;  /* 0x000000ff0900720c */ /* 0x000fc80003fc5270 */
[----:B------:R-:W-:-:S13]  /*3350*/  ISETP.GE.OR P6, PT, R11, UR6, P6 ;  /* 0x000000060b007c0c */ /* 0x000fda000b7c6670 */
[----:B------:R-:W3:Y:S01]  /*3360*/  @!P6 LDG.E R14, desc[UR12][R50.64+0x4] ;  /* 0x0000040c320ee981 */ /* 0x000ee2000c1e1900 */
[----:B--2---:R-:W3:Y:S08]  /*3370*/  @!P6 LDC R53, c[0x0][0x3a8] ;  /* 0x0000ea00ff35eb82 */ /* 0x004ef00000000800 */
[----:B------:R-:W1:Y:S01]  /*3380*/  @!P6 LDC R16, c[0x0][0x3a4] ;  /* 0x0000e900ff10eb82 */ /* 0x000e620000000800 */
[----:B---3--:R-:W-:-:S04]  /*3390*/  @!P6 FMUL R14, R14, R53 ;  /* 0x000000350e0ee220 */ /* 0x008fc80000400000 */
[----:B-1----:R-:W-:-:S05]  /*33a0*/  @!P6 FFMA R71, R71, R16, R14 ;  /* 0x000000104747e223 */ /* 0x002fca000000000e */
[----:B------:R-:W-:Y:S01]  /*33b0*/  @!P6 STG.E desc[UR12][R50.64+0x4], R71 ;  /* 0x000004473200e986 */ /* 0x000fe2000c10190c */
[----:B------:R-:W-:-:S04]  /*33c0*/  ISETP.NE.AND P6, PT, R12, RZ, PT ;  /* 0x000000ff0c00720c */ /* 0x000fc80003fc5270 */
[----:B------:R-:W-:-:S13]  /*33d0*/  ISETP.GE.OR P6, PT, R11, UR6, P6 ;  /* 0x000000060b007c0c */ /* 0x000fda000b7c6670 */
[----:B------:R-:W0:Y:S01]  /*33e0*/  @!P6 LDG.E R14, desc[UR12][R50.64+0x8] ;  /* 0x0000080c320ee981 */ /* 0x000e22000c1e1900 */
[----:B------:R-:W0:Y:S08]  /*33f0*/  @!P6 LDC R53, c[0x0][0x3a8] ;  /* 0x0000ea00ff35eb82 */ /* 0x000e300000000800 */
[----:B------:R-:W1:Y:S01]  /*3400*/  @!P6 LDC R16, c[0x0][0x3a4] ;  /* 0x0000e900ff10eb82 */ /* 0x000e620000000800 */
[----:B0-----:R-:W-:-:S04]  /*3410*/  @!P6 FMUL R41, R14, R53 ;  /* 0x000000350e29e220 */ /* 0x001fc80000400000 */
[----:B-1----:R-:W-:-:S05]  /*3420*/  @!P6 FFMA R41, R78, R16, R41 ;  /* 0x000000104e29e223 */ /* 0x002fca0000000029 */
[----:B------:R0:W-:Y:S01]  /*3430*/  @!P6 STG.E desc[UR12][R50.64+0x8], R41 ;  /* 0x000008293200e986 */ /* 0x0001e2000c10190c */
[----:B------:R-:W-:-:S13]  /*3440*/  ISETP.GE.OR P6, PT, R11, UR6, P0 ;  /* 0x000000060b007c0c */ /* 0x000fda00087c6670 */
[----:B------:R-:W2:Y:S01]  /*3450*/  @!P6 LDG.E R14, desc[UR12][R50.64+0xc] ;  /* 0x00000c0c320ee981 */ /* 0x000ea2000c1e1900 */
[----:B------:R-:W2:Y:S08]  /*3460*/  @!P6 LDC R53, c[0x0][0x3a8] ;  /* 0x0000ea00ff35eb82 */ /* 0x000eb00000000800 */
[----:B------:R-:W1:Y:S01]  /*3470*/  @!P6 LDC R16, c[0x0][0x3a4] ;  /* 0x0000e900ff10eb82 */ /* 0x000e620000000800 */
[----:B--2---:R-:W-:-:S04]  /*3480*/  @!P6 FMUL R14, R14, R53 ;  /* 0x000000350e0ee220 */ /* 0x004fc80000400000 */
[----:B-1----:R-:W-:-:S05]  /*3490*/  @!P6 FFMA R77, R77, R16, R14 ;  /* 0x000000104d4de223 */ /* 0x002fca000000000e */
[----:B------:R-:W-:Y:S01]  /*34a0*/  @!P6 STG.E desc[UR12][R50.64+0xc], R77 ;  /* 0x00000c4d3200e986 */ /* 0x000fe2000c10190c */
        /* <DEDUP_REMOVED lines=26> */
[----:B-1----:R-:W-:Y:S01]  /*3650*/  @!P6 FFMA R57, R72, R57, R11 ;  /* 0x000000394839e223 */ /* 0x002fe2000000000b */
[----:B------:R-:W-:-:S04]  /*3660*/  IADD3 R11, PT, PT, R13, 0x3, RZ ;  /* 0x000000030d0b7810 */ /* 0x000fc80007ffe0ff */
[----:B------:R1:W-:Y:S01]  /*3670*/  @!P6 STG.E desc[UR12][R50.64+0x1c], R57 ;  /* 0x00001c393200e986 */ /* 0x0003e2000c10190c */
[----:B------:R-:W-:-:S13]  /*3680*/  ISETP.GE.OR P6, PT, R11, UR6, P5 ;  /* 0x000000060b007c0c */ /* 0x000fda000afc6670 */
[----:B------:R-:W2:Y:S01]  /*3690*/  @!P6 LDC.64 R40, c[0x0][0x390] ;  /* 0x0000e400ff28eb82 */ /* 0x000ea20000000a00 */
[----:B------:R-:W-:-:S07]  /*36a0*/  @!P6 IMAD.IADD R85, R8, 0x1, R85 ;  /* 0x000000010855e824 */ /* 0x000fce00078e0255 */
[----:B0-----:R-:W0:Y:S08]  /*36b0*/  @!P6 LDC R53, c[0x0][0x3a8] ;  /* 0x0000ea00ff35eb82 */ /* 0x001e300000000800 */
[----:B------:R-:W3:Y:S01]  /*36c0*/  @!P6 LDC R16, c[0x0][0x3a4] ;  /* 0x0000e900ff10eb82 */ /* 0x000ee20000000800 */
[----:B--2---:R-:W-:-:S05]  /*36d0*/  @!P6 IMAD.WIDE R40, R85, 0x4, R40 ;  /* 0x000000045528e825 */ /* 0x004fca00078e0228 */
[----:B------:R-:W0:Y:S02]  /*36e0*/  @!P6 LDG.E R14, desc[UR12][R40.64] ;  /* 0x0000000c280ee981 */ /* 0x000e24000c1e1900 */
[----:B0-----:R-:W-:-:S04]  /*36f0*/  @!P6 FMUL R53, R14, R53 ;  /* 0x000000350e35e220 */ /* 0x001fc80000400000 */
[----:B---3--:R-:W-:-:S05]  /*3700*/  @!P6 FFMA R53, R70, R16, R53 ;  /* 0x000000104635e223 */ /* 0x008fca0000000035 */
[----:B------:R0:W-:Y:S01]  /*3710*/  @!P6 STG.E desc[UR12][R40.64], R53 ;  /* 0x000000352800e986 */ /* 0x0001e2000c10190c */
[----:B------:R-:W-:-:S04]  /*3720*/  ISETP.NE.AND P6, PT, R9, RZ, PT ;  /* 0x000000ff0900720c */ /* 0x000fc80003fc5270 */
[----:B------:R-:W-:-:S13]  /*3730*/  ISETP.GE.OR P6, PT, R11, UR6, P6 ;  /* 0x000000060b007c0c */ /* 0x000fda000b7c6670 */
[----:B------:R-:W2:Y:S01]  /*3740*/  @!P6 LDG.E R14, desc[UR12][R48.64+0x4] ;  /* 0x0000040c300ee981 */ /* 0x000ea2000c1e1900 */
[----:B-1----:R-:W2:Y:S08]  /*3750*/  @!P6 LDC R51, c[0x0][0x3a8] ;  /* 0x0000ea00ff33eb82 */ /* 0x002eb00000000800 */
[----:B------:R-:W1:Y:S01]  /*3760*/  @!P6 LDC R16, c[0x0][0x3a4] ;  /* 0x0000e900ff10eb82 */ /* 0x000e620000000800 */
[----:B--2---:R-:W-:-:S04]  /*3770*/  @!P6 FMUL R14, R14, R51 ;  /* 0x000000330e0ee220 */ /* 0x004fc80000400000 */
        /* <DEDUP_REMOVED lines=42> */
[----:B--2---:R-:W-:Y:S01]  /*3a20*/  @!P6 FMUL R11, R11, R14 ;  /* 0x0000000e0b0be220 */ /* 0x004fe20000400000 */
[----:B------:R-:W-:-:S03]  /*3a30*/  IADD3 R14, PT, PT, R13, 0x4, RZ ;  /* 0x000000040d0e7810 */ /* 0x000fc60007ffe0ff */
[----:B-1----:R-:W-:-:S05]  /*3a40*/  @!P6 FFMA R11, R62, R16, R11 ;  /* 0x000000103e0be223 */ /* 0x002fca000000000b */
[----:B------:R1:W-:Y:S01]  /*3a50*/  @!P6 STG.E desc[UR12][R48.64+0x1c], R11 ;  /* 0x00001c0b3000e986 */ /* 0x0003e2000c10190c */
[----:B------:R-:W-:-:S13]  /*3a60*/  ISETP.GE.OR P6, PT, R14, UR6, P5 ;  /* 0x000000060e007c0c */ /* 0x000fda000afc6670 */
[----:B------:R-:W2:Y:S01]  /*3a70*/  @!P6 LDC.64 R40, c[0x0][0x390] ;  /* 0x0000e400ff28eb82 */ /* 0x000ea20000000a00 */
[----:B------:R-:W-:-:S07]  /*3a80*/  @!P6 IADD3 R83, PT, PT, R8, R83, RZ ;  /* 0x000000530853e210 */ /* 0x000fce0007ffe0ff */
        /* <DEDUP_REMOVED lines=9> */
[----:B-1----:R-:W2:Y:S01]  /*3b20*/  @!P6 LDG.E R11, desc[UR12][R46.64+0x4] ;  /* 0x0000040c2e0be981 */ /* 0x002ea2000c1e1900 */
[----:B------:R-:W2:Y:S08]  /*3b30*/  @!P6 LDC R16, c[0x0][0x3a8] ;  /* 0x0000ea00ff10eb82 */ /* 0x000eb00000000800 */
[----:B------:R-:W1:Y:S01]  /*3b40*/  @!P6 LDC R24, c[0x0][0x3a4] ;  /* 0x0000e900ff18eb82 */ /* 0x000e620000000800 */
[----:B--2---:R-:W-:-:S04]  /*3b50*/  @!P6 FMUL R11, R11, R16 ;  /* 0x000000100b0be220 */ /* 0x004fc80000400000 */
[----:B-1----:R-:W-:-:S05]  /*3b60*/  @!P6 FFMA R11, R60, R24, R11 ;  /* 0x000000183c0be223 */ /* 0x002fca000000000b */
[----:B------:R1:W-:Y:S01]  /*3b70*/  @!P6 STG.E desc[UR12][R46.64+0x4], R11 ;  /* 0x0000040b2e00e986 */ /* 0x0003e2000c10190c */
[----:B------:R-:W-:-:S04]  /*3b80*/  ISETP.NE.AND P6, PT, R12, RZ, PT ;  /* 0x000000ff0c00720c */ /* 0x000fc80003fc5270 */
[----:B------:R-:W-:-:S13]  /*3b90*/  ISETP.GE.OR P6, PT, R14, UR6, P6 ;  /* 0x000000060e007c0c */ /* 0x000fda000b7c6670 */
[----:B------:R-:W2:Y:S01]  /*3ba0*/  @!P6 LDG.E R16, desc[UR12][R46.64+0x8] ;  /* 0x0000080c2e10e981 */ /* 0x000ea2000c1e1900 */
[----:B------:R-:W2:Y:S08]  /*3bb0*/  @!P6 LDC R49, c[0x0][0x3a8] ;  /* 0x0000ea00ff31eb82 */ /* 0x000eb00000000800 */
[----:B------:R-:W3:Y:S01]  /*3bc0*/  @!P6 LDC R24, c[0x0][0x3a4] ;  /* 0x0000e900ff18eb82 */ /* 0x000ee20000000800 */
[----:B--2---:R-:W-:-:S04]  /*3bd0*/  @!P6 FMUL R16, R16, R49 ;  /* 0x000000311010e220 */ /* 0x004fc80000400000 */
[----:B---3--:R-:W-:-:S05]  /*3be0*/  @!P6 FFMA R59, R59, R24, R16 ;  /* 0x000000183b3be223 */ /* 0x008fca0000000010 */
[----:B------:R-:W-:Y:S01]  /*3bf0*/  @!P6 STG.E desc[UR12][R46.64+0x8], R59 ;  /* 0x0000083b2e00e986 */ /* 0x000fe2000c10190c */
[----:B------:R-:W-:-:S13]  /*3c00*/  ISETP.GE.OR P6, PT, R14, UR6, P0 ;  /* 0x000000060e007c0c */ /* 0x000fda00087c6670 */
[----:B------:R-:W1:Y:S01]  /*3c10*/  @!P6 LDG.E R16, desc[UR12][R46.64+0xc] ;  /* 0x00000c0c2e10e981 */ /* 0x000e62000c1e1900 */
[----:B0-----:R-:W1:Y:S08]  /*3c20*/  @!P6 LDC R41, c[0x0][0x3a8] ;  /* 0x0000ea00ff29eb82 */ /* 0x001e700000000800 */
[----:B------:R-:W0:Y:S01]  /*3c30*/  @!P6 LDC R24, c[0x0][0x3a4] ;  /* 0x0000e900ff18eb82 */ /* 0x000e220000000800 */
[----:B-1----:R-:W-:-:S04]  /*3c40*/  @!P6 FMUL R11, R16, R41 ;  /* 0x00000029100be220 */ /* 0x002fc80000400000 */
[----:B0-----:R-:W-:-:S05]  /*3c50*/  @!P6 FFMA R11, R58, R24, R11 ;  /* 0x000000183a0be223 */ /* 0x001fca000000000b */
[----:B------:R0:W-:Y:S01]  /*3c60*/  @!P6 STG.E desc[UR12][R46.64+0xc], R11 ;  /* 0x00000c0b2e00e986 */ /* 0x0001e2000c10190c */
[----:B------:R-:W-:-:S13]  /*3c70*/  ISETP.GE.OR P6, PT, R14, UR6, P1 ;  /* 0x000000060e007c0c */ /* 0x000fda0008fc6670 */
[----:B------:R-:W2:Y:S01]  /*3c80*/  @!P6 LDG.E R16, desc[UR12][R46.64+0x10] ;  /* 0x0000100c2e10e981 */ /* 0x000ea2000c1e1900 */
[----:B------:R-:W2:Y:S08]  /*3c90*/  @!P6 LDC R41, c[0x0][0x3a8] ;  /* 0x0000ea00ff29eb82 */ /* 0x000eb00000000800 */
[----:B------:R-:W1:Y:S01]  /*3ca0*/  @!P6 LDC R24, c[0x0][0x3a4] ;  /* 0x0000e900ff18eb82 */ /* 0x000e620000000800 */
[----:B--2---:R-:W-:-:S04]  /*3cb0*/  @!P6 FMUL R16, R16, R41 ;  /* 0x000000291010e220 */ /* 0x004fc80000400000 */
[----:B-1----:R-:W-:-:S05]  /*3cc0*/  @!P6 FFMA R39, R39, R24, R16 ;  /* 0x000000182727e223 */ /* 0x002fca0000000010 */
        /* <DEDUP_REMOVED lines=9> */
[----:B------:R-:W2:Y:S01]  /*3d60*/  @!P6 LDG.E R16, desc[UR12][R46.64+0x18] ;  /* 0x0000180c2e10e981 */ /* 0x000ea2000c1e1900 */
[----:B------:R-:W2:Y:S08]  /*3d70*/  @!P6 LDC R41, c[0x0][0x3a8] ;  /* 0x0000ea00ff29eb82 */ /* 0x000eb00000000800 */
[----:B------:R-:W3:Y:S01]  /*3d80*/  @!P6 LDC R24, c[0x0][0x3a4] ;  /* 0x0000e900ff18eb82 */ /* 0x000ee20000000800 */
[----:B--2---:R-:W-:-:S04]  /*3d90*/  @!P6 FMUL R16, R16, R41 ;  /* 0x000000291010e220 */ /* 0x004fc80000400000 */
[----:B---3--:R-:W-:-:S05]  /*3da0*/  @!P6 FFMA R37, R37, R24, R16 ;  /* 0x000000182525e223 */ /* 0x008fca0000000010 */
[----:B------:R2:W-:Y:S01]  /*3db0*/  @!P6 STG.E desc[UR12][R46.64+0x18], R37 ;  /* 0x000018252e00e986 */ /* 0x0005e2000c10190c */
[----:B------:R-:W-:-:S13]  /*3dc0*/  ISETP.GE.OR P6, PT, R14, UR6, P4 ;  /* 0x000000060e007c0c */ /* 0x000fda000a7c6670 */
[----:B------:R-:W3:Y:S01]  /*3dd0*/  @!P6 LDG.E R14, desc[UR12][R46.64+0x1c] ;  /* 0x00001c0c2e0ee981 */ /* 0x000ee2000c1e1900 */
[----:B-1----:R-:W3:Y:S08]  /*3de0*/  @!P6 LDC R39, c[0x0][0x3a8] ;  /* 0x0000ea00ff27eb82 */ /* 0x002ef00000000800 */
[----:B0-----:R-:W0:Y:S01]  /*3df0*/  @!P6 LDC R11, c[0x0][0x3a4] ;  /* 0x0000e900ff0beb82 */ /* 0x001e220000000800 */
[----:B---3--:R-:W-:-:S04]  /*3e00*/  @!P6 FMUL R14, R14, R39 ;  /* 0x000000270e0ee220 */ /* 0x008fc80000400000 */
[----:B0-----:R-:W-:Y:S01]  /*3e10*/  @!P6 FFMA R11, R35, R11, R14 ;  /* 0x0000000b230be223 */ /* 0x001fe2000000000e */
[----:B------:R-:W-:-:S04]  /*3e20*/  VIADD R14, R13, 0x5 ;  /* 0x000000050d0e7836 */ /* 0x000fc80000000000 */
[----:B------:R0:W-:Y:S01]  /*3e30*/  @!P6 STG.E desc[UR12][R46.64+0x1c], R11 ;  /* 0x00001c0b2e00e986 */ /* 0x0001e2000c10190c */
[----:B------:R-:W-:-:S13]  /*3e40*/  ISETP.GE.OR P6, PT, R14, UR6, P5 ;  /* 0x000000060e007c0c */ /* 0x000fda000afc6670 */
[----:B------:R-:W1:Y:S01]  /*3e50*/  @!P6 LDC.64 R34, c[0x0][0x390] ;  /* 0x0000e400ff22eb82 */ /* 0x000e620000000a00 */
[----:B------:R-:W-:-:S07]  /*3e60*/  @!P6 IADD3 R81, PT, PT, R8, R81, RZ ;  /* 0x000000510851e210 */ /* 0x000fce0007ffe0ff */
[----:B--2---:R-:W2:Y:S08]  /*3e70*/  @!P6 LDC R37, c[0x0][0x3a8] ;  /* 0x0000ea00ff25eb82 */ /* 0x004eb00000000800 */
[----:B------:R-:W3:Y:S01]  /*3e80*/  @!P6 LDC R24, c[0x0][0x3a4] ;  /* 0x0000e900ff18eb82 */ /* 0x000ee20000000800 */
[----:B-1----:R-:W-:-:S05]  /*3e90*/  @!P6 IMAD.WIDE R34, R81, 0x4, R34 ;  /* 0x000000045122e825 */ /* 0x002fca00078e0222 */
[----:B------:R-:W2:Y:S02]  /*3ea0*/  @!P6 LDG.E R16, desc[UR12][R34.64] ;  /* 0x0000000c2210e981 */ /* 0x000ea4000c1e1900 */
[----:B--2---:R-:W-:-:S04]  /*3eb0*/  @!P6 FMUL R16, R16, R37 ;  /* 0x000000251010e220 */ /* 0x004fc80000400000 */
[----:B---3--:R-:W-:-:S05]  /*3ec0*/  @!P6 FFMA R33, R33, R24, R16 ;  /* 0x000000182121e223 */ /* 0x008fca0000000010 */
        /* <DEDUP_REMOVED lines=18> */
[----:B------:R-:W0:Y:S01]  /*3ff0*/  @!P6 LDG.E R16, desc[UR12][R44.64+0xc] ;  /* 0x00000c0c2c10e981 */ /* 0x000e22000c1e1900 */
[----:B-1----:R-:W0:Y:S08]  /*4000*/  @!P6 LDC R33, c[0x0][0x3a8] ;  /* 0x0000ea00ff21eb82 */ /* 0x002e300000000800 */
[----:B------:R-:W1:Y:S01]  /*4010*/  @!P6 LDC R24, c[0x0][0x3a4] ;  /* 0x0000e900ff18eb82 */ /* 0x000e620000000800 */
[----:B0-----:R-:W-:-:S04]  /*4020*/  @!P6 FMUL R11, R16, R33 ;  /* 0x00000021100be220 */ /* 0x001fc80000400000 */
[----:B-1----:R-:W-:-:S05]  /*4030*/  @!P6 FFMA R11, R30, R24, R11 ;  /* 0x000000181e0be223 */ /* 0x002fca000000000b */
[----:B------:R0:W-:Y:S01]  /*4040*/  @!P6 STG.E desc[UR12][R44.64+0xc], R11 ;  /* 0x00000c0b2c00e986 */ /* 0x0001e2000c10190c */
[----:B------:R-:W-:-:S13]  /*4050*/  ISETP.GE.OR P6, PT, R14, UR6, P1 ;  /* 0x000000060e007c0c */ /* 0x000fda0008fc6670 */
[----:B------:R-:W3:Y:S01]  /*4060*/  @!P6 LDG.E R16, desc[UR12][R44.64+0x10] ;  /* 0x0000100c2c10e981 */ /* 0x000ee2000c1e1900 */
[----:B------:R-:W3:Y:S08]  /*4070*/  @!P6 LDC R33, c[0x0][0x3a8] ;  /* 0x0000ea00ff21eb82 */ /* 0x000ef00000000800 */
[----:B------:R-:W1:Y:S01]  /*4080*/  @!P6 LDC R24, c[0x0][0x3a4] ;  /* 0x0000e900ff18eb82 */ /* 0x000e620000000800 */
[----:B---3--:R-:W-:-:S04]  /*4090*/  @!P6 FMUL R16, R16, R33 ;  /* 0x000000211010e220 */ /* 0x008fc80000400000 */
[----:B-1----:R-:W-:-:S05]  /*40a0*/  @!P6 FFMA R29, R29, R24, R16 ;  /* 0x000000181d1de223 */ /* 0x002fca0000000010 */
[----:B------:R1:W-:Y:S01]  /*40b0*/  @!P6 STG.E desc[UR12][R44.64+0x10], R29 ;  /* 0x0000101d2c00e986 */ /* 0x0003e2000c10190c */
[----:B------:R-:W-:-:S13]  /*40c0*/  ISETP.GE.OR P6, PT, R14, UR6, P2 ;  /* 0x000000060e007c0c */ /* 0x000fda00097c6670 */
[----:B------:R-:W0:Y:S01]  /*40d0*/  @!P6 LDG.E R16, desc[UR12][R44.64+0x14] ;  /* 0x0000140c2c10e981 */ /* 0x000e22000c1e1900 */
[----:B--2---:R-:W0:Y:S08]  /*40e0*/  @!P6 LDC R31, c[0x0][0x3a8] ;  /* 0x0000ea00ff1feb82 */ /* 0x004e300000000800 */
        /* <DEDUP_REMOVED lines=17> */
[----:B------:R-:W-:-:S04]  /*4200*/  IADD3 R14, PT, PT, R13, 0x6, RZ ;  /* 0x000000060d0e7810 */ /* 0x000fc80007ffe0ff */
[----:B------:R0:W-:Y:S01]  /*4210*/  @!P6 STG.E desc[UR12][R44.64+0x1c], R11 ;  /* 0x00001c0b2c00e986 */ /* 0x0001e2000c10190c */
[----:B------:R-:W-:-:S13]  /*4220*/  ISETP.GE.OR P6, PT, R14, UR6, P5 ;  /* 0x000000060e007c0c */ /* 0x000fda000afc6670 */
[----:B------:R-:W1:Y:S01]  /*4230*/  @!P6 LDC.64 R24, c[0x0][0x390] ;  /* 0x0000e400ff18eb82 */ /* 0x000e620000000a00 */
[----:B------:R-:W-:-:S07]  /*4240*/  @!P6 IMAD.IADD R79, R8, 0x1, R79 ;  /* 0x00000001084fe824 */ /* 0x000fce00078e024f */
        /* <DEDUP_REMOVED lines=58> */
[----:B------:R-:W-:Y:S01]  /*45f0*/  ISETP.GE.OR P5, PT, R11, UR6, P5 ;  /* 0x000000060b007c0c */ /* 0x000fe2000afa6670 */
[----:B------:R0:W-:Y:S01]  /*4600*/  @!P6 STG.E desc[UR12][R42.64+0x1c], R15 ;  /* 0x00001c0f2a00e986 */ /* 0x0001e2000c10190c */
[----:B------:R-:W-:-:S11]  /*4610*/  ISETP.NE.AND P6, PT, R12, RZ, PT ;  /* 0x000000ff0c00720c */ /* 0x000fd60003fc5270 */
[----:B------:R-:W1:Y:S01]  /*4620*/  @!P5 LDC.64 R12, c[0x0][0x390] ;  /* 0x0000e400ff0cdb82 */ /* 0x000e620000000a00 */
[----:B------:R-:W-:-:S07]  /*4630*/  @!P5 IADD3 R87, PT, PT, R8, R87, RZ ;  /* 0x000000570857d210 */ /* 0x000fce0007ffe0ff */
[----:B--2---:R-:W2:Y:S08]  /*4640*/  @!P5 LDC R17, c[0x0][0x3a8] ;  /* 0x0000ea00ff11db82 */ /* 0x004eb00000000800 */
[----:B------:R-:W3:Y:S01]  /*4650*/  @!P5 LDC R14, c[0x0][0x3a4] ;  /* 0x0000e900ff0edb82 */ /* 0x000ee20000000800 */
[----:B-1----:R-:W-:-:S05]  /*4660*/  @!P5 IMAD.WIDE R12, R87, 0x4, R12 ;  /* 0x00000004570cd825 */ /* 0x002fca00078e020c */
[----:B------:R-:W2:Y:S01]  /*4670*/  @!P5 LDG.E R8, desc[UR12][R12.64] ;  /* 0x0000000c0c08d981 */ /* 0x000ea2000c1e1900 */
[C---:B------:R-:W-:Y:S02]  /*4680*/  ISETP.GE.OR P6, PT, R11.reuse, UR6, P6 ;  /* 0x000000060b007c0c */ /* 0x040fe4000b7c6670 */
[C---:B------:R-:W-:Y:S02]  /*4690*/  ISETP.GE.OR P0, PT, R11.reuse, UR6, P0 ;  /* 0x000000060b007c0c */ /* 0x040fe40008706670 */
[C---:B------:R-:W-:Y:S02]  /*46a0*/  ISETP.GE.OR P1, PT, R11.reuse, UR6, P1 ;  /* 0x000000060b007c0c */ /* 0x040fe40008f26670 */
[C---:B------:R-:W-:Y:S02]  /*46b0*/  ISETP.GE.OR P2, PT, R11.reuse, UR6, P2 ;  /* 0x000000060b007c0c */ /* 0x040fe40009746670 */
[----:B------:R-:W-:-:S07]  /*46c0*/  ISETP.GE.OR P3, PT, R11, UR6, P3 ;  /* 0x000000060b007c0c */ /* 0x000fce0009f66670 */
[----:B------:R-:W1:Y:S08]  /*46d0*/  @!P0 LDC R19, c[0x0][0x3a8] ;  /* 0x0000ea00ff138b82 */ /* 0x000e700000000800 */
[----:B------:R-:W4:Y:S08]  /*46e0*/  @!P0 LDC R18, c[0x0][0x3a4] ;  /* 0x0000e900ff128b82 */ /* 0x000f300000000800 */
[----:B------:R-:W0:Y:S08]  /*46f0*/  @!P1 LDC R20, c[0x0][0x3a8] ;  /* 0x0000ea00ff149b82 */ /* 0x000e300000000800 */
[----:B------:R-:W0:Y:S08]  /*4700*/  @!P1 LDC R21, c[0x0][0x3a4] ;  /* 0x0000e900ff159b82 */ /* 0x000e300000000800 */
[----:B------:R-:W0:Y:S08]  /*4710*/  @!P2 LDC R23, c[0x0][0x3a8] ;  /* 0x0000ea00ff17ab82 */ /* 0x000e300000000800 */
[----:B------:R-:W0:Y:S01]  /*4720*/  @!P2 LDC R22, c[0x0][0x3a4] ;  /* 0x0000e900ff16ab82 */ /* 0x000e220000000800 */
[----:B--2---:R-:W-:-:S04]  /*4730*/  @!P5 FMUL R17, R8, R17 ;  /* 0x000000110811d220 */ /* 0x004fc80000400000 */
[----:B---3--:R-:W-:-:S05]  /*4740*/  @!P5 FFMA R17, R10, R14, R17 ;  /* 0x0000000e0a11d223 */ /* 0x008fca0000000011 */
[----:B------:R2:W-:Y:S01]  /*4750*/  @!P5 STG.E desc[UR12][R12.64], R17 ;  /* 0x000000110c00d986 */ /* 0x0005e2000c10190c */
[----:B------:R-:W-:-:S03]  /*4760*/  ISETP.NE.AND P5, PT, R9, RZ, PT ;  /* 0x000000ff0900720c */ /* 0x000fc60003fa5270 */
[----:B------:R3:W5:Y:S01]  /*4770*/  @!P6 LDG.E R10, desc[UR12][R54.64+0x8] ;  /* 0x0000080c360ae981 */ /* 0x000762000c1e1900 */
[----:B------:R-:W-:-:S03]  /*4780*/  ISETP.GE.OR P5, PT, R11, UR6, P5 ;  /* 0x000000060b007c0c */ /* 0x000fc6000afa6670 */
[----:B------:R3:W5:Y:S04]  /*4790*/  @!P0 LDG.E R14, desc[UR12][R54.64+0xc] ;  /* 0x00000c0c360e8981 */ /* 0x000768000c1e1900 */
[----:B0-----:R3:W5:Y:S01]  /*47a0*/  @!P1 LDG.E R15, desc[UR12][R54.64+0x10] ;  /* 0x0000100c360f9981 */ /* 0x001762000c1e1900 */
[----:B--2---:R-:W0:Y:S03]  /*47b0*/  @!P6 LDC R13, c[0x0][0x3a8] ;  /* 0x0000ea00ff0deb82 */ /* 0x004e260000000800 */
[----:B------:R3:W5:Y:S04]  /*47c0*/  @!P2 LDG.E R16, desc[UR12][R54.64+0x14] ;  /* 0x0000140c3610a981 */ /* 0x000768000c1e1900 */
[----:B------:R-:W2:Y:S01]  /*47d0*/  @!P5 LDG.E R8, desc[UR12][R54.64+0x4] ;  /* 0x0000040c3608d981 */ /* 0x000ea2000c1e1900 */
[----:B------:R-:W2:Y:S08]  /*47e0*/  @!P5 LDC R9, c[0x0][0x3a8] ;  /* 0x0000ea00ff09db82 */ /* 0x000eb00000000800 */
[----:B------:R-:W0:Y:S08]  /*47f0*/  @!P5 LDC R12, c[0x0][0x3a4] ;  /* 0x0000e900ff0cdb82 */ /* 0x000e300000000800 */
[----:B------:R-:W0:Y:S01]  /*4800*/  @!P6 LDC R17, c[0x0][0x3a4] ;  /* 0x0000e900ff11eb82 */ /* 0x000e220000000800 */
[----:B------:R-:W-:Y:S01]  /*4810*/  BSSY.RECONVERGENT B0, `(.L_x_14) ;  /* 0x000000a000007945 */ /* 0x000fe20003800200 */
[----:B------:R-:W-:Y:S01]  /*4820*/  ISETP.GE.OR P4, PT, R11, UR6, P4 ;  /* 0x000000060b007c0c */ /* 0x000fe2000a786670 */
[----:B--2---:R-:W-:-:S02]  /*4830*/  @!P5 FMUL R9, R8, R9 ;  /* 0x000000090809d220 */ /* 0x004fc40000400000 */
[----:B01-34-:R-:W-:Y:S10]  /*4840*/  @P3 BRA `(.L_x_15) ;  /* 0x0000000000183947 */ /* 0x01bff40003800000 */
[----:B------:R-:W2:Y:S01]  /*4850*/  LDG.E R8, desc[UR12][R54.64+0x18] ;  /* 0x0000180c36087981 */ /* 0x000ea2000c1e1900 */
[----:B------:R-:W2:Y:S01]  /*4860*/  LDCU UR4, c[0x0][0x3a8] ;  /* 0x00007500ff0477ac */ /* 0x000ea20008000800 */
[----:B------:R-:W0:Y:S01]  /*4870*/  LDCU UR5, c[0x0][0x3a4] ;  /* 0x00007480ff0577ac */ /* 0x000e220008000800 */
[----:B--2---:R-:W-:-:S04]  /*4880*/  FMUL R11, R8, UR4 ;  /* 0x00000004080b7c20 */ /* 0x004fc80008400000 */
[----:B0-----:R-:W-:-:S05]  /*4890*/  FFMA R11, R6, UR5, R11 ;  /* 0x00000005060b7c23 */ /* 0x001fca000800000b */
[----:B------:R0:W-:Y:S02]  /*48a0*/  STG.E desc[UR12][R54.64+0x18], R11 ;  /* 0x0000180b36007986 */ /* 0x0001e4000c10190c */
.L_x_15:
[----:B------:R-:W-:Y:S05]  /*48b0*/  BSYNC.RECONVERGENT B0 ;  /* 0x0000000000007941 */ /* 0x000fea0003800200 */
.L_x_14:
[----:B0----5:R-:W-:Y:S01]  /*48c0*/  @!P6 FMUL R11, R10, R13 ;  /* 0x0000000d0a0be220 */ /* 0x021fe20000400000 */
[----:B------:R-:W-:Y:S01]  /*48d0*/  @!P0 FMUL R14, R14, R19 ;  /* 0x000000130e0e8220 */ /* 0x000fe20000400000 */
[----:B------:R-:W-:Y:S01]  /*48e0*/  @!P1 FMUL R15, R15, R20 ;  /* 0x000000140f0f9220 */ /* 0x000fe20000400000 */
[----:B------:R-:W-:Y:S01]  /*48f0*/  @!P2 FMUL R16, R16, R23 ;  /* 0x000000171010a220 */ /* 0x000fe20000400000 */
[----:B------:R-:W-:Y:S01]  /*4900*/  @!P5 FFMA R9, R0, R12, R9 ;  /* 0x0000000c0009d223 */ /* 0x000fe20000000009 */
[----:B------:R-:W-:Y:S01]  /*4910*/  @!P6 FFMA R11, R2, R17, R11 ;  /* 0x00000011020be223 */ /* 0x000fe2000000000b */
[----:B------:R-:W-:Y:S01]  /*4920*/  @!P0 FFMA R3, R3, R18, R14 ;  /* 0x0000001203038223 */ /* 0x000fe2000000000e */
[----:B------:R-:W-:Y:S01]  /*4930*/  @!P1 FFMA R15, R4, R21, R15 ;  /* 0x00000015040f9223 */ /* 0x000fe2000000000f */
[----:B------:R-:W-:Y:S01]  /*4940*/  @!P2 FFMA R5, R5, R22, R16 ;  /* 0x000000160505a223 */ /* 0x000fe20000000010 */
[----:B------:R0:W-:Y:S04]  /*4950*/  @!P5 STG.E desc[UR12][R54.64+0x4], R9 ;  /* 0x000004093600d986 */ /* 0x0001e8000c10190c */
[----:B------:R0:W-:Y:S04]  /*4960*/  @!P6 STG.E desc[UR12][R54.64+0x8], R11 ;  /* 0x0000080b3600e986 */ /* 0x0001e8000c10190c */
[----:B------:R0:W-:Y:S04]  /*4970*/  @!P0 STG.E desc[UR12][R54.64+0xc], R3 ;  /* 0x00000c0336008986 */ /* 0x0001e8000c10190c */
[----:B------:R0:W-:Y:S04]  /*4980*/  @!P1 STG.E desc[UR12][R54.64+0x10], R15 ;  /* 0x0000100f36009986 */ /* 0x0001e8000c10190c */
[----:B------:R0:W-:Y:S01]  /*4990*/  @!P2 STG.E desc[UR12][R54.64+0x14], R5 ;  /* 0x000014053600a986 */ /* 0x0001e2000c10190c */
[----:B------:R-:W-:Y:S05]  /*49a0*/  @P4 EXIT ;  /* 0x000000000000494d */ /* 0x000fea0003800000 */
[----:B------:R-:W2:Y:S01]  /*49b0*/  LDG.E R0, desc[UR12][R54.64+0x1c] ;  /* 0x00001c0c36007981 */ /* 0x000ea2000c1e1900 */
[----:B------:R-:W2:Y:S01]  /*49c0*/  LDCU UR4, c[0x0][0x3a8] ;  /* 0x00007500ff0477ac */ /* 0x000ea20008000800 */
[----:B------:R-:W1:Y:S01]  /*49d0*/  LDCU UR5, c[0x0][0x3a4] ;  /* 0x00007480ff0577ac */ /* 0x000e620008000800 */
[----:B--2---:R-:W-:-:S04]  /*49e0*/  FMUL R0, R0, UR4 ;  /* 0x0000000400007c20 */ /* 0x004fc80008400000 */
[----:B-1----:R-:W-:-:S05]  /*49f0*/  FFMA R7, R7, UR5, R0 ;  /* 0x0000000507077c23 */ /* 0x002fca0008000000 */
[----:B------:R-:W-:Y:S01]  /*4a00*/  STG.E desc[UR12][R54.64+0x1c], R7 ;  /* 0x00001c0736007986 */ /* 0x000fe2000c10190c */
[----:B------:R-:W-:Y:S05]  /*4a10*/  EXIT ;  /* 0x000000000000794d */ /* 0x000fea0003800000 */
.L_x_16:
[----:B------:R-:W-:-:S00]  /*4a20*/  BRA `(.L_x_16) ;  /* 0xfffffffc00fc7947 */ /* 0x000fc0000383ffff */
[----:B------:R-:W-:-:S00]  /*4a30*/  NOP ;  /* 0x0000000000007918 */ /* 0x000fc00000000000 */
        /* <DEDUP_REMOVED lines=12> */
.L_x_60:


//--------------------- .text._Z19cuda_gemm_optimizedILi64ELi64ELi8ELi4ELi4EEvPKfS1_Pfiiiff --------------------------
	.section	.text._Z19cuda_gemm_optimizedILi64ELi64ELi8ELi4ELi4EEvPKfS1_Pfiiiff,"ax",@progbits
	.align	128
        .global         _Z19cuda_gemm_optimizedILi64ELi64ELi8ELi4ELi4EEvPKfS1_Pfiiiff
        .type           _Z19cuda_gemm_optimizedILi64ELi64ELi8ELi4ELi4EEvPKfS1_Pfiiiff,@function
        .size           _Z19cuda_gemm_optimizedILi64ELi64ELi8ELi4ELi4EEvPKfS1_Pfiiiff,(.L_x_61 - _Z19cuda_gemm_optimizedILi64ELi64ELi8ELi4ELi4EEvPKfS1_Pfiiiff)
        .other          _Z19cuda_gemm_optimizedILi64ELi64ELi8ELi4ELi4EEvPKfS1_Pfiiiff,@"STO_CUDA_ENTRY STV_DEFAULT"
_Z19cuda_gemm_optimizedILi64ELi64ELi8ELi4ELi4EEvPKfS1_Pfiiiff:
.text._Z19cuda_gemm_optimizedILi64ELi64ELi8ELi4ELi4EEvPKfS1_Pfiiiff:
[----:B------:R-:W-:Y:S01]  /*0000*/  LDC R1, c[0x0][0x37c] ;  /* 0x0000df00ff017b82 */ /* 0x000fe20000000800 */
[----:B------:R-:W0:Y:S07]  /*0010*/  LDCU UR4, c[0x0][0x3a0] ;  /* 0x00007400ff0477ac */ /* 0x000e2e0008000800 */
[----:B------:R-:W1:Y:S01]  /*0020*/  S2UR UR6, SR_CTAID.Y ;  /* 0x00000000000679c3 */ /* 0x000e620000002600 */
[----:B------:R-:W-:Y:S01]  /*0030*/  HFMA2 R16, -RZ, RZ, 0, 0 ;  /* 0x00000000ff107431 */ /* 0x000fe200000001ff */
[----:B------:R-:W-:Y:S01]  /*0040*/  MOV R3, RZ ;  /* 0x000000ff00037202 */ /* 0x000fe20000000f00 */
[----:B------:R-:W-:Y:S01]  /*0050*/  HFMA2 R13, -RZ, RZ, 0, 0 ;  /* 0x00000000ff0d7431 */ /* 0x000fe200000001ff */
[----:B------:R-:W-:-:S02]  /*0060*/  CS2R R18, SRZ ;  /* 0x0000000000127805 */ /* 0x000fc4000001ff00 */
[----:B------:R-:W-:Y:S02]  /*0070*/  CS2R R34, SRZ ;  /* 0x0000000000227805 */ /* 0x000fe4000001ff00 */
[----:B------:R-:W-:Y:S02]  /*0080*/  CS2R R30, SRZ ;  /* 0x00000000001e7805 */ /* 0x000fe4000001ff00 */
[----:B------:R-:W-:Y:S01]  /*0090*/  CS2R R32, SRZ ;  /* 0x0000000000207805 */ /* 0x000fe2000001ff00 */
[----:B------:R-:W2:Y:S01]  /*00a0*/  S2UR UR7, SR_CTAID.X ;  /* 0x00000000000779c3 */ /* 0x000ea20000002500 */
[----:B------:R-:W-:Y:S02]  /*00b0*/  CS2R R20, SRZ ;  /* 0x0000000000147805 */ /* 0x000fe4000001ff00 */
[----:B------:R-:W-:Y:S02]  /*00c0*/  MOV R36, RZ ;  /* 0x000000ff00247202 */ /* 0x000fe40000000f00 */
[----:B------:R-:W-:Y:S01]  /*00d0*/  CS2R R28, SRZ ;  /* 0x00000000001c7805 */ /* 0x000fe2000001ff00 */
[----:B------:R-:W3:Y:S01]  /*00e0*/  LDCU.64 UR12, c[0x0][0x358] ;  /* 0x00006b00ff0c77ac */ /* 0x000ee20008000a00 */
[----:B0-----:R-:W-:-:S02]  /*00f0*/  UISETP.GE.AND UP0, UPT, UR4, 0x1, UPT ;  /* 0x000000010400788c */ /* 0x001fc4000bf06270 */
[----:B-1----:R-:W-:Y:S02]  /*0100*/  USHF.L.U32 UR6, UR6, 0x6, URZ ;  /* 0x0000000606067899 */ /* 0x002fe400080006ff */
[----:B--2---:R-:W-:-:S05]  /*0110*/  USHF.L.U32 UR7, UR7, 0x6, URZ ;  /* 0x0000000607077899 */ /* 0x004fca00080006ff */
[----:B---3--:R-:W-:Y:S07]  /*0120*/  BRA.U !UP0, `(.L_x_17) ;  /* 0x0000002108687547 */ /* 0x008fee000b800000 */
[----:B------:R-:W0:Y:S01]  /*0130*/  LDCU UR14, c[0x0][0x360] ;  /* 0x00006c00ff0e77ac */ /* 0x000e220008000800 */
[----:B------:R-:W-:Y:S01]  /*0140*/  MOV R16, RZ ;  /* 0x000000ff00107202 */ /* 0x000fe20000000f00 */
[----:B------:R-:W0:Y:S01]  /*0150*/  LDCU UR15, c[0x0][0x364] ;  /* 0x00006c80ff0f77ac */ /* 0x000e220008000800 */
[----:B------:R-:W-:Y:S01]  /*0160*/  UMOV UR4, URZ ;  /* 0x000000ff00047c82 */ /* 0x000fe20008000000 */
[----:B0-----:R-:W-:-:S04]  /*0170*/  UIMAD UR9, UR14, UR15, URZ ;  /* 0x0000000f0e0972a4 */ /* 0x001fc8000f8e02ff */
[----:B------:R-:W-:Y:S02]  /*0180*/  UIADD3 UR8, UPT, UPT, URZ, -UR9, URZ ;  /* 0x80000009ff087290 */ /* 0x000fe4000fffe0ff */
[----:B------:R-:W-:-:S03]  /*0190*/  UISETP.NE.U32.AND UP2, UPT, UR9, URZ, UPT ;  /* 0x000000ff0900728c */ /* 0x000fc6000bf45070 */
[----:B------:R-:W0:Y:S08]  /*01a0*/  I2F.U32.RP R0, UR9 ;  /* 0x0000000900007d06 */ /* 0x000e300008209000 */
[----:B0-----:R-:W0:Y:S02]  /*01b0*/  MUFU.RCP R0, R0 ;  /* 0x0000000000007308 */ /* 0x001e240000001000 */
[----:B0-----:R-:W-:-:S06]  /*01c0*/  IADD3 R2, PT, PT, R0, 0xffffffe, RZ ;  /* 0x0ffffffe00027810 */ /* 0x001fcc0007ffe0ff */
[----:B------:R-:W0:Y:S02]  /*01d0*/  F2I.FTZ.U32.TRUNC.NTZ R2, R2 ;  /* 0x0000000200027305 */ /* 0x000e24000021f000 */
[----:B0-----:R-:W-:-:S13]  /*01e0*/  R2UR UR5, R2 ;  /* 0x00000000020572ca */ /* 0x001fda00000e0000 */
        /* <DEDUP_REMOVED lines=15> */
[----:B------:R-:W-:-:S12]  /*02e0*/  ULOP3.LUT UR8, UR5, 0x3fc, URZ, 0xc0, !UPT ;  /* 0x000003fc05087892 */ /* 0x000fd8000f8ec0ff */
.L_x_30:
[----:B------:R-:W-:-:S04]  /*02f0*/  UIMAD UR18, UR14, UR15, URZ ;  /* 0x0000000f0e1272a4 */ /* 0x000fc8000f8e02ff */
[----:B------:R-:W-:-:S09]  /*0300*/  UISETP.GT.U32.AND UP0, UPT, UR18, 0x200, UPT ;  /* 0x000002001200788c */ /* 0x000fd2000bf04070 */
[----:B------:R-:W-:Y:S05]  /*0310*/  BRA.U UP0, `(.L_x_18) ;  /* 0x0000001500547547 */ /* 0x000fea000b800000 */
[----:B------:R-:W-:Y:S01]  /*0320*/  UISETP.GT.U32.AND UP0, UPT, UR18, 0x80, UPT ;  /* 0x000000801200788c */ /* 0x000fe2000bf04070 */
[----:B------:R-:W-:-:S08]  /*0330*/  HFMA2 R5, -RZ, RZ, 0, 0 ;  /* 0x00000000ff057431 */ /* 0x000fd000000001ff */
[----:B------:R-:W-:Y:S05]  /*0340*/  BRA.U UP0, `(.L_x_19) ;  /* 0x00000005008c7547 */ /* 0x000fea000b800000 */
[----:B------:R-:W0:Y:S01]  /*0350*/  S2R R8, SR_TID.Y ;  /* 0x0000000000087919 */ /* 0x000e220000002200 */
[----:B------:R-:W-:Y:S01]  /*0360*/  MOV R9, UR15 ;  /* 0x0000000f00097c02 */ /* 0x000fe20008000f00 */
[----:B------:R-:W1:Y:S01]  /*0370*/  LDCU UR17, c[0x0][0x3a0] ;  /* 0x00007400ff1177ac */ /* 0x000e620008000800 */
[----:B------:R-:W-:Y:S01]  /*0380*/  MOV R7, UR15 ;  /* 0x0000000f00077c02 */ /* 0x000fe20008000f00 */
[----:B------:R-:W2:Y:S01]  /*0390*/  S2R R5, SR_TID.X ;  /* 0x0000000000057919 */ /* 0x000ea20000002100 */
[----:B------:R-:W3:Y:S01]  /*03a0*/  LDCU UR16, c[0x0][0x398] ;  /* 0x00007300ff1077ac */ /* 0x000ee20008000800 */
[----:B------:R-:W-:Y:S01]  /*03b0*/  UIADD3 UR10, UPT, UPT, -UR8, URZ, URZ ;  /* 0x000000ff080a7290 */ /* 0x000fe2000fffe1ff */
[----:B0-----:R-:W-:Y:S01]  /*03c0*/  IMAD R2, R9, 0x3, R8 ;  /* 0x0000000309027824 */ /* 0x001fe200078e0208 */
[----:B------:R-:W-:Y:S02]  /*03d0*/  LEA R0, R7, R8, 0x1 ;  /* 0x0000000807007211 */ /* 0x000fe400078e08ff */
[C---:B------:R-:W-:Y:S01]  /*03e0*/  IADD3 R9, PT, PT, R8.reuse, UR15, RZ ;  /* 0x0000000f08097c10 */ /* 0x040fe2000fffe0ff */
[----:B--2---:R-:W-:-:S02]  /*03f0*/  IMAD R8, R8, UR14, R5 ;  /* 0x0000000e08087c24 */ /* 0x004fc4000f8e0205 */
[--C-:B------:R-:W-:Y:S02]  /*0400*/  IMAD R0, R0, UR14, R5.reuse ;  /* 0x0000000e00007c24 */ /* 0x100fe4000f8e0205 */
[--C-:B------:R-:W-:Y:S02]  /*0410*/  IMAD R2, R2, UR14, R5.reuse ;  /* 0x0000000e02027c24 */ /* 0x100fe4000f8e0205 */
[----:B-1-3--:R-:W-:-:S07]  /*0420*/  IMAD R9, R9, UR14, R5 ;  /* 0x0000000e09097c24 */ /* 0x00afce000f8e0205 */
.L_x_20:
[----:B------:R-:W-:Y:S02]  /*0430*/  LOP3.LUT R15, R8, 0x7, RZ, 0xc0, !PT ;  /* 0x00000007080f7812 */ /* 0x000fe400078ec0ff */
[----:B------:R-:W-:Y:S02]  /*0440*/  SHF.R.U32.HI R10, RZ, 0x3, R8 ;  /* 0x00000003ff0a7819 */ /* 0x000fe40000011608 */
[----:B---3--:R-:W-:Y:S02]  /*0450*/  IADD3 R6, PT, PT, R15, UR4, RZ ;  /* 0x000000040f067c10 */ /* 0x008fe4000fffe0ff */
[----:B------:R-:W-:Y:S02]  /*0460*/  IADD3 R7, PT, PT, R10, UR6, RZ ;  /* 0x000000060a077c10 */ /* 0x000fe4000fffe0ff */
[----:B------:R-:W-:-:S04]  /*0470*/  ISETP.GE.AND P0, PT, R6, UR17, PT ;  /* 0x0000001106007c0c */ /* 0x000fc8000bf06270 */
[----:B------:R-:W-:-:S04]  /*0480*/  ISETP.GE.OR P0, PT, R7, UR16, P0 ;  /* 0x0000001007007c0c */ /* 0x000fc80008706670 */
[----:B------:R-:W-:-:S13]  /*0490*/  ISETP.GT.U32.OR P0, PT, R8, 0x1ff, P0 ;  /* 0x000001ff0800780c */ /* 0x000fda0000704470 */
[----:B------:R-:W0:Y:S01]  /*04a0*/  @!P0 LDC.64 R4, c[0x0][0x380] ;  /* 0x0000e000ff048b82 */ /* 0x000e220000000a00 */
[----:B------:R-:W-:-:S04]  /*04b0*/  @!P0 IMAD R7, R7, UR17, R6 ;  /* 0x0000001107078c24 */ /* 0x000fc8000f8e0206 */
[----:B0-----:R-:W-:-:S06]  /*04c0*/  @!P0 IMAD.WIDE.U32 R4, R7, 0x4, R4 ;  /* 0x0000000407048825 */ /* 0x001fcc00078e0004 */
[----:B------:R-:W2:Y:S01]  /*04d0*/  @!P0 LDG.E.CONSTANT R4, desc[UR12][R4.64] ;  /* 0x0000000c04048981 */ /* 0x000ea2000c1e9900 */
[----:B------:R-:W0:Y:S01]  /*04e0*/  S2UR UR9, SR_CgaCtaId ;  /* 0x00000000000979c3 */ /* 0x000e220000008800 */
[----:B------:R-:W-:Y:S01]  /*04f0*/  LOP3.LUT R17, R0, 0x7, RZ, 0xc0, !PT ;  /* 0x0000000700117812 */ /* 0x000fe200078ec0ff */
[----:B------:R-:W-:Y:S01]  /*0500*/  UMOV UR5, 0x400 ;  /* 0x0000040000057882 */ /* 0x000fe20000000000 */
[----:B------:R-:W-:Y:S02]  /*0510*/  LOP3.LUT R11, R9, 0x7, RZ, 0xc0, !PT ;  /* 0x00000007090b7812 */ /* 0x000fe400078ec0ff */
[----:B------:R-:W-:Y:S02]  /*0520*/  SHF.R.U32.HI R12, RZ, 0x3, R0 ;  /* 0x00000003ff0c7819 */ /* 0x000fe40000011600 */
[----:B------:R-:W-:Y:S02]  /*0530*/  IADD3 R23, PT, PT, R17, UR4, RZ ;  /* 0x0000000411177c10 */ /* 0x000fe4000fffe0ff */
[----:B------:R-:W-:-:S02]  /*0540*/  SHF.R.U32.HI R22, RZ, 0x3, R9 ;  /* 0x00000003ff167819 */ /* 0x000fc40000011609 */
[----:B------:R-:W-:Y:S02]  /*0550*/  IADD3 R26, PT, PT, R11, UR4, RZ ;  /* 0x000000040b1a7c10 */ /* 0x000fe4000fffe0ff */
[----:B------:R-:W-:Y:S02]  /*0560*/  IADD3 R24, PT, PT, R12, UR6, RZ ;  /* 0x000000060c187c10 */ /* 0x000fe4000fffe0ff */
[----:B------:R-:W-:Y:S02]  /*0570*/  ISETP.GE.AND P2, PT, R23, UR17, PT ;  /* 0x0000001117007c0c */ /* 0x000fe4000bf46270 */
[----:B------:R-:W-:Y:S02]  /*0580*/  IADD3 R27, PT, PT, R22, UR6, RZ ;  /* 0x00000006161b7c10 */ /* 0x000fe4000fffe0ff */
[----:B------:R-:W-:Y:S02]  /*0590*/  ISETP.GE.AND P1, PT, R26, UR17, PT ;  /* 0x000000111a007c0c */ /* 0x000fe4000bf26270 */
[----:B------:R-:W-:-:S02]  /*05a0*/  ISETP.LT.AND P2, PT, R24, UR16, !P2 ;  /* 0x0000001018007c0c */ /* 0x000fc4000d741270 */
[----:B------:R-:W-:Y:S01]  /*05b0*/  ISETP.LT.AND P1, PT, R27, UR16, !P1 ;  /* 0x000000101b007c0c */ /* 0x000fe2000cf21270 */
[----:B0-----:R-:W-:Y:S01]  /*05c0*/  ULEA UR5, UR9, UR5, 0x18 ;  /* 0x0000000509057291 */ /* 0x001fe2000f8ec0ff */
[----:B------:R-:W-:Y:S02]  /*05d0*/  ISETP.LT.U32.AND P2, PT, R0, 0x200, P2 ;  /* 0x000002000000780c */ /* 0x000fe40001741070 */
[----:B------:R-:W-:-:S03]  /*05e0*/  ISETP.LT.U32.AND P1, PT, R9, 0x200, P1 ;  /* 0x000002000900780c */ /* 0x000fc60000f21070 */
[----:B------:R-:W-:-:S05]  /*05f0*/  @!P0 MOV R14, UR5 ;  /* 0x00000005000e8c02 */ /* 0x000fca0008000f00 */
[----:B------:R-:W-:-:S05]  /*0600*/  @!P0 IMAD R6, R10, 0x24, R14 ;  /* 0x000000240a068824 */ /* 0x000fca00078e020e */
[----:B------:R-:W-:Y:S01]  /*0610*/  @!P0 LEA R25, R15, R6, 0x2 ;  /* 0x000000060f198211 */ /* 0x000fe200078e10ff */
[----:B------:R-:W-:Y:S01]  /*0620*/  @P1 IMAD R27, R27, UR17, R26 ;  /* 0x000000111b1b1c24 */ /* 0x000fe2000f8e021a */
[----:B------:R-:W0:Y:S03]  /*0630*/  @P1 LDC.64 R6, c[0x0][0x380] ;  /* 0x0000e000ff061b82 */ /* 0x000e260000000a00 */
[----:B0-----:R-:W-:-:S06]  /*0640*/  @P1 IMAD.WIDE.U32 R6, R27, 0x4, R6 ;  /* 0x000000041b061825 */ /* 0x001fcc00078e0006 */
[----:B------:R-:W3:Y:S04]  /*0650*/  @P1 LDG.E.CONSTANT R6, desc[UR12][R6.64] ;  /* 0x0000000c06061981 */ /* 0x000ee8000c1e9900 */
[----:B--2---:R0:W-:Y:S02]  /*0660*/  @!P0 STS [R25], R4 ;  /* 0x0000000419008388 */ /* 0x0041e40000000800 */
[----:B0-----:R-:W0:Y:S01]  /*0670*/  @P2 LDC.64 R4, c[0x0][0x380] ;  /* 0x0000e000ff042b82 */ /* 0x001e220000000a00 */
[----:B------:R-:W-:Y:S01]  /*0680*/  @P2 IMAD R25, R24, UR17, R23 ;  /* 0x0000001118192c24 */ /* 0x000fe2000f8e0217 */
[----:B------:R-:W-:-:S04]  /*0690*/  LOP3.LUT R23, R2, 0x7, RZ, 0xc0, !PT ;  /* 0x0000000702177812 */ /* 0x000fc800078ec0ff */
[----:B------:R-:W-:-:S04]  /*06a0*/  IADD3 R24, PT, PT, R23, UR4, RZ ;  /* 0x0000000417187c10 */ /* 0x000fc8000fffe0ff */
[----:B------:R-:W-:Y:S01]  /*06b0*/  ISETP.GE.AND P3, PT, R24, UR17, PT ;  /* 0x0000001118007c0c */ /* 0x000fe2000bf66270 */
[----:B0-----:R-:W-:Y:S01]  /*06c0*/  @P2 IMAD.WIDE.U32 R4, R25, 0x4, R4 ;  /* 0x0000000419042825 */ /* 0x001fe200078e0004 */
[----:B------:R-:W-:-:S04]  /*06d0*/  SHF.R.U32.HI R25, RZ, 0x3, R2 ;  /* 0x00000003ff197819 */ /* 0x000fc80000011602 */
[----:B------:R-:W-:-:S04]  /*06e0*/  IADD3 R27, PT, PT, R25, UR6, RZ ;  /* 0x00000006191b7c10 */ /* 0x000fc8000fffe0ff */
[----:B------:R-:W-:-:S04]  /*06f0*/  ISETP.LT.AND P3, PT, R27, UR16, !P3 ;  /* 0x000000101b007c0c */ /* 0x000fc8000df61270 */
[----:B------:R-:W-:-:S13]  /*0700*/  ISETP.LT.U32.AND P3, PT, R2, 0x200, P3 ;  /* 0x000002000200780c */ /* 0x000fda0001f61070 */
[----:B------:R-:W-:Y:S02]  /*0710*/  @P3 IMAD R27, R27, UR17, R24 ;  /* 0x000000111b1b3c24 */ /* 0x000fe4000f8e0218 */
[----:B------:R0:W2:Y:S02]  /*0720*/  @P2 LDG.E.CONSTANT R24, desc[UR12][R4.64] ;  /* 0x0000000c04182981 */ /* 0x0000a4000c1e9900 */
[----:B0-----:R-:W0:Y:S02]  /*0730*/  @P3 LDC.64 R4, c[0x0][0x380] ;  /* 0x0000e000ff043b82 */ /* 0x001e240000000a00 */
[----:B0-----:R-:W-:-:S05]  /*0740*/  @P3 IMAD.WIDE.U32 R4, R27, 0x4, R4 ;  /* 0x000000041b043825 */ /* 0x001fca00078e0004 */
[----:B------:R0:W4:Y:S01]  /*0750*/  @P3 LDG.E.CONSTANT R7, desc[UR12][R4.64] ;  /* 0x0000000c04073981 */ /* 0x000122000c1e9900 */
[----:B------:R-:W-:-:S05]  /*0760*/  @P0 MOV R14, UR5 ;  /* 0x00000005000e0c02 */ /* 0x000fca0008000f00 */
[----:B------:R-:W-:-:S05]  /*0770*/  @P0 IMAD R10, R10, 0x24, R14 ;  /* 0x000000240a0a0824 */ /* 0x000fca00078e020e */
[----:B------:R-:W-:Y:S01]  /*0780*/  @P0 LEA R15, R15, R10, 0x2 ;  /* 0x0000000a0f0f0211 */ /* 0x000fe200078e10ff */
[C-C-:B------:R-:W-:Y:S02]  /*0790*/  @!P1 IMAD R10, R22.reuse, 0x24, R14.reuse ;  /* 0x00000024160a9824 */ /* 0x140fe400078e020e */
[----:B------:R-:W-:-:S03]  /*07a0*/  @P1 IMAD R22, R22, 0x24, R14 ;  /* 0x0000002416161824 */ /* 0x000fc600078e020e */
[C---:B------:R-:W-:Y:S02]  /*07b0*/  @!P1 LEA R10, R11.reuse, R10, 0x2 ;  /* 0x0000000a0b0a9211 */ /* 0x040fe400078e10ff */
[----:B------:R-:W-:Y:S01]  /*07c0*/  @P1 LEA R11, R11, R22, 0x2 ;  /* 0x000000160b0b1211 */ /* 0x000fe200078e10ff */
[C-C-:B------:R-:W-:Y:S02]  /*07d0*/  @!P2 IMAD R22, R12.reuse, 0x24, R14.reuse ;  /* 0x000000240c16a824 */ /* 0x140fe400078e020e */
[--C-:B------:R-:W-:Y:S02]  /*07e0*/  @P2 IMAD R26, R12, 0x24, R14.reuse ;  /* 0x000000240c1a2824 */ /* 0x100fe400078e020e */
[C-C-:B------:R-:W-:Y:S02]  /*07f0*/  @!P3 IMAD R12, R25.reuse, 0x24, R14.reuse ;  /* 0x00000024190cb824 */ /* 0x140fe400078e020e */
[----:B------:R-:W-:Y:S01]  /*0800*/  @P3 IMAD R14, R25, 0x24, R14 ;  /* 0x00000024190e3824 */ /* 0x000fe200078e020e */
[C---:B------:R-:W-:Y:S01]  /*0810*/  @!P2 LEA R22, R17.reuse, R22, 0x2 ;  /* 0x000000161116a211 */ /* 0x040fe200078e10ff */
[----:B------:R1:W-:Y:S01]  /*0820*/  @P0 STS [R15], RZ ;  /* 0x000000ff0f000388 */ /* 0x0003e20000000800 */
[----:B------:R-:W-:-:S02]  /*0830*/  @P2 LEA R17, R17, R26, 0x2 ;  /* 0x0000001a11112211 */ /* 0x000fc400078e10ff */
[C---:B------:R-:W-:Y:S01]  /*0840*/  @!P3 LEA R12, R23.reuse, R12, 0x2 ;  /* 0x0000000c170cb211 */ /* 0x040fe200078e10ff */
[----:B------:R0:W-:Y:S01]  /*0850*/  @!P1 STS [R10], RZ ;  /* 0x000000ff0a009388 */ /* 0x0001e20000000800 */
[----:B------:R-:W-:-:S03]  /*0860*/  @P3 LEA R14, R23, R14, 0x2 ;  /* 0x0000000e170e3211 */ /* 0x000fc600078e10ff */
[----:B---3--:R3:W-:Y:S04]  /*0870*/  @P1 STS [R11], R6 ;  /* 0x000000060b001388 */ /* 0x0087e80000000800 */
[----:B------:R3:W-:Y:S01]  /*0880*/  @!P2 STS [R22], RZ ;  /* 0x000000ff1600a388 */ /* 0x0007e20000000800 */
[----:B------:R-:W-:-:S04]  /*0890*/  UIADD3 UR10, UPT, UPT, UR10, 0x4, URZ ;  /* 0x000000040a0a7890 */ /* 0x000fc8000fffe0ff */
[----:B------:R-:W-:Y:S01]  /*08a0*/  UISETP.NE.AND UP1, UPT, UR10, URZ, UPT ;  /* 0x000000ff0a00728c */ /* 0x000fe2000bf25270 */
[----:B0-----:R-:W-:Y:S02]  /*08b0*/  MOV R4, UR18 ;  /* 0x0000001200047c02 */ /* 0x001fe40008000f00 */
[----:B------:R-:W-:Y:S02]  /*08c0*/  MOV R5, UR18 ;  /* 0x0000001200057c02 */ /* 0x000fe40008000f00 */
[----:B------:R-:W-:Y:S02]  /*08d0*/  MOV R23, UR18 ;  /* 0x0000001200177c02 */ /* 0x000fe40008000f00 */
[----:B-1----:R-:W-:Y:S02]  /*08e0*/  MOV R15, UR18 ;  /* 0x00000012000f7c02 */ /* 0x002fe40008000f00 */
[----:B------:R-:W-:Y:S02]  /*08f0*/  LEA R9, R4, R9, 0x2 ;  /* 0x0000000904097211 */ /* 0x000fe400078e10ff */
[----:B------:R-:W-:-:S02]  /*0900*/  LEA R0, R5, R0, 0x2 ;  /* 0x0000000005007211 */ /* 0x000fc400078e10ff */
[----:B------:R-:W-:Y:S02]  /*0910*/  LEA R2, R23, R2, 0x2 ;  /* 0x0000000217027211 */ /* 0x000fe400078e10ff */
[----:B------:R-:W-:Y:S01]  /*0920*/  LEA R8, R15, R8, 0x2 ;  /* 0x000000080f087211 */ /* 0x000fe200078e10ff */
[----:B--2---:R3:W-:Y:S04]  /*0930*/  @P2 STS [R17], R24 ;  /* 0x0000001811002388 */ /* 0x0047e80000000800 */
[----:B------:R3:W-:Y:S04]  /*0940*/  @!P3 STS [R12], RZ ;  /* 0x000000ff0c00b388 */ /* 0x0007e80000000800 */
[----:B----4-:R3:W-:Y:S01]  /*0950*/  @P3 STS [R14], R7 ;  /* 0x000000070e003388 */ /* 0x0107e20000000800 */
[----:B------:R-:W-:Y:S05]  /*0960*/  BRA.U UP1, `(.L_x_20) ;  /* 0xfffffff901b07547 */ /* 0x000fea000b83ffff */
[----:B------:R-:W-:-:S07]  /*0970*/  MOV R5, UR8 ;  /* 0x0000000800057c02 */ /* 0x000fce0008000f00 */
.L_x_19:
[----:B------:R-:W0:Y:S01]  /*0980*/  S2R R0, SR_TID.X ;  /* 0x0000000000007919 */ /* 0x000e220000002100 */
[----:B------:R-:W-:Y:S01]  /*0990*/  UISETP.NE.AND UP1, UPT, UR11, URZ, UPT ;  /* 0x000000ff0b00728c */ /* 0x000fe2000bf25270 */
[----:B------:R-:W1:Y:S08]  /*09a0*/  S2R R2, SR_TID.Y ;  /* 0x0000000000027919 */ /* 0x000e700000002200 */
[----:B------:R-:W-:Y:S05]  /*09b0*/  BRA.U !UP1, `(.L_x_21) ;  /* 0x0000000509207547 */ /* 0x000fea000b800000 */
[----:B------:R-:W2:Y:S01]  /*09c0*/  LDCU UR10, c[0x0][0x3a0] ;  /* 0x00007400ff0a77ac */ /* 0x000ea20008000800 */
[----:B-1----:R-:W-:Y:S01]  /*09d0*/  IMAD R5, R5, UR15, R2 ;  /* 0x0000000f05057c24 */ /* 0x002fe2000f8e0202 */
[----:B------:R-:W1:Y:S03]  /*09e0*/  LDCU UR16, c[0x0][0x398] ;  /* 0x00007300ff1077ac */ /* 0x000e660008000800 */
[----:B0-----:R-:W-:-:S05]  /*09f0*/  IMAD R8, R5, UR14, R0 ;  /* 0x0000000e05087c24 */ /* 0x001fca000f8e0200 */
[----:B------:R-:W-:Y:S02]  /*0a00*/  LOP3.LUT R10, R8, 0x7, RZ, 0xc0, !PT ;  /* 0x00000007080a7812 */ /* 0x000fe400078ec0ff */
[----:B------:R-:W-:Y:S02]  /*0a10*/  SHF.R.U32.HI R9, RZ, 0x3, R8 ;  /* 0x00000003ff097819 */ /* 0x000fe40000011608 */
[----:B---3--:R-:W-:Y:S02]  /*0a20*/  IADD3 R6, PT, PT, R10, UR4, RZ ;  /* 0x000000040a067c10 */ /* 0x008fe4000fffe0ff */
[----:B------:R-:W-:Y:S02]  /*0a30*/  IADD3 R7, PT, PT, R9, UR6, RZ ;  /* 0x0000000609077c10 */ /* 0x000fe4000fffe0ff */
[----:B--2---:R-:W-:-:S04]  /*0a40*/  ISETP.GE.AND P0, PT, R6, UR10, PT ;  /* 0x0000000a06007c0c */ /* 0x004fc8000bf06270 */
[----:B-1----:R-:W-:-:S04]  /*0a50*/  ISETP.LT.AND P0, PT, R7, UR16, !P0 ;  /* 0x0000001007007c0c */ /* 0x002fc8000c701270 */
[----:B------:R-:W-:-:S13]  /*0a60*/  ISETP.LT.U32.AND P0, PT, R8, 0x200, P0 ;  /* 0x000002000800780c */ /* 0x000fda0000701070 */
[----:B------:R-:W0:Y:S01]  /*0a70*/  @P0 LDC.64 R4, c[0x0][0x380] ;  /* 0x0000e000ff040b82 */ /* 0x000e220000000a00 */
[----:B------:R-:W-:-:S04]  /*0a80*/  @P0 IMAD R7, R7, UR10, R6 ;  /* 0x0000000a07070c24 */ /* 0x000fc8000f8e0206 */
[----:B0-----:R-:W-:-:S06]  /*0a90*/  @P0 IMAD.WIDE.U32 R4, R7, 0x4, R4 ;  /* 0x0000000407040825 */ /* 0x001fcc00078e0004 */
[----:B------:R-:W2:Y:S01]  /*0aa0*/  @P0 LDG.E.CONSTANT R4, desc[UR12][R4.64] ;  /* 0x0000000c04040981 */ /* 0x000ea2000c1e9900 */
[----:B------:R-:W0:Y:S01]  /*0ab0*/  S2UR UR9, SR_CgaCtaId ;  /* 0x00000000000979c3 */ /* 0x000e220000008800 */
[----:B------:R-:W-:Y:S01]  /*0ac0*/  UMOV UR5, 0x400 ;  /* 0x0000040000057882 */ /* 0x000fe20000000000 */
[----:B------:R-:W-:Y:S02]  /*0ad0*/  UISETP.NE.AND UP2, UPT, UR11, 0x1, UPT ;  /* 0x000000010b00788c */ /* 0x000fe4000bf45270 */
[----:B0-----:R-:W-:-:S06]  /*0ae0*/  ULEA UR5, UR9, UR5, 0x18 ;  /* 0x0000000509057291 */ /* 0x001fcc000f8ec0ff */
[----:B------:R-:W-:-:S05]  /*0af0*/  @!P0 MOV R6, UR5 ;  /* 0x0000000500068c02 */ /* 0x000fca0008000f00 */
[----:B------:R-:W-:Y:S01]  /*0b00*/  @!P0 IMAD R7, R9, 0x24, R6 ;  /* 0x0000002409078824 */ /* 0x000fe200078e0206 */
[----:B------:R-:W-:-:S04]  /*0b10*/  @P0 MOV R6, UR5 ;  /* 0x0000000500060c02 */ /* 0x000fc80008000f00 */
[----:B------:R-:W-:Y:S01]  /*0b20*/  @!P0 LEA R7, R10, R7, 0x2 ;  /* 0x000000070a078211 */ /* 0x000fe200078e10ff */
[----:B------:R-:W-:-:S04]  /*0b30*/  @P0 IMAD R9, R9, 0x24, R6 ;  /* 0x0000002409090824 */ /* 0x000fc800078e0206 */
[----:B------:R4:W-:Y:S01]  /*0b40*/  @!P0 STS [R7], RZ ;  /* 0x000000ff07008388 */ /* 0x0009e20000000800 */
[----:B------:R-:W-:-:S05]  /*0b50*/  @P0 LEA R9, R10, R9, 0x2 ;  /* 0x000000090a090211 */ /* 0x000fca00078e10ff */
[----:B--2---:R4:W-:Y:S01]  /*0b60*/  @P0 STS [R9], R4 ;  /* 0x0000000409000388 */ /* 0x0049e20000000800 */
[----:B------:R-:W-:Y:S05]  /*0b70*/  BRA.U !UP2, `(.L_x_21) ;  /* 0x000000010ab07547 */ /* 0x000fea000b800000 */
[----:B------:R-:W-:Y:S01]  /*0b80*/  IADD3 R8, PT, PT, R8, UR18, RZ ;  /* 0x0000001208087c10 */ /* 0x000fe2000fffe0ff */
[----:B------:R-:W-:Y:S03]  /*0b90*/  BSSY.RECONVERGENT B0, `(.L_x_22) ;  /* 0x0000013000007945 */ /* 0x000fe60003800200 */
[----:B------:R-:W-:Y:S02]  /*0ba0*/  LOP3.LUT R11, R8, 0x7, RZ, 0xc0, !PT ;  /* 0x00000007080b7812 */ /* 0x000fe400078ec0ff */
[----:B----4-:R-:W-:Y:S02]  /*0bb0*/  SHF.R.U32.HI R9, RZ, 0x3, R8 ;  /* 0x00000003ff097819 */ /* 0x010fe40000011608 */
[----:B------:R-:W-:Y:S02]  /*0bc0*/  IADD3 R10, PT, PT, R11, UR4, RZ ;  /* 0x000000040b0a7c10 */ /* 0x000fe4000fffe0ff */
[----:B------:R-:W-:-:S02]  /*0bd0*/  IADD3 R7, PT, PT, R9, UR6, RZ ;  /* 0x0000000609077c10 */ /* 0x000fc4000fffe0ff */
        /* <DEDUP_REMOVED lines=11> */
[----:B------:R-:W-:-:S05]  /*0c90*/  IMAD R10, R9, 0x24, R6 ;  /* 0x00000024090a7824 */ /* 0x000fca00078e0206 */
[----:B------:R-:W-:-:S05]  /*0ca0*/  LEA R11, R11, R10, 0x2 ;  /* 0x0000000a0b0b7211 */ /* 0x000fca00078e10ff */
[----:B--2---:R1:W-:Y:S02]  /*0cb0*/  STS [R11], R4 ;  /* 0x000000040b007388 */ /* 0x0043e40000000800 */
.L_x_23:
[----:B------:R-:W-:Y:S05]  /*0cc0*/  BSYNC.RECONVERGENT B0 ;  /* 0x0000000000007941 */ /* 0x000fea0003800200 */
.L_x_22:
[----:B------:R-:W-:-:S09]  /*0cd0*/  UISETP.NE.AND UP2, UPT, UR11, 0x2, UPT ;  /* 0x000000020b00788c */ /* 0x000fd2000bf45270 */
[----:B------:R-:W-:Y:S05]  /*0ce0*/  BRA.U !UP2, `(.L_x_21) ;  /* 0x000000010a547547 */ /* 0x000fea000b800000 */
[----:B01----:R-:W-:Y:S01]  /*0cf0*/  IADD3 R4, PT, PT, R8, UR18, RZ ;  /* 0x0000001208047c10 */ /* 0x003fe2000fffe0ff */
[----:B------:R-:W-:Y:S03]  /*0d00*/  BSSY.RECONVERGENT B0, `(.L_x_21) ;  /* 0x0000013000007945 */ /* 0x000fe60003800200 */
[----:B------:R-:W-:Y:S02]  /*0d10*/  LOP3.LUT R11, R4, 0x7, RZ, 0xc0, !PT ;  /* 0x00000007040b7812 */ /* 0x000fe400078ec0ff */
[----:B------:R-:W-:Y:S02]  /*0d20*/  SHF.R.U32.HI R9, RZ, 0x3, R4 ;  /* 0x00000003ff097819 */ /* 0x000fe40000011604 */
        /* <DEDUP_REMOVED lines=16> */
.L_x_24:
[----:B------:R-:W-:Y:S05]  /*0e30*/  BSYNC.RECONVERGENT B0 ;  /* 0x0000000000007941 */ /* 0x000fea0003800200 */
.L_x_21:
[----:B------:R-:W-:Y:S01]  /*0e40*/  MOV R5, RZ ;  /* 0x000000ff00057202 */ /* 0x000fe20000000f00 */
[----:B------:R-:W-:Y:S06]  /*0e50*/  BRA.U UP0, `(.L_x_25) ;  /* 0x00000005005c7547 */ /* 0x000fec000b800000 */
[----:B------:R-:W2:Y:S01]  /*0e60*/  LDCU UR17, c[0x0][0x3a0] ;  /* 0x00007400ff1177ac */ /* 0x000ea20008000800 */
[----:B------:R-:W0:Y:S01]  /*0e70*/  LDCU UR16, c[0x0][0x39c] ;  /* 0x00007380ff1077ac */ /* 0x000e220008000800 */
[----:B------:R-:W-:-:S05]  /*0e80*/  UMOV UR5, URZ ;  /* 0x000000ff00057c82 */ /* 0x000fca0008000000 */
.L_x_26:
[----:B------:R-:W-:Y:S01]  /*0e90*/  MOV R5, UR5 ;  /* 0x0000000500057c02 */ /* 0x000fe20008000f00 */
[----:B------:R-:W5:Y:S01]  /*0ea0*/  S2UR UR10, SR_CgaCtaId ;  /* 0x00000000000a79c3 */ /* 0x000f620000008800 */
[----:B------:R-:W-:Y:S02]  /*0eb0*/  UMOV UR9, 0x400 ;  /* 0x0000040000097882 */ /* 0x000fe40000000000 */
[----:B------:R-:W-:Y:S01]  /*0ec0*/  UIADD3 UR9, UPT, UPT, UR9, 0x900, URZ ;  /* 0x0000090009097890 */ /* 0x000fe2000fffe0ff */
[----:B-1----:R-:W-:-:S04]  /*0ed0*/  IMAD R5, R5, UR15, R2 ;  /* 0x0000000f05057c24 */ /* 0x002fc8000f8e0202 */
[----:B0-----:R-:W-:-:S05]  /*0ee0*/  IMAD R5, R5, UR14, R0 ;  /* 0x0000000e05057c24 */ /* 0x001fca000f8e0200 */
[----:B---3--:R-:W-:Y:S02]  /*0ef0*/  LOP3.LUT R12, R5, 0x3f, RZ, 0xc0, !PT ;  /* 0x0000003f050c7812 */ /* 0x008fe400078ec0ff */
[----:B------:R-:W-:Y:S02]  /*0f00*/  SHF.R.U32.HI R11, RZ, 0x6, R5 ;  /* 0x00000006ff0b7819 */ /* 0x000fe40000011605 */
[----:B----4-:R-:W-:Y:S02]  /*0f10*/  IADD3 R4, PT, PT, R12, UR7, RZ ;  /* 0x000000070c047c10 */ /* 0x010fe4000fffe0ff */
[----:B------:R-:W-:Y:S02]  /*0f20*/  IADD3 R7, PT, PT, R11, UR4, RZ ;  /* 0x000000040b077c10 */ /* 0x000fe4000fffe0ff */
[----:B------:R-:W-:Y:S02]  /*0f30*/  ISETP.GE.AND P0, PT, R4, UR16, PT ;  /* 0x0000001004007c0c */ /* 0x000fe4000bf06270 */
[----:B------:R-:W-:Y:S01]  /*0f40*/  IADD3 R6, PT, PT, R5, UR18, RZ ;  /* 0x0000001205067c10 */ /* 0x000fe2000fffe0ff */
[----:B-----5:R-:W-:Y:S01]  /*0f50*/  ULEA UR9, UR10, UR9, 0x18 ;  /* 0x000000090a097291 */ /* 0x020fe2000f8ec0ff */
[----:B--2---:R-:W-:-:S02]  /*0f60*/  ISETP.GE.OR P0, PT, R7, UR17, P0 ;  /* 0x0000001107007c0c */ /* 0x004fc40008706670 */
[----:B------:R-:W-:Y:S02]  /*0f70*/  LOP3.LUT R15, R6, 0x3f, RZ, 0xc0, !PT ;  /* 0x0000003f060f7812 */ /* 0x000fe400078ec0ff */
[----:B------:R-:W-:Y:S02]  /*0f80*/  ISETP.GT.U32.OR P0, PT, R5, 0x1ff, P0 ;  /* 0x000001ff0500780c */ /* 0x000fe40000704470 */
[----:B------:R-:W-:Y:S02]  /*0f90*/  SHF.R.U32.HI R5, RZ, 0x6, R6 ;  /* 0x00000006ff057819 */ /* 0x000fe40000011606 */
[----:B------:R-:W-:Y:S02]  /*0fa0*/  IADD3 R14, PT, PT, R15, UR7, RZ ;  /* 0x000000070f0e7c10 */ /* 0x000fe4000fffe0ff */
[----:B------:R-:W-:Y:S02]  /*0fb0*/  IADD3 R25, PT, PT, R5, UR4, RZ ;  /* 0x0000000405197c10 */ /* 0x000fe4000fffe0ff */
[----:B------:R-:W-:-:S02]  /*0fc0*/  ISETP.GE.AND P1, PT, R14, UR16, PT ;  /* 0x000000100e007c0c */ /* 0x000fc4000bf26270 */
[----:B------:R-:W-:Y:S02]  /*0fd0*/  IADD3 R24, PT, PT, R6, UR18, RZ ;  /* 0x0000001206187c10 */ /* 0x000fe4000fffe0ff */
[----:B------:R-:W-:Y:S01]  /*0fe0*/  ISETP.LT.AND P1, PT, R25, UR17, !P1 ;  /* 0x0000001119007c0c */ /* 0x000fe2000cf21270 */
[----:B------:R-:W0:Y:S01]  /*0ff0*/  @!P0 LDC.64 R8, c[0x0][0x388] ;  /* 0x0000e200ff088b82 */ /* 0x000e220000000a00 */
[----:B------:R-:W-:Y:S01]  /*1000*/  LOP3.LUT R10, R24, 0x3f, RZ, 0xc0, !PT ;  /* 0x0000003f180a7812 */ /* 0x000fe200078ec0ff */
[----:B------:R-:W-:Y:S01]  /*1010*/  @!P0 IMAD R7, R7, UR16, R4 ;  /* 0x0000001007078c24 */ /* 0x000fe2000f8e0204 */
[----:B------:R-:W-:Y:S02]  /*1020*/  ISETP.LT.U32.AND P1, PT, R6, 0x200, P1 ;  /* 0x000002000600780c */ /* 0x000fe40000f21070 */
[----:B------:R-:W-:Y:S02]  /*1030*/  SHF.R.U32.HI R17, RZ, 0x6, R24 ;  /* 0x00000006ff117819 */ /* 0x000fe40000011618 */
[----:B------:R-:W-:-:S02]  /*1040*/  IADD3 R23, PT, PT, R10, UR7, RZ ;  /* 0x000000070a177c10 */ /* 0x000fc4000fffe0ff */
[----:B------:R-:W-:Y:S02]  /*1050*/  @!P0 MOV R22, UR9 ;  /* 0x0000000900168c02 */ /* 0x000fe40008000f00 */
[----:B------:R-:W-:Y:S02]  /*1060*/  IADD3 R6, PT, PT, R17, UR4, RZ ;  /* 0x0000000411067c10 */ /* 0x000fe4000fffe0ff */
[----:B------:R-:W-:Y:S01]  /*1070*/  ISETP.GE.AND P2, PT, R23, UR16, PT ;  /* 0x0000001017007c0c */ /* 0x000fe2000bf46270 */
[----:B------:R-:W-:Y:S01]  /*1080*/  @!P0 IMAD R27, R11, 0x104, R22 ;  /* 0x000001040b1b8824 */ /* 0x000fe200078e0216 */
[----:B------:R-:W-:Y:S01]  /*1090*/  @P0 MOV R22, UR9 ;  /* 0x0000000900160c02 */ /* 0x000fe20008000f00 */
[----:B------:R-:W-:Y:S01]  /*10a0*/  @P1 IMAD R25, R25, UR16, R14 ;  /* 0x0000001019191c24 */ /* 0x000fe2000f8e020e */
[----:B------:R-:W-:-:S03]  /*10b0*/  ISETP.LT.AND P2, PT, R6, UR17, !P2 ;  /* 0x0000001106007c0c */ /* 0x000fc6000d741270 */
[C-C-:B------:R-:W-:Y:S01]  /*10c0*/  @!P1 IMAD R14, R5.reuse, 0x104, R22.reuse ;  /* 0x00000104050e9824 */ /* 0x140fe200078e0216 */
[C---:B------:R-:W-:Y:S01]  /*10d0*/  ISETP.LT.U32.AND P2, PT, R24.reuse, 0x200, P2 ;  /* 0x000002001800780c */ /* 0x040fe20001741070 */
[----:B------:R-:W-:Y:S02]  /*10e0*/  @P1 IMAD R4, R5, 0x104, R22 ;  /* 0x0000010405041824 */ /* 0x000fe400078e0216 */
[----:B0-----:R-:W-:Y:S01]  /*10f0*/  @!P0 IMAD.WIDE R8, R7, 0x4, R8 ;  /* 0x0000000407088825 */ /* 0x001fe200078e0208 */
[C---:B------:R-:W-:Y:S02]  /*1100*/  @!P1 LEA R14, R15.reuse, R14, 0x2 ;  /* 0x0000000e0f0e9211 */ /* 0x040fe400078e10ff */
[----:B------:R-:W-:Y:S01]  /*1110*/  @P1 LEA R15, R15, R4, 0x2 ;  /* 0x000000040f0f1211 */ /* 0x000fe200078e10ff */
[----:B------:R-:W-:Y:S01]  /*1120*/  @P0 IMAD R37, R11, 0x104, R22 ;  /* 0x000001040b250824 */ /* 0x000fe200078e0216 */
[----:B------:R-:W0:Y:S01]  /*1130*/  @P1 LDC.64 R4, c[0x0][0x388] ;  /* 0x0000e200ff041b82 */ /* 0x000e220000000a00 */
[----:B------:R-:W-:Y:S01]  /*1140*/  IADD3 R26, PT, PT, R24, UR18, RZ ;  /* 0x00000012181a7c10 */ /* 0x000fe2000fffe0ff */
[----:B------:R-:W2:Y:S01]  /*1150*/  @!P0 LDG.E.CONSTANT R8, desc[UR12][R8.64] ;  /* 0x0000000c08088981 */ /* 0x000ea2000c1e9900 */
[----:B------:R-:W-:-:S02]  /*1160*/  @!P0 LEA R11, R12, R27, 0x2 ;  /* 0x0000001b0c0b8211 */ /* 0x000fc400078e10ff */
[----:B------:R-:W-:Y:S01]  /*1170*/  @P2 IMAD R23, R6, UR16, R23 ;  /* 0x0000001006172c24 */ /* 0x000fe2000f8e0217 */
[----:B------:R-:W-:Y:S02]  /*1180*/  @P0 LEA R12, R12, R37, 0x2 ;  /* 0x000000250c0c0211 */ /* 0x000fe400078e10ff */
[----:B------:R-:W1:Y:S01]  /*1190*/  @P2 LDC.64 R6, c[0x0][0x388] ;  /* 0x0000e200ff062b82 */ /* 0x000e620000000a00 */
[----:B------:R-:W-:Y:S01]  /*11a0*/  SHF.R.U32.HI R27, RZ, 0x6, R26 ;  /* 0x00000006ff1b7819 */ /* 0x000fe2000001161a */
[----:B0-----:R-:W-:Y:S01]  /*11b0*/  @P1 IMAD.WIDE R4, R25, 0x4, R4 ;  /* 0x0000000419041825 */ /* 0x001fe200078e0204 */
[----:B------:R-:W-:-:S04]  /*11c0*/  LOP3.LUT R25, R26, 0x3f, RZ, 0xc0, !PT ;  /* 0x0000003f1a197812 */ /* 0x000fc800078ec0ff */
[----:B------:R-:W-:Y:S01]  /*11d0*/  IADD3 R38, PT, PT, R25, UR7, RZ ;  /* 0x0000000719267c10 */ /* 0x000fe2000fffe0ff */
[----:B------:R0:W3:Y:S01]  /*11e0*/  @P1 LDG.E.CONSTANT R24, desc[UR12][R4.64] ;  /* 0x0000000c04181981 */ /* 0x0000e2000c1e9900 */
[----:B-1----:R-:W-:Y:S02]  /*11f0*/  @P2 IMAD.WIDE R6, R23, 0x4, R6 ;  /* 0x0000000417062825 */ /* 0x002fe400078e0206 */
[----:B------:R-:W-:Y:S02]  /*1200*/  ISETP.GE.AND P3, PT, R38, UR16, PT ;  /* 0x0000001026007c0c */ /* 0x000fe4000bf66270 */
[----:B------:R-:W-:Y:S02]  /*1210*/  IADD3 R23, PT, PT, R27, UR4, RZ ;  /* 0x000000041b177c10 */ /* 0x000fe4000fffe0ff */
[----:B------:R-:W4:Y:S02]  /*1220*/  @P2 LDG.E.CONSTANT R6, desc[UR12][R6.64] ;  /* 0x0000000c06062981 */ /* 0x000f24000c1e9900 */
[----:B------:R-:W-:-:S04]  /*1230*/  ISETP.LT.AND P3, PT, R23, UR17, !P3 ;  /* 0x0000001117007c0c */ /* 0x000fc8000df61270 */
[----:B------:R-:W-:-:S13]  /*1240*/  ISETP.LT.U32.AND P3, PT, R26, 0x200, P3 ;  /* 0x000002001a00780c */ /* 0x000fda0001f61070 */
[----:B0-----:R-:W0:Y:S01]  /*1250*/  @P3 LDC.64 R4, c[0x0][0x388] ;  /* 0x0000e200ff043b82 */ /* 0x001e220000000a00 */
[----:B------:R-:W-:-:S04]  /*1260*/  @P3 IMAD R23, R23, UR16, R38 ;  /* 0x0000001017173c24 */ /* 0x000fc8000f8e0226 */
[----:B0-----:R-:W-:-:S06]  /*1270*/  @P3 IMAD.WIDE R4, R23, 0x4, R4 ;  /* 0x0000000417043825 */ /* 0x001fcc00078e0204 */
[----:B------:R-:W5:Y:S01]  /*1280*/  @P3 LDG.E.CONSTANT R4, desc[UR12][R4.64] ;  /* 0x0000000c04043981 */ /* 0x000f62000c1e9900 */
[C-C-:B------:R-:W-:Y:S02]  /*1290*/  @!P2 IMAD R9, R17.reuse, 0x104, R22.reuse ;  /* 0x000001041109a824 */ /* 0x140fe400078e0216 */
[--C-:B------:R-:W-:Y:S02]  /*12a0*/  @P2 IMAD R17, R17, 0x104, R22.reuse ;  /* 0x0000010411112824 */ /* 0x100fe400078e0216 */
[C-C-:B------:R-:W-:Y:S02]  /*12b0*/  @!P3 IMAD R26, R27.reuse, 0x104, R22.reuse ;  /* 0x000001041b1ab824 */ /* 0x140fe400078e0216 */
[----:B------:R-:W-:Y:S01]  /*12c0*/  @P3 IMAD R22, R27, 0x104, R22 ;  /* 0x000001041b163824 */ /* 0x000fe200078e0216 */
[C---:B------:R-:W-:Y:S02]  /*12d0*/  @!P2 LEA R9, R10.reuse, R9, 0x2 ;  /* 0x000000090a09a211 */ /* 0x040fe400078e10ff */
[----:B------:R-:W-:-:S02]  /*12e0*/  @P2 LEA R17, R10, R17, 0x2 ;  /* 0x000000110a112211 */ /* 0x000fc400078e10ff */
[C---:B------:R-:W-:Y:S02]  /*12f0*/  @!P3 LEA R26, R25.reuse, R26, 0x2 ;  /* 0x0000001a191ab211 */ /* 0x040fe400078e10ff */
[----:B------:R-:W-:Y:S01]  /*1300*/  @P3 LEA R25, R25, R22, 0x2 ;  /* 0x0000001619193211 */ /* 0x000fe200078e10ff */
[----:B------:R-:W-:-:S04]  /*1310*/  UIADD3 UR5, UPT, UPT, UR5, 0x4, URZ ;  /* 0x0000000405057890 */ /* 0x000fc8000fffe0ff */
[----:B------:R-:W-:Y:S01]  /*1320*/  UISETP.NE.AND UP0, UPT, UR5, UR8, UPT ;  /* 0x000000080500728c */ /* 0x000fe2000bf05270 */
[----:B--2---:R0:W-:Y:S04]  /*1330*/  @!P0 STS [R11], R8 ;  /* 0x000000080b008388 */ /* 0x0041e80000000800 */
[----:B------:R0:W-:Y:S04]  /*1340*/  @P0 STS [R12], RZ ;  /* 0x000000ff0c000388 */ /* 0x0001e80000000800 */
[----:B------:R0:W-:Y:S04]  /*1350*/  @!P1 STS [R14], RZ ;  /* 0x000000ff0e009388 */ /* 0x0001e80000000800 */
[----:B---3--:R0:W-:Y:S04]  /*1360*/  @P1 STS [R15], R24 ;  /* 0x000000180f001388 */ /* 0x0081e80000000800 */
[----:B------:R0:W-:Y:S04]  /*1370*/  @!P2 STS [R9], RZ ;  /* 0x000000ff0900a388 */ /* 0x0001e80000000800 */
[----:B----4-:R0:W-:Y:S04]  /*1380*/  @P2 STS [R17], R6 ;  /* 0x0000000611002388 */ /* 0x0101e80000000800 */
[----:B------:R0:W-:Y:S04]  /*1390*/  @!P3 STS [R26], RZ ;  /* 0x000000ff1a00b388 */ /* 0x0001e80000000800 */
[----:B-----5:R0:W-:Y:S01]  /*13a0*/  @P3 STS [R25], R4 ;  /* 0x0000000419003388 */ /* 0x0201e20000000800 */
[----:B------:R-:W-:Y:S05]  /*13b0*/  BRA.U UP0, `(.L_x_26) ;  /* 0xfffffff900b47547 */ /* 0x000fea000b83ffff */
[----:B------:R-:W-:-:S07]  /*13c0*/  MOV R5, UR8 ;  /* 0x0000000800057c02 */ /* 0x000fce0008000f00 */
.L_x_25:
[----:B------:R-:W-:Y:S05]  /*13d0*/  BRA.U !UP1, `(.L_x_18) ;  /* 0x0000000509247547 */ /* 0x000fea000b800000 */
[----:B------:R-:W2:Y:S01]  /*13e0*/  LDCU UR10, c[0x0][0x39c] ;  /* 0x00007380ff0a77ac */ /* 0x000ea20008000800 */
[----:B-1----:R-:W-:Y:S01]  /*13f0*/  IMAD R5, R5, UR15, R2 ;  /* 0x0000000f05057c24 */ /* 0x002fe2000f8e0202 */
[----:B------:R-:W1:Y:S03]  /*1400*/  LDCU UR16, c[0x0][0x3a0] ;  /* 0x00007400ff1077ac */ /* 0x000e660008000800 */
[----:B0--3--:R-:W-:-:S05]  /*1410*/  IMAD R6, R5, UR14, R0 ;  /* 0x0000000e05067c24 */ /* 0x009fca000f8e0200 */
[----:B------:R-:W-:Y:S02]  /*1420*/  LOP3.LUT R11, R6, 0x3f, RZ, 0xc0, !PT ;  /* 0x0000003f060b7812 */ /* 0x000fe400078ec0ff */
[----:B----4-:R-:W-:Y:S02]  /*1430*/  SHF.R.U32.HI R9, RZ, 0x6, R6 ;  /* 0x00000006ff097819 */ /* 0x010fe40000011606 */
[----:B------:R-:W-:Y:S02]  /*1440*/  IADD3 R0, PT, PT, R11, UR7, RZ ;  /* 0x000000070b007c10 */ /* 0x000fe4000fffe0ff */
[----:B------:R-:W-:Y:S02]  /*1450*/  IADD3 R7, PT, PT, R9, UR4, RZ ;  /* 0x0000000409077c10 */ /* 0x000fe4000fffe0ff */
[----:B--2---:R-:W-:-:S04]  /*1460*/  ISETP.GE.AND P0, PT, R0, UR10, PT ;  /* 0x0000000a00007c0c */ /* 0x004fc8000bf06270 */
[----:B-1----:R-:W-:-:S04]  /*1470*/  ISETP.LT.AND P0, PT, R7, UR16, !P0 ;  /* 0x0000001007007c0c */ /* 0x002fc8000c701270 */
[----:B------:R-:W-:-:S13]  /*1480*/  ISETP.LT.U32.AND P0, PT, R6, 0x200, P0 ;  /* 0x000002000600780c */ /* 0x000fda0000701070 */
[----:B------:R-:W0:Y:S01]  /*1490*/  @P0 LDC.64 R4, c[0x0][0x388] ;  /* 0x0000e200ff040b82 */ /* 0x000e220000000a00 */
[----:B------:R-:W-:-:S04]  /*14a0*/  @P0 IMAD R7, R7, UR10, R0 ;  /* 0x0000000a07070c24 */ /* 0x000fc8000f8e0200 */
[----:B0-----:R-:W-:-:S06]  /*14b0*/  @P0 IMAD.WIDE R4, R7, 0x4, R4 ;  /* 0x0000000407040825 */ /* 0x001fcc00078e0204 */
[----:B------:R-:W2:Y:S01]  /*14c0*/  @P0 LDG.E.CONSTANT R4, desc[UR12][R4.64] ;  /* 0x0000000c04040981 */ /* 0x000ea2000c1e9900 */
[----:B------:R-:W0:Y:S01]  /*14d0*/  S2UR UR9, SR_CgaCtaId ;  /* 0x00000000000979c3 */ /* 0x000e220000008800 */
[----:B------:R-:W-:Y:S01]  /*14e0*/  UMOV UR5, 0x400 ;  /* 0x0000040000057882 */ /* 0x000fe20000000000 */
[----:B------:R-:W-:Y:S02]  /*14f0*/  UISETP.NE.AND UP0, UPT, UR11, 0x1, UPT ;  /* 0x000000010b00788c */ /* 0x000fe4000bf05270 */
[----:B------:R-:W-:-:S04]  /*1500*/  UIADD3 UR5, UPT, UPT, UR5, 0x900, URZ ;  /* 0x0000090005057890 */ /* 0x000fc8000fffe0ff */
        /* <DEDUP_REMOVED lines=12> */
[----:B0-----:R-:W-:Y:S02]  /*15d0*/  LOP3.LUT R11, R6, 0x3f, RZ, 0xc0, !PT ;  /* 0x0000003f060b7812 */ /* 0x001fe400078ec0ff */
        /* <DEDUP_REMOVED lines=10> */
[----:B------:R-:W1:Y:S01]  /*1680*/  LDC.64 R4, c[0x0][0x388] ;  /* 0x0000e200ff047b82 */ /* 0x000e620000000a00 */
[----:B------:R-:W-:-:S04]  /*1690*/  IMAD R7, R7, UR10, R8 ;  /* 0x0000000a07077c24 */ /* 0x000fc8000f8e0208 */
[----:B-1----:R-:W-:-:S06]  /*16a0*/  IMAD.WIDE R4, R7, 0x4, R4 ;  /* 0x0000000407047825 */ /* 0x002fcc00078e0204 */
[----:B------:R-:W2:Y:S01]  /*16b0*/  LDG.E.CONSTANT R4, desc[UR12][R4.64] ;  /* 0x0000000c04047981 */ /* 0x000ea2000c1e9900 */
[----:B0-----:R-:W-:-:S05]  /*16c0*/  IMAD R2, R9, 0x104, R0 ;  /* 0x0000010409027824 */ /* 0x001fca00078e0200 */
[----:B------:R-:W-:-:S05]  /*16d0*/  LEA R11, R11, R2, 0x2 ;  /* 0x000000020b0b7211 */ /* 0x000fca00078e10ff */
[----:B--2---:R1:W-:Y:S02]  /*16e0*/  STS [R11], R4 ;  /* 0x000000040b007388 */ /* 0x0043e40000000800 */
.L_x_28:
[----:B------:R-:W-:Y:S05]  /*16f0*/  BSYNC.RECONVERGENT B0 ;  /* 0x0000000000007941 */ /* 0x000fea0003800200 */
.L_x_27:
[----:B------:R-:W-:-:S09]  /*1700*/  UISETP.NE.AND UP0, UPT, UR11, 0x2, UPT ;  /* 0x000000020b00788c */ /* 0x000fd2000bf05270 */
[----:B------:R-:W-:Y:S05]  /*1710*/  BRA.U !UP0, `(.L_x_18) ;  /* 0x0000000108547547 */ /* 0x000fea000b800000 */
[----:B0-----:R-:W-:Y:S01]  /*1720*/  IADD3 R2, PT, PT, R6, UR18, RZ ;  /* 0x0000001206027c10 */ /* 0x001fe2000fffe0ff */
[----:B------:R-:W-:Y:S03]  /*1730*/  BSSY.RECONVERGENT B0, `(.L_x_18) ;  /* 0x0000013000007945 */ /* 0x000fe60003800200 */
[----:B-1----:R-:W-:Y:S02]  /*1740*/  LOP3.LUT R11, R2, 0x3f, RZ, 0xc0, !PT ;  /* 0x0000003f020b7812 */ /* 0x002fe400078ec0ff */
        /* <DEDUP_REMOVED lines=14> */
[----:B------:R-:W-:-:S05]  /*1830*/  IMAD R0, R9, 0x104, R0 ;  /* 0x0000010409007824 */ /* 0x000fca00078e0200 */
[----:B------:R-:W-:-:S05]  /*1840*/  LEA R11, R11, R0, 0x2 ;  /* 0x000000000b0b7211 */ /* 0x000fca00078e10ff */
[----:B--2---:R1:W-:Y:S02]  /*1850*/  STS [R11], R4 ;  /* 0x000000040b007388 */ /* 0x0043e40000000800 */
.L_x_29:
[----:B------:R-:W-:Y:S05]  /*1860*/  BSYNC.RECONVERGENT B0 ;  /* 0x0000000000007941 */ /* 0x000fea0003800200 */
.L_x_18:
[----:B------:R-:W2:Y:S01]  /*1870*/  S2R R5, SR_CgaCtaId ;  /* 0x0000000000057919 */ /* 0x000ea20000008800 */
[----:B0-----:R-:W-:Y:S01]  /*1880*/  MOV R0, 0x400 ;  /* 0x0000040000007802 */ /* 0x001fe20000000f00 */
[----:B------:R-:W0:Y:S01]  /*1890*/  LDCU UR5, c[0x0][0x3a0] ;  /* 0x00007400ff0577ac */ /* 0x000e220008000800 */
[----:B----4-:R-:W4:Y:S02]  /*18a0*/  S2R R9, SR_TID.Y ;  /* 0x0000000000097919 */ /* 0x010f240000002200 */
[----:B-1----:R-:W-:Y:S01]  /*18b0*/  IADD3 R4, PT, PT, R0, 0x900, RZ ;  /* 0x0000090000047810 */ /* 0x002fe20007ffe0ff */
[----:B------:R-:W-:Y:S01]  /*18c0*/  UIADD3 UR4, UPT, UPT, UR4, 0x8, URZ ;  /* 0x0000000804047890 */ /* 0x000fe2000fffe0ff */
[----:B---3--:R-:W1:Y:S03]  /*18d0*/  S2R R7, SR_TID.X ;  /* 0x0000000000077919 */ /* 0x008e660000002100 */
[----:B0-----:R-:W-:Y:S01]  /*18e0*/  UISETP.GE.AND UP0, UPT, UR4, UR5, UPT ;  /* 0x000000050400728c */ /* 0x001fe2000bf06270 */
[----:B--2---:R-:W-:-:S02]  /*18f0*/  LEA R2, R5, R0, 0x18 ;  /* 0x0000000005027211 */ /* 0x004fc400078ec0ff */
[----:B------:R-:W-:-:S03]  /*1900*/  LEA R0, R5, R4, 0x18 ;  /* 0x0000000405007211 */ /* 0x000fc600078ec0ff */
[----:B----4-:R-:W-:Y:S01]  /*1910*/  IMAD R2, R9, 0x90, R2 ;  /* 0x0000009009027824 */ /* 0x010fe200078e0202 */
[----:B------:R-:W-:Y:S01]  /*1920*/  BAR.SYNC.DEFER_BLOCKING 0x0 ;  /* 0x0000000000007b1d */ /* 0x000fe20000010000 */
[----:B-1----:R-:W-:-:S05]  /*1930*/  LEA R0, R7, R0, 0x4 ;  /* 0x0000000007007211 */ /* 0x002fca00078e20ff */
[----:B------:R-:W-:Y:S04]  /*1940*/  LDS.128 R8, [R2] ;  /* 0x0000000002087984 */ /* 0x000fe80000000c00 */
[----:B------:R-:W0:Y:S04]  /*1950*/  LDS.128 R4, [R0] ;  /* 0x0000000000047984 */ /* 0x000e280000000c00 */
[----:B------:R-:W1:Y:S01]  /*1960*/  LDS.128 R24, [R2+0x20] ;  /* 0x0000200002187984 */ /* 0x000e620000000c00 */
[C---:B0-----:R-:W-:Y:S01]  /*1970*/  FFMA R33, R8.reuse, R5, R33 ;  /* 0x0000000508217223 */ /* 0x041fe20000000021 */
[C---:B------:R-:W-:Y:S01]  /*1980*/  FFMA R30, R8.reuse, R6, R30 ;  /* 0x00000006081e7223 */ /* 0x040fe2000000001e */
[C---:B------:R-:W-:Y:S01]  /*1990*/  FFMA R34, R8.reuse, R7, R34 ;  /* 0x0000000708227223 */ /* 0x040fe20000000022 */
[-C--:B-1----:R-:W-:Y:S01]  /*19a0*/  FFMA R24, R8, R4.reuse, R13 ;  /* 0x0000000408187223 */ /* 0x082fe2000000000d */
[C---:B------:R-:W-:Y:S01]  /*19b0*/  FFMA R8, R25.reuse, R4, R18 ;  /* 0x0000000419087223 */ /* 0x040fe20000000012 */
[----:B------:R-:W0:Y:S01]  /*19c0*/  LDS.128 R12, [R2+0x40] ;  /* 0x00004000020c7984 */ /* 0x000e220000000c00 */
[C---:B------:R-:W-:Y:S01]  /*19d0*/  FFMA R3, R25.reuse, R6, R3 ;  /* 0x0000000619037223 */ /* 0x040fe20000000003 */
[C---:B0-----:R-:W-:Y:S01]  /*19e0*/  FFMA R13, R25.reuse, R5, R19 ;  /* 0x00000005190d7223 */ /* 0x041fe20000000013 */
[----:B------:R-:W-:Y:S01]  /*19f0*/  FFMA R25, R25, R7, R16 ;  /* 0x0000000719197223 */ /* 0x000fe20000000010 */
        /* <DEDUP_REMOVED lines=8> */
[C---:B------:R-:W-:Y:S01]  /*1a80*/  FFMA R28, R19.reuse, R6, R28 ;  /* 0x00000006131c7223 */ /* 0x040fe2000000001c */
[----:B------:R-:W-:Y:S01]  /*1a90*/  FFMA R19, R19, R7, R29 ;  /* 0x0000000713137223 */ /* 0x000fe2000000001d */
[----:B------:R-:W1:Y:S04]  /*1aa0*/  LDS R20, [R0+0x110] ;  /* 0x0001100000147984 */ /* 0x000e680000000800 */
[----:B------:R-:W2:Y:S01]  /*1ab0*/  LDS.128 R4, [R2+0x70] ;  /* 0x0000700002047984 */ /* 0x000ea20000000c00 */
[C---:B0-----:R-:W-:Y:S01]  /*1ac0*/  FFMA R29, R21.reuse, R26, R8 ;  /* 0x0000001a151d7223 */ /* 0x041fe20000000008 */
[C---:B------:R-:W-:Y:S01]  /*1ad0*/  FFMA R13, R26.reuse, R22, R13 ;  /* 0x000000161a0d7223 */ /* 0x040fe2000000000d */
[----:B------:R-:W-:Y:S01]  /*1ae0*/  FFMA R3, R26, R23, R3 ;  /* 0x000000171a037223 */ /* 0x000fe20000000003 */
[----:B------:R-:W-:Y:S01]  /*1af0*/  FFMA R24, R21, R9, R24 ;  /* 0x0000000915187223 */ /* 0x000fe20000000018 */
[C---:B-1----:R-:W-:Y:S01]  /*1b00*/  FFMA R25, R20.reuse, R26, R25 ;  /* 0x0000001a14197223 */ /* 0x042fe20000000019 */
[-C--:B------:R-:W-:Y:S01]  /*1b10*/  FFMA R26, R15, R22.reuse, R18 ;  /* 0x000000160f1a7223 */ /* 0x080fe20000000012 */
[CC--:B------:R-:W-:Y:S01]  /*1b20*/  FFMA R33, R9.reuse, R22.reuse, R33 ;  /* 0x0000001609217223 */ /* 0x0c0fe20000000021 */
[----:B------:R-:W-:Y:S01]  /*1b30*/  FFMA R30, R9, R23, R30 ;  /* 0x00000017091e7223 */ /* 0x000fe2000000001e */
[C---:B------:R-:W-:Y:S01]  /*1b40*/  FFMA R34, R20.reuse, R9, R34 ;  /* 0x0000000914227223 */ /* 0x040fe20000000022 */
[----:B------:R-:W-:Y:S01]  /*1b50*/  FFMA R32, R21, R15, R32 ;  /* 0x0000000f15207223 */ /* 0x000fe20000000020 */
[----:B------:R-:W-:Y:S01]  /*1b60*/  FFMA R31, R15, R23, R31 ;  /* 0x000000170f1f7223 */ /* 0x000fe2000000001f */
[----:B------:R-:W-:Y:S01]  /*1b70*/  FFMA R18, R20, R15, R14 ;  /* 0x0000000f14127223 */ /* 0x000fe2000000000e */
[C---:B--2---:R-:W-:Y:S01]  /*1b80*/  FFMA R35, R4.reuse, R21, R35 ;  /* 0x0000001504237223 */ /* 0x044fe20000000023 */
[C---:B------:R-:W-:Y:S01]  /*1b90*/  FFMA R36, R4.reuse, R22, R36 ;  /* 0x0000001604247223 */ /* 0x040fe20000000024 */
[----:B------:R-:W0:Y:S01]  /*1ba0*/  LDS.64 R14, [R0+0x208] ;  /* 0x00020800000e7984 */ /* 0x000e220000000a00 */
[C---:B------:R-:W-:Y:S01]  /*1bb0*/  FFMA R28, R4.reuse, R23, R28 ;  /* 0x00000017041c7223 */ /* 0x040fe2000000001c */
[----:B------:R-:W-:-:S02]  /*1bc0*/  FFMA R37, R4, R20, R19 ;  /* 0x0000001404257223 */ /* 0x000fc40000000013 */
[----:B------:R-:W1:Y:S04]  /*1bd0*/  LDS.64 R8, [R0+0x210] ;  /* 0x0002100000087984 */ /* 0x000e680000000a00 */
[----:B------:R-:W2:Y:S01]  /*1be0*/  LDS.128 R20, [R2+0x50] ;  /* 0x0000500002147984 */ /* 0x000ea20000000c00 */
[-C--:B0-----:R-:W-:Y:S01]  /*1bf0*/  FFMA R24, R14, R10.reuse, R24 ;  /* 0x0000000a0e187223 */ /* 0x081fe20000000018 */
[----:B------:R-:W-:Y:S01]  /*1c00*/  FFMA R33, R10, R15, R33 ;  /* 0x0000000f0a217223 */ /* 0x000fe20000000021 */
[----:B------:R-:W-:Y:S01]  /*1c10*/  FFMA R35, R14, R5, R35 ;  /* 0x000000050e237223 */ /* 0x000fe20000000023 */
[----:B------:R-:W-:Y:S01]  /*1c20*/  FFMA R13, R27, R15, R13 ;  /* 0x0000000f1b0d7223 */ /* 0x000fe2000000000d */
[----:B-1----:R-:W-:Y:S01]  /*1c30*/  FFMA R19, R8, R10, R30 ;  /* 0x0000000a08137223 */ /* 0x002fe2000000001e */
[----:B------:R-:W-:Y:S01]  /*1c40*/  FFMA R34, R10, R9, R34 ;  /* 0x000000090a227223 */ /* 0x000fe20000000022 */
[-C--:B------:R-:W-:Y:S01]  /*1c50*/  FFMA R10, R14, R27.reuse, R29 ;  /* 0x0000001b0e0a7223 */ /* 0x080fe2000000001d */
[----:B------:R-:W-:Y:S01]  /*1c60*/  FFMA R3, R8, R27, R3 ;  /* 0x0000001b08037223 */ /* 0x000fe20000000003 */
[----:B--2---:R-:W-:Y:S01]  /*1c70*/  FFMA R32, R20, R14, R32 ;  /* 0x0000000e14207223 */ /* 0x004fe20000000020 */
[----:B------:R-:W-:Y:S01]  /*1c80*/  FFMA R38, R8, R5, R28 ;  /* 0x0000000508267223 */ /* 0x000fe2000000001c */
[----:B------:R-:W0:Y:S01]  /*1c90*/  LDS R14, [R0+0x30c] ;  /* 0x00030c00000e7984 */ /* 0x000e220000000800 */
[C---:B------:R-:W-:Y:S01]  /*1ca0*/  FFMA R36, R5.reuse, R15, R36 ;  /* 0x0000000f05247223 */ /* 0x040fe20000000024 */
[-C--:B------:R-:W-:Y:S01]  /*1cb0*/  FFMA R37, R5, R9.reuse, R37 ;  /* 0x0000000905257223 */ /* 0x080fe20000000025 */
[C---:B------:R-:W-:Y:S01]  /*1cc0*/  FFMA R8, R20.reuse, R8, R31 ;  /* 0x0000000814087223 */ /* 0x040fe2000000001f */
[----:B------:R-:W-:Y:S01]  /*1cd0*/  FFMA R4, R27, R9, R25 ;  /* 0x000000091b047223 */ /* 0x000fe20000000019 */
[C---:B------:R-:W-:Y:S01]  /*1ce0*/  FFMA R15, R20.reuse, R15, R26 ;  /* 0x0000000f140f7223 */ /* 0x040fe2000000001a */
[----:B------:R-:W1:Y:S01]  /*1cf0*/  LDS.128 R28, [R0+0x310] ;  /* 0x00031000001c7984 */ /* 0x000e620000000c00 */
[----:B------:R-:W-:Y:S01]  /*1d00*/  FFMA R9, R20, R9, R18 ;  /* 0x0000000914097223 */ /* 0x000fe20000000012 */
[C---:B0-----:R-:W-:Y:S01]  /*1d10*/  FFMA R5, R14.reuse, R11, R24 ;  /* 0x0000000b0e057223 */ /* 0x041fe20000000018 */
[CC--:B------:R-:W-:Y:S01]  /*1d20*/  FFMA R32, R14.reuse, R21.reuse, R32 ;  /* 0x000000150e207223 */ /* 0x0c0fe20000000020 */
[----:B------:R-:W0:Y:S01]  /*1d30*/  LDS.128 R24, [R2+0x30] ;  /* 0x0000300002187984 */ /* 0x000e220000000c00 */
[----:B------:R-:W-:Y:S01]  /*1d40*/  FFMA R35, R14, R6, R35 ;  /* 0x000000060e237223 */ /* 0x000fe20000000023 */
[C---:B-1----:R-:W-:Y:S01]  /*1d50*/  FFMA R15, R28.reuse, R21, R15 ;  /* 0x000000151c0f7223 */ /* 0x042fe2000000000f */
[----:B------:R-:W-:Y:S01]  /*1d60*/  FFMA R18, R21, R29, R8 ;  /* 0x0000001d15127223 */ /* 0x000fe20000000008 */
[C---:B------:R-:W-:Y:S01]  /*1d70*/  FFMA R33, R28.reuse, R11, R33 ;  /* 0x0000000b1c217223 */ /* 0x040fe20000000021 */
[CC--:B------:R-:W-:Y:S01]  /*1d80*/  FFMA R19, R11.reuse, R29.reuse, R19 ;  /* 0x0000001d0b137223 */ /* 0x0c0fe20000000013 */
[-C--:B------:R-:W-:Y:S01]  /*1d90*/  FFMA R34, R11, R30.reuse, R34 ;  /* 0x0000001e0b227223 */ /* 0x080fe20000000022 */
[----:B------:R-:W-:Y:S01]  /*1da0*/  FFMA R21, R21, R30, R9 ;  /* 0x0000001e15157223 */ /* 0x000fe20000000009 */
[----:B------:R-:W-:Y:S01]  /*1db0*/  FFMA R36, R28, R6, R36 ;  /* 0x000000061c247223 */ /* 0x000fe20000000024 */
[CC--:B------:R-:W-:Y:S01]  /*1dc0*/  FFMA R38, R6.reuse, R29.reuse, R38 ;  /* 0x0000001d06267223 */ /* 0x0c0fe20000000026 */
[----:B------:R-:W-:Y:S01]  /*1dd0*/  FFMA R37, R6, R30, R37 ;  /* 0x0000001e06257223 */ /* 0x000fe20000000025 */
[C---:B0-----:R-:W-:Y:S01]  /*1de0*/  FFMA R31, R24.reuse, R14, R10 ;  /* 0x0000000e181f7223 */ /* 0x041fe2000000000a */
[C---:B------:R-:W-:Y:S01]  /*1df0*/  FFMA R28, R24.reuse, R28, R13 ;  /* 0x0000001c181c7223 */ /* 0x040fe2000000000d */
[----:B------:R-:W0:Y:S01]  /*1e00*/  LDS.128 R8, [R0+0x410] ;  /* 0x0004100000087984 */ /* 0x000e220000000c00 */
[C---:B------:R-:W-:Y:S01]  /*1e10*/  FFMA R3, R24.reuse, R29, R3 ;  /* 0x0000001d18037223 */ /* 0x040fe20000000003 */
[----:B------:R-:W-:Y:S01]  /*1e20*/  FFMA R4, R24, R30, R4 ;  /* 0x0000001e18047223 */ /* 0x000fe20000000004 */
[C---:B0-----:R-:W-:Y:S01]  /*1e30*/  FFMA R14, R8.reuse, R25, R31 ;  /* 0x00000019080e7223 */ /* 0x041fe2000000001f */
[CC--:B------:R-:W-:Y:S01]  /*1e40*/  FFMA R13, R25.reuse, R9.reuse, R28 ;  /* 0x00000009190d7223 */ /* 0x0c0fe2000000001c */
[C---:B------:R-:W-:Y:S01]  /*1e50*/  FFMA R3, R25.reuse, R10, R3 ;  /* 0x0000000a19037223 */ /* 0x040fe20000000003 */
[----:B------:R-:W0:Y:S01]  /*1e60*/  LDS.128 R28, [R2+0x10] ;  /* 0x00001000021c7984 */ /* 0x000e220000000c00 */
[----:B------:R-:W-:Y:S01]  /*1e70*/  FFMA R32, R8, R22, R32 ;  /* 0x0000001608207223 */ /* 0x000fe20000000020 */
[C---:B------:R-:W-:Y:S01]  /*1e80*/  FFMA R15, R22.reuse, R9, R15 ;  /* 0x00000009160f7223 */ /* 0x040fe2000000000f */
[CC--:B------:R-:W-:Y:S01]  /*1e90*/  FFMA R18, R22.reuse, R10.reuse, R18 ;  /* 0x0000000a16127223 */ /* 0x0c0fe20000000012 */
[-C--:B------:R-:W-:Y:S01]  /*1ea0*/  FFMA R21, R22, R11.reuse, R21 ;  /* 0x0000000b16157223 */ /* 0x080fe20000000015 */
[----:B------:R-:W-:Y:S01]  /*1eb0*/  FFMA R25, R25, R11, R4 ;  /* 0x0000000b19197223 */ /* 0x000fe20000000004 */
[----:B------:R-:W-:Y:S01]  /*1ec0*/  FFMA R35, R8, R7, R35 ;  /* 0x0000000708237223 */ /* 0x000fe20000000023 */
[C---:B------:R-:W-:Y:S01]  /*1ed0*/  FFMA R36, R7.reuse, R9, R36 ;  /* 0x0000000907247223 */ /* 0x040fe20000000024 */
[C---:B------:R-:W-:Y:S01]  /*1ee0*/  FFMA R38, R7.reuse, R10, R38 ;  /* 0x0000000a07267223 */ /* 0x040fe20000000026 */
[----:B------:R-:W-:Y:S01]  /*1ef0*/  FFMA R37, R7, R11, R37 ;  /* 0x0000000b07257223 */ /* 0x000fe20000000025 */
[C---:B0-----:R-:W-:Y:S01]  /*1f00*/  FFMA R20, R28.reuse, R8, R5 ;  /* 0x000000081c147223 */ /* 0x041fe20000000005 */
[C---:B------:R-:W-:Y:S01]  /*1f10*/  FFMA R33, R28.reuse, R9, R33 ;  /* 0x000000091c217223 */ /* 0x040fe20000000021 */
[C---:B------:R-:W-:Y:S01]  /*1f20*/  FFMA R22, R28.reuse, R10, R19 ;  /* 0x0000000a1c167223 */ /* 0x040fe20000000013 */
[----:B------:R-:W-:Y:S01]  /*1f30*/  FFMA R34, R28, R11, R34 ;  /* 0x0000000b1c227223 */ /* 0x000fe20000000022 */
[----:B------:R-:W0:Y:S04]  /*1f40*/  LDS.128 R4, [R0+0x510] ;  /* 0x0005100000047984 */ /* 0x000e280000000c00 */
[----:B------:R-:W1:Y:S04]  /*1f50*/  LDS.128 R8, [R2+0x80] ;  /* 0x0000800002087984 */ /* 0x000e680000000c00 */
[----:B------:R-:W2:Y:S01]  /*1f60*/  LDS R4, [R0+0x520] ;  /* 0x0005200000047984 */ /* 0x000ea20000000800 */
[C---:B0-----:R-:W-:Y:S01]  /*1f70*/  FFMA R13, R26.reuse, R6, R13 ;  /* 0x000000061a0d7223 */ /* 0x041fe2000000000d */
[----:B------:R-:W-:Y:S01]  /*1f80*/  FFMA R24, R26, R7, R3 ;  /* 0x000000071a187223 */ /* 0x000fe20000000003 */
[----:B------:R-:W-:Y:S01]  /*1f90*/  FFMA R20, R5, R29, R20 ;  /* 0x0000001d05147223 */ /* 0x000fe20000000014 */
[----:B------:R-:W0:Y:S01]  /*1fa0*/  LDS.64 R2, [R0+0x618] ;  /* 0x0006180000027984 */ /* 0x000e220000000a00 */
[----:B-1----:R-:W-:Y:S01]  /*1fb0*/  FFMA R11, R29, R7, R22 ;  /* 0x000000071d0b7223 */ /* 0x002fe20000000016 */
[----:B------:R-:W-:Y:S01]  /*1fc0*/  FFMA R22, R5, R26, R14 ;  /* 0x0000001a05167223 */ /* 0x000fe2000000000e */
[----:B------:R-:W-:Y:S01]  /*1fd0*/  FFMA R19, R29, R6, R33 ;  /* 0x000000061d137223 */ /* 0x000fe20000000021 */
[----:B------:R-:W-:Y:S01]  /*1fe0*/  FFMA R32, R5, R23, R32 ;  /* 0x0000001705207223 */ /* 0x000fe20000000020 */
[C---:B--2---:R-:W-:Y:S01]  /*1ff0*/  FFMA R25, R4.reuse, R26, R25 ;  /* 0x0000001a04197223 */ /* 0x044fe20000000019 */
[CC--:B------:R-:W-:Y:S01]  /*2000*/  FFMA R26, R23.reuse, R6.reuse, R15 ;  /* 0x00000006171a7223 */ /* 0x0c0fe2000000000f */
[C---:B------:R-:W-:Y:S01]  /*2010*/  FFMA R29, R4.reuse, R29, R34 ;  /* 0x0000001d041d7223 */ /* 0x040fe20000000022 */
[----:B------:R-:W1:Y:S01]  /*2020*/  LDS.64 R14, [R0+0x620] ;  /* 0x00062000000e7984 */ /* 0x000e620000000a00 */
[----:B------:R-:W-:Y:S01]  /*2030*/  FFMA R18, R23, R7, R18 ;  /* 0x0000000717127223 */ /* 0x000fe20000000012 */
[----:B------:R-:W-:Y:S01]  /*2040*/  FFMA R21, R4, R23, R21 ;  /* 0x0000001704157223 */ /* 0x000fe20000000015 */
[C---:B------:R-:W-:Y:S01]  /*2050*/  FFMA R35, R8.reuse, R5, R35 ;  /* 0x0000000508237223 */ /* 0x040fe20000000023 */
[C---:B------:R-:W-:Y:S01]  /*2060*/  FFMA R36, R8.reuse, R6, R36 ;  /* 0x0000000608247223 */ /* 0x040fe20000000024 */
[C---:B------:R-:W-:Y:S01]  /*2070*/  FFMA R38, R8.reuse, R7, R38 ;  /* 0x0000000708267223 */ /* 0x040fe20000000026 */
[----:B------:R-:W-:Y:S01]  /*2080*/  FFMA R37, R8, R4, R37 ;  /* 0x0000000408257223 */ /* 0x000fe20000000025 */
[----:B------:R-:W2:Y:S04]  /*2090*/  LDS R23, [R0+0x71c] ;  /* 0x00071c0000177984 */ /* 0x000ea80000000800 */
[----:B------:R3:W4:Y:S01]  /*20a0*/  LDS.128 R4, [R0+0x720] ;  /* 0x0007200000047984 */ /* 0x0007220000000c00 */
[C---:B0-----:R-:W-:Y:S01]  /*20b0*/  FFMA R20, R2.reuse, R30, R20 ;  /* 0x0000001e02147223 */ /* 0x041fe20000000014 */
[C---:B------:R-:W-:Y:S01]  /*20c0*/  FFMA R22, R2.reuse, R27, R22 ;  /* 0x0000001b02167223 */ /* 0x040fe20000000016 */
[C---:B------:R-:W-:Y:S01]  /*20d0*/  FFMA R32, R2.reuse, R16, R32 ;  /* 0x0000001002207223 */ /* 0x040fe20000000020 */
[----:B------:R-:W-:Y:S01]  /*20e0*/  FFMA R35, R2, R9, R35 ;  /* 0x0000000902237223 */ /* 0x000fe20000000023 */
[-C--:B------:R-:W-:Y:S01]  /*20f0*/  FFMA R33, R30, R3.reuse, R19 ;  /* 0x000000031e217223 */ /* 0x080fe20000000013 */
[-C--:B------:R-:W-:Y:S01]  /*2100*/  FFMA R19, R27, R3.reuse, R13 ;  /* 0x000000031b137223 */ /* 0x080fe2000000000d */
[-C--:B------:R-:W-:Y:S01]  /*2110*/  FFMA R26, R16, R3.reuse, R26 ;  /* 0x00000003101a7223 */ /* 0x080fe2000000001a */
[----:B------:R-:W-:Y:S01]  /*2120*/  FFMA R36, R9, R3, R36 ;  /* 0x0000000309247223 */ /* 0x000fe20000000024 */
[----:B-1----:R-:W-:Y:S01]  /*2130*/  FFMA R11, R14, R30, R11 ;  /* 0x0000001e0e0b7223 */ /* 0x002fe2000000000b */
[----:B------:R-:W-:Y:S01]  /*2140*/  FFMA R29, R30, R15, R29 ;  /* 0x0000000f1e1d7223 */ /* 0x000fe2000000001d */
[C---:B------:R-:W-:Y:S01]  /*2150*/  FFMA R24, R14.reuse, R27, R24 ;  /* 0x0000001b0e187223 */ /* 0x040fe20000000018 */
[-C--:B------:R-:W-:Y:S01]  /*2160*/  FFMA R25, R27, R15.reuse, R25 ;  /* 0x0000000f1b197223 */ /* 0x080fe20000000019 */
[----:B---3--:R-:W-:Y:S01]  /*2170*/  FFMA R0, R14, R16, R18 ;  /* 0x000000100e007223 */ /* 0x008fe20000000012 */
[----:B------:R-:W-:Y:S01]  /*2180*/  FFMA R2, R16, R15, R21 ;  /* 0x0000000f10027223 */ /* 0x000fe20000000015 */
[----:B------:R-:W-:Y:S01]  /*2190*/  FFMA R38, R14, R9, R38 ;  /* 0x000000090e267223 */ /* 0x000fe20000000026 */
[----:B------:R-:W-:Y:S01]  /*21a0*/  FFMA R37, R9, R15, R37 ;  /* 0x0000000f09257223 */ /* 0x000fe20000000025 */
[C---:B--2---:R-:W-:Y:S01]  /*21b0*/  FFMA R13, R23.reuse, R31, R20 ;  /* 0x0000001f170d7223 */ /* 0x044fe20000000014 */
[C---:B------:R-:W-:Y:S01]  /*21c0*/  FFMA R18, R23.reuse, R12, R22 ;  /* 0x0000000c17127223 */ /* 0x040fe20000000016 */
[----:B------:R-:W-:Y:S01]  /*21d0*/  FFMA R32, R23, R17, R32 ;  /* 0x0000001117207223 */ /* 0x000fe20000000020 */
[C---:B----4-:R-:W-:Y:S01]  /*21e0*/  FFMA R33, R4.reuse, R31, R33 ;  /* 0x0000001f04217223 */ /* 0x050fe20000000021 */
[CC--:B------:R-:W-:Y:S01]  /*21f0*/  FFMA R30, R31.reuse, R5.reuse, R11 ;  /* 0x000000051f1e7223 */ /* 0x0c0fe2000000000b */
[----:B------:R-:W-:Y:S01]  /*2200*/  FFMA R34, R31, R6, R29 ;  /* 0x000000061f227223 */ /* 0x000fe2000000001d */
[----:B------:R-:W-:Y:S01]  /*2210*/  FFMA R35, R23, R10, R35 ;  /* 0x0000000a17237223 */ /* 0x000fe20000000023 */
[----:B------:R-:W-:Y:S01]  /*2220*/  FFMA R19, R4, R12, R19 ;  /* 0x0000000c04137223 */ /* 0x000fe20000000013 */
[C---:B------:R-:W-:Y:S01]  /*2230*/  FFMA R3, R12.reuse, R5, R24 ;  /* 0x000000050c037223 */ /* 0x040fe20000000018 */
[-C--:B------:R-:W-:Y:S01]  /*2240*/  FFMA R16, R12, R6.reuse, R25 ;  /* 0x000000060c107223 */ /* 0x080fe20000000019 */
[C---:B------:R-:W-:Y:S01]  /*2250*/  FFMA R21, R4.reuse, R17, R26 ;  /* 0x0000001104157223 */ /* 0x040fe2000000001a */
[CC--:B------:R-:W-:Y:S01]  /*2260*/  FFMA R31, R17.reuse, R5.reuse, R0 ;  /* 0x00000005111f7223 */ /* 0x0c0fe20000000000 */
[----:B------:R-:W-:Y:S01]  /*2270*/  FFMA R20, R17, R6, R2 ;  /* 0x0000000611147223 */ /* 0x000fe20000000002 */
[----:B------:R-:W-:Y:S01]  /*2280*/  FFMA R36, R4, R10, R36 ;  /* 0x0000000a04247223 */ /* 0x000fe20000000024 */
[C---:B------:R-:W-:Y:S01]  /*2290*/  FFMA R28, R10.reuse, R5, R38 ;  /* 0x000000050a1c7223 */ /* 0x040fe20000000026 */
[----:B------:R-:W-:Y:S01]  /*22a0*/  FFMA R29, R10, R6, R37 ;  /* 0x000000060a1d7223 */ /* 0x000fe20000000025 */
[----:B------:R-:W-:Y:S06]  /*22b0*/  BAR.SYNC.DEFER_BLOCKING 0x0 ;  /* 0x0000000000007b1d */ /* 0x000fec0000010000 */
[----:B------:R-:W-:Y:S05]  /*22c0*/  BRA.U !UP0, `(.L_x_30) ;  /* 0xffffffe108087547 */ /* 0x000fea000b83ffff */
.L_x_17:
[----:B------:R-:W0:Y:S01]  /*22d0*/  S2R R0, SR_TID.X ;  /* 0x0000000000007919 */ /* 0x000e220000002100 */
[----:B------:R-:W1:Y:S01]  /*22e0*/  LDCU.64 UR8, c[0x0][0x398] ;  /* 0x00007300ff0877ac */ /* 0x000e620008000a00 */
[----:B------:R-:W2:Y:S01]  /*22f0*/  S2R R2, SR_TID.Y ;  /* 0x0000000000027919 */ /* 0x000ea20000002200 */
[----:B------:R-:W3:Y:S01]  /*2300*/  LDCU.64 UR4, c[0x0][0x390] ;  /* 0x00007200ff0477ac */ /* 0x000ee20008000a00 */
[----:B0-----:R-:W-:Y:S02]  /*2310*/  LEA R0, R0, UR7, 0x2 ;  /* 0x0000000700007c11 */ /* 0x001fe4000f8e10ff */
[----:B--2---:R-:W-:Y:S02]  /*2320*/  LEA R2, R2, UR6, 0x2 ;  /* 0x0000000602027c11 */ /* 0x004fe4000f8e10ff */
[----:B-1----:R-:W-:-:S03]  /*2330*/  ISETP.GE.AND P1, PT, R0, UR9, PT ;  /* 0x0000000900007c0c */ /* 0x002fc6000bf26270 */
[C---:B------:R-:W-:Y:S01]  /*2340*/  IMAD R9, R2.reuse, UR9, RZ ;  /* 0x0000000902097c24 */ /* 0x040fe2000f8e02ff */
[----:B------:R-:W-:-:S13]  /*2350*/  ISETP.LT.AND P1, PT, R2, UR8, !P1 ;  /* 0x0000000802007c0c */ /* 0x000fda000cf21270 */
[----:B------:R-:W0:Y:S01]  /*2360*/  @P1 LDC.64 R6, c[0x0][0x390] ;  /* 0x0000e400ff061b82 */ /* 0x000e220000000a00 */
[----:B------:R-:W-:-:S07]  /*2370*/  @P1 IADD3 R5, PT, PT, R0, R9, RZ ;  /* 0x0000000900051210 */ /* 0x000fce0007ffe0ff */
[----:B------:R-:W1:Y:S08]  /*2380*/  @P1 LDC R8, c[0x0][0x3a8] ;  /* 0x0000ea00ff081b82 */ /* 0x000e700000000800 */
[----:B------:R-:W2:Y:S01]  /*2390*/  @P1 LDC R12, c[0x0][0x3a4] ;  /* 0x0000e900ff0c1b82 */ /* 0x000ea20000000800 */
[----:B0-----:R-:W-:-:S05]  /*23a0*/  @P1 IMAD.WIDE R6, R5, 0x4, R6 ;  /* 0x0000000405061825 */ /* 0x001fca00078e0206 */
[----:B------:R-:W1:Y:S01]  /*23b0*/  @P1 LDG.E R5, desc[UR12][R6.64] ;  /* 0x0000000c06051981 */ /* 0x000e62000c1e1900 */
[C---:B------:R-:W-:Y:S02]  /*23c0*/  IADD3 R4, PT, PT, R0.reuse, 0x1, RZ ;  /* 0x0000000100047810 */ /* 0x040fe40007ffe0ff */
[----:B------:R-:W-:Y:S02]  /*23d0*/  IADD3 R10, P2, PT, R0, R9, RZ ;  /* 0x00000009000a7210 */ /* 0x000fe40007f5e0ff */
[----:B------:R-:W-:Y:S02]  /*23e0*/  ISETP.GE.AND P0, PT, R4, UR9, PT ;  /* 0x0000000904007c0c */ /* 0x000fe4000bf06270 */
[----:B------:R-:W-:Y:S02]  /*23f0*/  LEA.HI.X.SX32 R11, R9, RZ, 0x1, P2 ;  /* 0x000000ff090b7211 */ /* 0x000fe400010f0eff */
[----:B------:R-:W-:Y:S02]  /*2400*/  ISETP.GE.OR P4, PT, R2, UR8, P0 ;  /* 0x0000000802007c0c */ /* 0x000fe40008786670 */
[----:B---3--:R-:W-:Y:S01]  /*2410*/  LEA R4, P2, R10, UR4, 0x2 ;  /* 0x000000040a047c11 */ /* 0x008fe2000f8410ff */
[----:B-1----:R-:W-:-:S03]  /*2420*/  @P1 FMUL R8, R5, R8 ;  /* 0x0000000805081220 */ /* 0x002fc60000400000 */
[----:B------:R-:W-:Y:S01]  /*2430*/  LEA.HI.X R5, R10, UR5, R11, 0x2, P2 ;  /* 0x000000050a057c11 */ /* 0x000fe200090f140b */
[----:B--2---:R-:W-:-:S05]  /*2440*/  @P1 FFMA R13, R13, R12, R8 ;  /* 0x0000000c0d0d1223 */ /* 0x004fca0000000008 */
[----:B------:R0:W-:Y:S04]  /*2450*/  @P1 STG.E desc[UR12][R6.64], R13 ;  /* 0x0000000d06001986 */ /* 0x0001e8000c10190c */
[----:B------:R-:W2:Y:S01]  /*2460*/  @!P4 LDG.E R8, desc[UR12][R4.64+0x4] ;  /* 0x0000040c0408c981 */ /* 0x000ea2000c1e1900 */
[C---:B------:R-:W-:Y:S02]  /*2470*/  IADD3 R10, PT, PT, R0.reuse, 0x2, RZ ;  /* 0x00000002000a7810 */ /* 0x040fe40007ffe0ff */
[----:B------:R-:W-:Y:S02]  /*2480*/  IADD3 R11, PT, PT, R0, 0x3, RZ ;  /* 0x00000003000b7810 */ /* 0x000fe40007ffe0ff */
[----:B------:R-:W-:Y:S02]  /*2490*/  ISETP.GE.AND P2, PT, R10, UR9, PT ;  /* 0x000000090a007c0c */ /* 0x000fe4000bf46270 */
[----:B------:R-:W-:Y:S01]  /*24a0*/  ISETP.GE.AND P1, PT, R11, UR9, PT ;  /* 0x000000090b007c0c */ /* 0x000fe2000bf26270 */
[----:B0-----:R-:W0:Y:S01]  /*24b0*/  @!P4 LDC R6, c[0x0][0x3a4] ;  /* 0x0000e900ff06cb82 */ /* 0x001e220000000800 */
[----:B------:R-:W-:-:S02]  /*24c0*/  ISETP.GE.OR P5, PT, R2, UR8, P2 ;  /* 0x0000000802007c0c */ /* 0x000fc400097a6670 */
[----:B------:R-:W-:-:S05]  /*24d0*/  ISETP.GE.OR P6, PT, R2, UR8, P1 ;  /* 0x0000000802007c0c */ /* 0x000fca0008fc6670 */
[----:B------:R-:W2:Y:S06]  /*24e0*/  @!P4 LDC R11, c[0x0][0x3a8] ;  /* 0x0000ea00ff0bcb82 */ /* 0x000eac0000000800 */
[----:B------:R-:W3:Y:S01]  /*24f0*/  @!P5 LDG.E R12, desc[UR12][R4.64+0x8] ;  /* 0x0000080c040cd981 */ /* 0x000ee2000c1e1900 */
[----:B------:R-:W-:Y:S01]  /*2500*/  ISETP.GE.AND P3, PT, R0, UR9, PT ;  /* 0x0000000900007c0c */ /* 0x000fe2000bf66270 */
[----:B------:R-:W3:Y:S02]  /*2510*/  @!P5 LDC R13, c[0x0][0x3a8] ;  /* 0x0000ea00ff0ddb82 */ /* 0x000ee40000000800 */
[----:B------:R-:W4:Y:S01]  /*2520*/  @!P6 LDG.E R14, desc[UR12][R4.64+0xc] ;  /* 0x00000c0c040ee981 */ /* 0x000f22000c1e1900 */
[----:B------:R-:W-:-:S05]  /*2530*/  IADD3 R10, PT, PT, R2, 0x1, RZ ;  /* 0x00000001020a7810 */ /* 0x000fca0007ffe0ff */
[----:B------:R-:W4:Y:S08]  /*2540*/  @!P6 LDC R15, c[0x0][0x3a8] ;  /* 0x0000ea00ff0feb82 */ /* 0x000f300000000800 */
[----:B------:R-:W1:Y:S01]  /*2550*/  @!P6 LDC R22, c[0x0][0x3a4] ;  /* 0x0000e900ff16eb82 */ /* 0x000e620000000800 */
[----:B--2---:R-:W-:Y:S01]  /*2560*/  @!P4 FMUL R8, R8, R11 ;  /* 0x0000000b0808c220 */ /* 0x004fe20000400000 */
[----:B------:R-:W-:-:S03]  /*2570*/  IADD3 R11, PT, PT, R9, UR9, RZ ;  /* 0x00000009090b7c10 */ /* 0x000fc6000fffe0ff */
[----:B0-----:R-:W-:-:S03]  /*2580*/  @!P4 FFMA R33, R33, R6, R8 ;  /* 0x000000062121c223 */ /* 0x001fc60000000008 */
[----:B------:R-:W0:Y:S02]  /*2590*/  @!P5 LDC R8, c[0x0][0x3a4] ;  /* 0x0000e900ff08db82 */ /* 0x000e240000000800 */
[----:B------:R-:W-:Y:S01]  /*25a0*/  @!P4 STG.E desc[UR12][R4.64+0x4], R33 ;  /* 0x000004210400c986 */ /* 0x000fe2000c10190c */
[----:B------:R-:W-:Y:S01]  /*25b0*/  ISETP.GE.OR P4, PT, R10, UR8, P3 ;  /* 0x000000080a007c0c */ /* 0x000fe20009f86670 */
[----:B---3--:R-:W-:-:S12]  /*25c0*/  @!P5 FMUL R9, R12, R13 ;  /* 0x0000000d0c09d220 */ /* 0x008fd80000400000 */
[----:B------:R-:W2:Y:S01]  /*25d0*/  @!P4 LDC.64 R6, c[0x0][0x390] ;  /* 0x0000e400ff06cb82 */ /* 0x000ea20000000a00 */
[----:B------:R-:W-:Y:S01]  /*25e0*/  @!P4 IADD3 R17, PT, PT, R0, R11, RZ ;  /* 0x0000000b0011c210 */ /* 0x000fe20007ffe0ff */
[----:B----4-:R-:W-:Y:S01]  /*25f0*/  @!P6 FMUL R15, R14, R15 ;  /* 0x0000000f0e0fe220 */ /* 0x010fe20000400000 */
[----:B0-----:R-:W-:-:S03]  /*2600*/  @!P5 FFMA R13, R30, R8, R9 ;  /* 0x000000081e0dd223 */ /* 0x001fc60000000009 */
[----:B-1----:R-:W-:Y:S02]  /*2610*/  @!P6 FFMA R15, R34, R22, R15 ;  /* 0x00000016220fe223 */ /* 0x002fe4000000000f */
[----:B------:R-:W0:Y:S01]  /*2620*/  @!P4 LDC R14, c[0x0][0x3a8] ;  /* 0x0000ea00ff0ecb82 */ /* 0x000e220000000800 */
[----:B------:R-:W-:Y:S04]  /*2630*/  @!P5 STG.E desc[UR12][R4.64+0x8], R13 ;  /* 0x0000080d0400d986 */ /* 0x000fe8000c10190c */
[----:B------:R1:W-:Y:S03]  /*2640*/  @!P6 STG.E desc[UR12][R4.64+0xc], R15 ;  /* 0x00000c0f0400e986 */ /* 0x0003e6000c10190c */
[----:B------:R-:W3:Y:S01]  /*2650*/  @!P4 LDC R22, c[0x0][0x3a4] ;  /* 0x0000e900ff16cb82 */ /* 0x000ee20000000800 */
[----:B--2---:R-:W-:-:S05]  /*2660*/  @!P4 IMAD.WIDE R6, R17, 0x4, R6 ;  /* 0x000000041106c825 */ /* 0x004fca00078e0206 */
[----:B------:R-:W0:Y:S01]  /*2670*/  @!P4 LDG.E R9, desc[UR12][R6.64] ;  /* 0x0000000c0609c981 */ /* 0x000e22000c1e1900 */
[----:B------:R-:W-:Y:S02]  /*2680*/  IADD3 R12, P6, PT, R0, R11, RZ ;  /* 0x0000000b000c7210 */ /* 0x000fe40007fde0ff */
[----:B------:R-:W-:Y:S02]  /*2690*/  ISETP.GE.OR P5, PT, R10, UR8, P0 ;  /* 0x000000080a007c0c */ /* 0x000fe400087a6670 */
[----:B------:R-:W-:Y:S02]  /*26a0*/  LEA.HI.X.SX32 R23, R11, RZ, 0x1, P6 ;  /* 0x000000ff0b177211 */ /* 0x000fe400030f0eff */
[----:B------:R-:W-:-:S09]  /*26b0*/  LEA R8, P6, R12, UR4, 0x2 ;  /* 0x000000040c087c11 */ /* 0x000fd2000f8c10ff */
[----:B-1----:R-:W1:Y:S01]  /*26c0*/  @!P5 LDC R5, c[0x0][0x3a8] ;  /* 0x0000ea00ff05db82 */ /* 0x002e620000000800 */
[----:B0-----:R-:W-:Y:S01]  /*26d0*/  @!P4 FMUL R17, R9, R14 ;  /* 0x0000000e0911c220 */ /* 0x001fe20000400000 */
[----:B------:R-:W-:-:S03]  /*26e0*/  LEA.HI.X R9, R12, UR5, R23, 0x2, P6 ;  /* 0x000000050c097c11 */ /* 0x000fc6000b0f1417 */
[----:B---3--:R-:W-:-:S05]  /*26f0*/  @!P4 FFMA R17, R18, R22, R17 ;  /* 0x000000161211c223 */ /* 0x008fca0000000011 */
[----:B------:R0:W-:Y:S04]  /*2700*/  @!P4 STG.E desc[UR12][R6.64], R17 ;  /* 0x000000110600c986 */ /* 0x0001e8000c10190c */
[----:B------:R-:W1:Y:S01]  /*2710*/  @!P5 LDG.E R4, desc[UR12][R8.64+0x4] ;  /* 0x0000040c0804d981 */ /* 0x000e62000c1e1900 */
[C---:B------:R-:W-:Y:S02]  /*2720*/  ISETP.GE.OR P4, PT, R10.reuse, UR8, P2 ;  /* 0x000000080a007c0c */ /* 0x040fe40009786670 */
[----:B------:R-:W-:Y:S02]  /*2730*/  ISETP.GE.OR P6, PT, R10, UR8, P1 ;  /* 0x000000080a007c0c */ /* 0x000fe40008fc6670 */
[----:B------:R-:W2:Y:S09]  /*2740*/  @!P5 LDC R10, c[0x0][0x3a4] ;  /* 0x0000e900ff0adb82 */ /* 0x000eb20000000800 */
[----:B------:R-:W3:Y:S01]  /*2750*/  @!P4 LDG.E R12, desc[UR12][R8.64+0x8] ;  /* 0x0000080c080cc981 */ /* 0x000ee2000c1e1900 */
[----:B0-----:R-:W3:Y:S03]  /*2760*/  @!P4 LDC R7, c[0x0][0x3a8] ;  /* 0x0000ea00ff07cb82 */ /* 0x001ee60000000800 */
[----:B------:R-:W4:Y:S01]  /*2770*/  @!P6 LDG.E R13, desc[UR12][R8.64+0xc] ;  /* 0x00000c0c080de981 */ /* 0x000f22000c1e1900 */
[----:B------:R-:W-:-:S04]  /*2780*/  IADD3 R11, PT, PT, R11, UR9, RZ ;  /* 0x000000090b0b7c10 */ /* 0x000fc8000fffe0ff */
[----:B------:R-:W4:Y:S08]  /*2790*/  @!P6 LDC R14, c[0x0][0x3a8] ;  /* 0x0000ea00ff0eeb82 */ /* 0x000f300000000800 */
[----:B------:R-:W0:Y:S08]  /*27a0*/  @!P4 LDC R6, c[0x0][0x3a4] ;  /* 0x0000e900ff06cb82 */ /* 0x000e300000000800 */
[----:B------:R-:W5:Y:S01]  /*27b0*/  @!P6 LDC R15, c[0x0][0x3a4] ;  /* 0x0000e900ff0feb82 */ /* 0x000f620000000800 */
[----:B-1----:R-:W-:-:S04]  /*27c0*/  @!P5 FMUL R4, R4, R5 ;  /* 0x000000050404d220 */ /* 0x002fc80000400000 */
[----:B--2---:R-:W-:Y:S01]  /*27d0*/  @!P5 FFMA R19, R19, R10, R4 ;  /* 0x0000000a1313d223 */ /* 0x004fe20000000004 */
[----:B------:R-:W-:-:S04]  /*27e0*/  IADD3 R10, PT, PT, R2, 0x2, RZ ;  /* 0x00000002020a7810 */ /* 0x000fc80007ffe0ff */
[----:B------:R-:W-:Y:S01]  /*27f0*/  @!P5 STG.E desc[UR12][R8.64+0x4], R19 ;  /* 0x000004130800d986 */ /* 0x000fe2000c10190c */
[----:B------:R-:W-:Y:S01]  /*2800*/  ISETP.GE.OR P5, PT, R10, UR8, P3 ;  /* 0x000000080a007c0c */ /* 0x000fe20009fa6670 */
[----:B---3--:R-:W-:Y:S01]  /*2810*/  @!P4 FMUL R12, R12, R7 ;  /* 0x000000070c0cc220 */ /* 0x008fe20000400000 */
[----:B----4-:R-:W-:-:S03]  /*2820*/  @!P6 FMUL R13, R13, R14 ;  /* 0x0000000e0d0de220 */ /* 0x010fc60000400000 */
[----:B0-----:R-:W-:Y:S01]  /*2830*/  @!P4 FFMA R3, R3, R6, R12 ;  /* 0x000000060303c223 */ /* 0x001fe2000000000c */
[----:B-----5:R-:W-:-:S07]  /*2840*/  @!P6 FFMA R13, R16, R15, R13 ;  /* 0x0000000f100de223 */ /* 0x020fce000000000d */
[----:B------:R-:W0:Y:S01]  /*2850*/  @!P5 LDC.64 R4, c[0x0][0x390] ;  /* 0x0000e400ff04db82 */ /* 0x000e220000000a00 */
[----:B------:R-:W-:Y:S01]  /*2860*/  @!P5 IADD3 R7, PT, PT, R0, R11, RZ ;  /* 0x0000000b0007d210 */ /* 0x000fe20007ffe0ff */
[----:B------:R-:W-:Y:S04]  /*2870*/  @!P4 STG.E desc[UR12][R8.64+0x8], R3 ;  /* 0x000008030800c986 */ /* 0x000fe8000c10190c */
[----:B------:R1:W-:Y:S02]  /*2880*/  @!P6 STG.E desc[UR12][R8.64+0xc], R13 ;  /* 0x00000c0d0800e986 */ /* 0x0003e4000c10190c */
[----:B------:R-:W2:Y:S01]  /*2890*/  @!P5 LDC R15, c[0x0][0x3a4] ;  /* 0x0000e900ff0fdb82 */ /* 0x000ea20000000800 */
[----:B0-----:R-:W-:-:S07]  /*28a0*/  @!P5 IMAD.WIDE R4, R7, 0x4, R4 ;  /* 0x000000040704d825 */ /* 0x001fce00078e0204 */
[----:B------:R-:W0:Y:S01]  /*28b0*/  @!P5 LDC R7, c[0x0][0x3a8] ;  /* 0x0000ea00ff07db82 */ /* 0x000e220000000800 */
[----:B------:R-:W0:Y:S01]  /*28c0*/  @!P5 LDG.E R6, desc[UR12][R4.64] ;  /* 0x0000000c0406d981 */ /* 0x000e22000c1e1900 */
[----:B------:R-:W-:-:S04]  /*28d0*/  IADD3 R12, P4, PT, R0, R11, RZ ;  /* 0x0000000b000c7210 */ /* 0x000fc80007f9e0ff */
[----:B------:R-:W-:Y:S02]  /*28e0*/  LEA.HI.X.SX32 R17, R11, RZ, 0x1, P4 ;  /* 0x000000ff0b117211 */ /* 0x000fe400020f0eff */
[----:B------:R-:W-:Y:S02]  /*28f0*/  ISETP.GE.OR P4, PT, R10, UR8, P0 ;  /* 0x000000080a007c0c */ /* 0x000fe40008786670 */
[----:B-1----:R-:W-:Y:S01]  /*2900*/  IADD3 R8, PT, PT, R2, 0x3, RZ ;  /* 0x0000000302087810 */ /* 0x002fe20007ffe0ff */
[----:B0-----:R-:W-:Y:S01]  /*2910*/  @!P5 FMUL R7, R6, R7 ;  /* 0x000000070607d220 */ /* 0x001fe20000400000 */
[----:B------:R-:W-:-:S09]  /*2920*/  LEA R6, P6, R12, UR4, 0x2 ;  /* 0x000000040c067c11 */ /* 0x000fd2000f8c10ff */
[----:B------:R-:W0:Y:S01]  /*2930*/  @!P4 LDC R14, c[0x0][0x3a8] ;  /* 0x0000ea00ff0ecb82 */ /* 0x000e220000000800 */
[----:B--2---:R-:W-:Y:S01]  /*2940*/  @!P5 FFMA R15, R32, R15, R7 ;  /* 0x0000000f200fd223 */ /* 0x004fe20000000007 */
[----:B------:R-:W-:Y:S02]  /*2950*/  LEA.HI.X R7, R12, UR5, R17, 0x2, P6 ;  /* 0x000000050c077c11 */ /* 0x000fe4000b0f1411 */
[C---:B------:R-:W-:Y:S02]  /*2960*/  ISETP.GE.OR P6, PT, R10.reuse, UR8, P1 ;  /* 0x000000080a007c0c */ /* 0x040fe40008fc6670 */
[----:B------:R1:W-:Y:S01]  /*2970*/  @!P5 STG.E desc[UR12][R4.64], R15 ;  /* 0x0000000f0400d986 */ /* 0x0003e2000c10190c */
[----:B------:R-:W-:-:S03]  /*2980*/  ISETP.GE.OR P5, PT, R10, UR8, P2 ;  /* 0x000000080a007c0c */ /* 0x000fc600097a6670 */
[----:B------:R-:W0:Y:S07]  /*2990*/  @!P4 LDG.E R9, desc[UR12][R6.64+0x4] ;  /* 0x0000040c0609c981 */ /* 0x000e2e000c1e1900 */
[----:B------:R-:W2:Y:S01]  /*29a0*/  @!P6 LDG.E R12, desc[UR12][R6.64+0xc] ;  /* 0x00000c0c060ce981 */ /* 0x000ea2000c1e1900 */
[----:B------:R-:W-:Y:S01]  /*29b0*/  ISETP.GE.OR P3, PT, R8, UR8, P3 ;  /* 0x0000000808007c0c */ /* 0x000fe20009f66670 */
[----:B------:R-:W2:Y:S02]  /*29c0*/  @!P6 LDC R17, c[0x0][0x3a8] ;  /* 0x0000ea00ff11eb82 */ /* 0x000ea40000000800 */
[----:B------:R-:W3:Y:S06]  /*29d0*/  @!P5 LDG.E R10, desc[UR12][R6.64+0x8] ;  /* 0x0000080c060ad981 */ /* 0x000eec000c1e1900 */
[----:B------:R-:W3:Y:S08]  /*29e0*/  @!P5 LDC R13, c[0x0][0x3a8] ;  /* 0x0000ea00ff0ddb82 */ /* 0x000ef00000000800 */
[----:B-1----:R-:W1:Y:S08]  /*29f0*/  @!P4 LDC R15, c[0x0][0x3a4] ;  /* 0x0000e900ff0fcb82 */ /* 0x002e700000000800 */
[----:B------:R-:W4:Y:S08]  /*2a00*/  @!P5 LDC R16, c[0x0][0x3a4] ;  /* 0x0000e900ff10db82 */ /* 0x000f300000000800 */
[----:B------:R-:W5:Y:S08]  /*2a10*/  @!P6 LDC R18, c[0x0][0x3a4] ;  /* 0x0000e900ff12eb82 */ /* 0x000f700000000800 */
[----:B------:R-:W4:Y:S01]  /*2a20*/  @!P3 LDC.64 R2, c[0x0][0x390] ;  /* 0x0000e400ff02bb82 */ /* 0x000f220000000a00 */
[----:B------:R-:W-:Y:S01]  /*2a30*/  IADD3 R11, PT, PT, R11, UR9, RZ ;  /* 0x000000090b0b7c10 */ /* 0x000fe2000fffe0ff */
[----:B0-----:R-:W-:Y:S01]  /*2a40*/  @!P4 FMUL R4, R9, R14 ;  /* 0x0000000e0904c220 */ /* 0x001fe20000400000 */
[----:B--2---:R-:W-:Y:S01]  /*2a50*/  @!P6 FMUL R5, R12, R17 ;  /* 0x000000110c05e220 */ /* 0x004fe20000400000 */
[----:B---3--:R-:W-:Y:S01]  /*2a60*/  @!P5 FMUL R10, R10, R13 ;  /* 0x0000000d0a0ad220 */ /* 0x008fe20000400000 */
[----:B------:R-:W-:Y:S01]  /*2a70*/  @!P3 IADD3 R13, PT, PT, R0, R11, RZ ;  /* 0x0000000b000db210 */ /* 0x000fe20007ffe0ff */
[----:B-1----:R-:W-:Y:S01]  /*2a80*/  @!P4 FFMA R21, R21, R15, R4 ;  /* 0x0000000f1515c223 */ /* 0x002fe20000000004 */
[----:B-----5:R-:W-:Y:S01]  /*2a90*/  @!P6 FFMA R9, R20, R18, R5 ;  /* 0x000000121409e223 */ /* 0x020fe20000000005 */
[----:B----4-:R-:W-:Y:S01]  /*2aa0*/  @!P5 FFMA R31, R31, R16, R10 ;  /* 0x000000101f1fd223 */ /* 0x010fe2000000000a */
[----:B------:R-:W0:Y:S01]  /*2ab0*/  @!P3 LDC R12, c[0x0][0x3a8] ;  /* 0x0000ea00ff0cbb82 */ /* 0x000e220000000800 */
[----:B------:R-:W-:Y:S01]  /*2ac0*/  @!P3 IMAD.WIDE R4, R13, 0x4, R2 ;  /* 0x000000040d04b825 */ /* 0x000fe200078e0202 */
[----:B------:R-:W-:Y:S04]  /*2ad0*/  @!P4 STG.E desc[UR12][R6.64+0x4], R21 ;  /* 0x000004150600c986 */ /* 0x000fe8000c10190c */
[----:B------:R-:W-:Y:S02]  /*2ae0*/  @!P5 STG.E desc[UR12][R6.64+0x8], R31 ;  /* 0x0000081f0600d986 */ /* 0x000fe4000c10190c */
[----:B------:R-:W1:Y:S02]  /*2af0*/  @!P3 LDC R13, c[0x0][0x3a4] ;  /* 0x0000e900ff0dbb82 */ /* 0x000e640000000800 */
[----:B------:R2:W-:Y:S04]  /*2b00*/  @!P6 STG.E desc[UR12][R6.64+0xc], R9 ;  /* 0x00000c090600e986 */ /* 0x0005e8000c10190c */
[----:B------:R-:W0:Y:S01]  /*2b10*/  @!P3 LDG.E R3, desc[UR12][R4.64] ;  /* 0x0000000c0403b981 */ /* 0x000e22000c1e1900 */
[----:B------:R-:W-:-:S02]  /*2b20*/  IADD3 R10, P4, PT, R0, R11, RZ ;  /* 0x0000000b000a7210 */ /* 0x000fc40007f9e0ff */
[----:B------:R-:W-:Y:S02]  /*2b30*/  ISETP.GE.OR P0, PT, R8, UR8, P0 ;  /* 0x0000000808007c0c */ /* 0x000fe40008706670 */
[----:B------:R-:W-:Y:S02]  /*2b40*/  LEA.HI.X.SX32 R11, R11, RZ, 0x1, P4 ;  /* 0x000000ff0b0b7211 */ /* 0x000fe400020f0eff */
[----:B------:R-:W-:-:S09]  /*2b50*/  LEA R2, P4, R10, UR4, 0x2 ;  /* 0x000000040a027c11 */ /* 0x000fd2000f8810ff */
[----:B--2---:R-:W2:Y:S08]  /*2b60*/  @!P0 LDC R7, c[0x0][0x3a8] ;  /* 0x0000ea00ff078b82 */ /* 0x004eb00000000800 */
[----:B------:R-:W3:Y:S01]  /*2b70*/  @!P0 LDC R6, c[0x0][0x3a4] ;  /* 0x0000e900ff068b82 */ /* 0x000ee20000000800 */
[----:B0-----:R-:W-:Y:S01]  /*2b80*/  @!P3 FMUL R0, R3, R12 ;  /* 0x0000000c0300b220 */ /* 0x001fe20000400000 */
[----:B------:R-:W-:-:S03]  /*2b90*/  LEA.HI.X R3, R10, UR5, R11, 0x2, P4 ;  /* 0x000000050a037c11 */ /* 0x000fc6000a0f140b */
[----:B-1----:R-:W-:-:S05]  /*2ba0*/  @!P3 FFMA R35, R35, R13, R0 ;  /* 0x0000000d2323b223 */ /* 0x002fca0000000000 */
[----:B------:R0:W-:Y:S04]  /*2bb0*/  @!P3 STG.E desc[UR12][R4.64], R35 ;  /* 0x000000230400b986 */ /* 0x0001e8000c10190c */
[----:B------:R-:W2:Y:S01]  /*2bc0*/  @!P0 LDG.E R0, desc[UR12][R2.64+0x4] ;  /* 0x0000040c02008981 */ /* 0x000ea2000c1e1900 */
[C---:B------:R-:W-:Y:S01]  /*2bd0*/  ISETP.GE.OR P2, PT, R8.reuse, UR8, P2 ;  /* 0x0000000808007c0c */ /* 0x040fe20009746670 */
[----:B------:R-:W-:Y:S01]  /*2be0*/  BSSY.RECONVERGENT B0, `(.L_x_31) ;  /* 0x000000b000007945 */ /* 0x000fe20003800200 */
[----:B------:R-:W-:Y:S01]  /*2bf0*/  ISETP.GE.OR P1, PT, R8, UR8, P1 ;  /* 0x0000000808007c0c */ /* 0x000fe20008f26670 */
[----:B--2---:R-:W-:-:S04]  /*2c00*/  @!P0 FMUL R7, R0, R7 ;  /* 0x0000000700078220 */ /* 0x004fc80000400000 */
[----:B---3--:R-:W-:-:S06]  /*2c10*/  @!P0 FFMA R7, R36, R6, R7 ;  /* 0x0000000624078223 */ /* 0x008fcc0000000007 */
[----:B0-----:R-:W-:Y:S05]  /*2c20*/  @P2 BRA `(.L_x_32) ;  /* 0x0000000000182947 */ /* 0x001fea0003800000 */
[----:B------:R-:W2:Y:S01]  /*2c30*/  LDG.E R0, desc[UR12][R2.64+0x8] ;  /* 0x0000080c02007981 */ /* 0x000ea2000c1e1900 */
[----:B------:R-:W2:Y:S01]  /*2c40*/  LDCU UR4, c[0x0][0x3a8] ;  /* 0x00007500ff0477ac */ /* 0x000ea20008000800 */
[----:B------:R-:W0:Y:S01]  /*2c50*/  LDCU UR5, c[0x0][0x3a4] ;  /* 0x00007480ff0577ac */ /* 0x000e220008000800 */
[----:B--2---:R-:W-:-:S04]  /*2c60*/  FMUL R5, R0, UR4 ;  /* 0x0000000400057c20 */ /* 0x004fc80008400000 */
[----:B0-----:R-:W-:-:S05]  /*2c70*/  FFMA R5, R28, UR5, R5 ;  /* 0x000000051c057c23 */ /* 0x001fca0008000005 */
[----:B------:R0:W-:Y:S02]  /*2c80*/  STG.E desc[UR12][R2.64+0x8], R5 ;  /* 0x0000080502007986 */ /* 0x0001e4000c10190c */
.L_x_32:
[----:B------:R-:W-:Y:S05]  /*2c90*/  BSYNC.RECONVERGENT B0 ;  /* 0x0000000000007941 */ /* 0x000fea0003800200 */
.L_x_31:
[----:B------:R1:W-:Y:S01]  /*2ca0*/  @!P0 STG.E desc[UR12][R2.64+0x4], R7 ;  /* 0x0000040702008986 */ /* 0x0003e2000c10190c */
[----:B------:R-:W-:Y:S05]  /*2cb0*/  @P1 EXIT ;  /* 0x000000000000194d */ /* 0x000fea0003800000 */
[----:B------:R-:W2:Y:S01]  /*2cc0*/  LDG.E R0, desc[UR12][R2.64+0xc] ;  /* 0x00000c0c02007981 */ /* 0x000ea2000c1e1900 */
[----:B------:R-:W2:Y:S01]  /*2cd0*/  LDCU UR4, c[0x0][0x3a8] ;  /* 0x00007500ff0477ac */ /* 0x000ea20008000800 */
[----:B------:R-:W3:Y:S01]  /*2ce0*/  LDCU UR5, c[0x0][0x3a4] ;  /* 0x00007480ff0577ac */ /* 0x000ee20008000800 */
[----:B--2---:R-:W-:-:S04]  /*2cf0*/  FMUL R0, R0, UR4 ;  /* 0x0000000400007c20 */ /* 0x004fc80008400000 */
[----:B---3--:R-:W-:-:S05]  /*2d00*/  FFMA R29, R29, UR5, R0 ;  /* 0x000000051d1d7c23 */ /* 0x008fca0008000000 */
[----:B------:R-:W-:Y:S01]  /*2d10*/  STG.E desc[UR12][R2.64+0xc], R29 ;  /* 0x00000c1d02007986 */ /* 0x000fe2000c10190c */
[----:B------:R-:W-:Y:S05]  /*2d20*/  EXIT ;  /* 0x000000000000794d */ /* 0x000fea0003800000 */
.L_x_33:
        /* <DEDUP_REMOVED lines=13> */
.L_x_61:


//--------------------- .text._Z18cuda_gemm_fragmentILi128ELi128ELi16ELi32ELi64ELi8ELi8ELi4ELi8EEvPKfS1_Pfiiiff --------------------------
	.section	.text._Z18cuda_gemm_fragmentILi128ELi128ELi16ELi32ELi64ELi8ELi8ELi4ELi8EEvPKfS1_Pfiiiff,"ax",@progbits
	.align	128
        .global         _Z18cuda_gemm_fragmentILi128ELi128ELi16ELi32ELi64ELi8ELi8ELi4ELi8EEvPKfS1_Pfiiiff
        .type           _Z18cuda_gemm_fragmentILi128ELi128ELi16ELi32ELi64ELi8ELi8ELi4ELi8EEvPKfS1_Pfiiiff,@function
        .size           _Z18cuda_gemm_fragmentILi128ELi128ELi16ELi32ELi64ELi8ELi8ELi4ELi8EEvPKfS1_Pfiiiff,(.L_x_62 - _Z18cuda_gemm_fragmentILi128ELi128ELi16ELi32ELi64ELi8ELi8ELi4ELi8EEvPKfS1_Pfiiiff)
        .other          _Z18cuda_gemm_fragmentILi128ELi128ELi16ELi32ELi64ELi8ELi8ELi4ELi8EEvPKfS1_Pfiiiff,@"STO_CUDA_ENTRY STV_DEFAULT"
_Z18cuda_gemm_fragmentILi128ELi128ELi16ELi32ELi64ELi8ELi8ELi4ELi8EEvPKfS1_Pfiiiff:
.text._Z18cuda_gemm_fragmentILi128ELi128ELi16ELi32ELi64ELi8ELi8ELi4ELi8EEvPKfS1_Pfiiiff:
[----:B------:R-:W-:Y:S01]  /*0000*/  LDC R1, c[0x0][0x37c] ;  /* 0x0000df00ff017b82 */ /* 0x000fe20000000800 */
[----:B------:R-:W0:Y:S01]  /*0010*/  S2R R66, SR_TID.Y ;  /* 0x0000000000427919 */ /* 0x000e220000002200 */
[----:B------:R-:W1:Y:S01]  /*0020*/  LDCU UR5, c[0x0][0x3a0] ;  /* 0x00007400ff0577ac */ /* 0x000e620008000800 */
[----:B------:R-:W-:Y:S01]  /*0030*/  HFMA2 R0, -RZ, RZ, 0, 0 ;  /* 0x00000000ff007431 */ /* 0x000fe200000001ff */
[----:B------:R-:W-:Y:S01]  /*0040*/  CS2R R64, SRZ ;  /* 0x0000000000407805 */ /* 0x000fe2000001ff00 */
[----:B------:R-:W0:Y:S01]  /*0050*/  S2R R67, SR_TID.X ;  /* 0x0000000000437919 */ /* 0x000e220000002100 */
[----:B------:R-:W0:Y:S01]  /*0060*/  LDCU UR4, c[0x0][0x360] ;  /* 0x00006c00ff0477ac */ /* 0x000e220008000800 */
[----:B------:R-:W-:Y:S01]  /*0070*/  HFMA2 R80, -RZ, RZ, 0, 0 ;  /* 0x00000000ff507431 */ /* 0x000fe200000001ff */
        /* <DEDUP_REMOVED lines=11> */
[----:B------:R-:W-:Y:S01]  /*0130*/  CS2R R44, SRZ ;  /* 0x00000000002c7805 */ /* 0x000fe2000001ff00 */
[----:B-1----:R-:W-:Y:S01]  /*0140*/  UISETP.GE.AND UP0, UPT, UR5, 0x1, UPT ;  /* 0x000000010500788c */ /* 0x002fe2000bf06270 */
        /* <DEDUP_REMOVED lines=17> */
[----:B------:R-:W-:Y:S01]  /*0260*/  MOV R69, RZ ;  /* 0x000000ff00457202 */ /* 0x000fe20000000f00 */
[----:B0-----:R-:W-:Y:S01]  /*0270*/  IMAD R70, R66, UR4, R67 ;  /* 0x0000000442467c24 */ /* 0x001fe2000f8e0243 */
[----:B------:R-:W-:Y:S01]  /*0280*/  MOV R75, RZ ;  /* 0x000000ff004b7202 */ /* 0x000fe20000000f00 */
[----:B------:R-:W0:Y:S01]  /*0290*/  LDCU.64 UR8, c[0x0][0x358] ;  /* 0x00006b00ff0877ac */ /* 0x000e220008000a00 */
[----:B------:R-:W-:Y:S05]  /*02a0*/  BRA.U !UP0, `(.L_x_34) ;  /* 0x0000009908f47547 */ /* 0x000fea000b800000 */
[----:B------:R-:W-:Y:S01]  /*02b0*/  VIMNMX.U32 R25, PT, PT, R70, 0x700, !PT ;  /* 0x0000070046197848 */ /* 0x000fe20007fe0000 */
[----:B------:R-:W-:Y:S01]  /*02c0*/  UMOV UR4, URZ ;  /* 0x000000ff00047c82 */ /* 0x000fe20008000000 */
[----:B------:R-:W-:Y:S02]  /*02d0*/  MOV R64, RZ ;  /* 0x000000ff00407202 */ /* 0x000fe40000000f00 */
[----:B------:R-:W-:-:S04]  /*02e0*/  IADD3 R68, PT, PT, R25, 0xff, -R70 ;  /* 0x000000ff19447810 */ /* 0x000fc80007ffe846 */
[----:B------:R-:W-:-:S04]  /*02f0*/  LEA.HI R24, R68, 0x1, RZ, 0x18 ;  /* 0x0000000144187811 */ /* 0x000fc800078fc0ff */
[----:B------:R-:W-:-:S13]  /*0300*/  LOP3.LUT P2, RZ, R24, 0x3, RZ, 0xc0, !PT ;  /* 0x0000000318ff7812 */ /* 0x000fda000784c0ff */
.L_x_48:
[----:B------:R-:W-:Y:S01]  /*0310*/  ISETP.GT.U32.AND P0, PT, R70, 0x7ff, PT ;  /* 0x000007ff4600780c */ /* 0x000fe20003f04070 */
[----:B------:R-:W1:Y:S01]  /*0320*/  LDCU UR11, c[0x0][0x3a0] ;  /* 0x00007400ff0b77ac */ /* 0x000e620008000800 */
[----:B------:R-:W-:Y:S01]  /*0330*/  BSSY.RECONVERGENT B0, `(.L_x_35) ;  /* 0x00001ab000007945 */ /* 0x000fe20003800200 */
[----:B------:R-:W2:Y:S10]  /*0340*/  LDCU UR12, c[0x0][0x398] ;  /* 0x00007300ff0c77ac */ /* 0x000eb40008000800 */
[----:B------:R-:W-:Y:S05]  /*0350*/  @P0 BRA `(.L_x_36) ;  /* 0x0000001800a00947 */ /* 0x000fea0003800000 */
[----:B------:R-:W-:Y:S01]  /*0360*/  BSSY.RECONVERGENT B1, `(.L_x_37) ;  /* 0x0000056000017945 */ /* 0x000fe20003800200 */
[----:B------:R-:W-:-:S03]  /*0370*/  MOV R88, R70 ;  /* 0x0000004600587202 */ /* 0x000fc60000000f00 */
[----:B------:R-:W-:Y:S05]  /*0380*/  @!P2 BRA `(.L_x_38) ;  /* 0x00000004004ca947 */ /* 0x000fea0003800000 */
[----:B------:R-:W3:Y:S01]  /*0390*/  S2R R27, SR_TID.Y ;  /* 0x00000000001b7919 */ /* 0x000ee20000002200 */
[----:B------:R-:W3:Y:S01]  /*03a0*/  LDCU UR5, c[0x0][0x360] ;  /* 0x00006c00ff0577ac */ /* 0x000ee20008000800 */
[----:B------:R-:W4:Y:S01]  /*03b0*/  LDC R26, c[0x0][0x3a0] ;  /* 0x0000e800ff1a7b82 */ /* 0x000f220000000800 */
[----:B------:R-:W-:Y:S01]  /*03c0*/  MOV R73, UR4 ;  /* 0x0000000400497c02 */ /* 0x000fe20008000f00 */
[----:B------:R-:W3:Y:S01]  /*03d0*/  S2R R66, SR_TID.X ;  /* 0x0000000000427919 */ /* 0x000ee20000002100 */
[----:B------:R-:W-:Y:S02]  /*03e0*/  HFMA2 R81, -RZ, RZ, 0, 0 ;  /* 0x00000000ff517431 */ /* 0x000fe400000001ff */
[----:B------:R-:W-:Y:S01]  /*03f0*/  SHF.L.U32 R73, R73, 0x4, RZ ;  /* 0x0000000449497819 */ /* 0x000fe200000006ff */
[----:B------:R-:W5:Y:S02]  /*0400*/  S2R R67, SR_CTAID.Y ;  /* 0x0000000000437919 */ /* 0x000f640000002600 */
[----:B------:R-:W0:Y:S01]  /*0410*/  LDC R71, c[0x0][0x398] ;  /* 0x0000e600ff477b82 */ /* 0x000e220000000800 */
[----:B---3--:R-:W-:-:S05]  /*0420*/  IMAD R72, R27, UR5, R66 ;  /* 0x000000051b487c24 */ /* 0x008fca000f8e0242 */
[C---:B------:R-:W-:Y:S02]  /*0430*/  LEA.HI R25, R72.reuse, R73, RZ, 0x19 ;  /* 0x0000004948197211 */ /* 0x040fe400078fc8ff */
[----:B------:R-:W-:Y:S02]  /*0440*/  LOP3.LUT R74, R72, 0x7f, RZ, 0xc0, !PT ;  /* 0x0000007f484a7812 */ /* 0x000fe400078ec0ff */
[----:B----4-:R-:W-:Y:S02]  /*0450*/  ISETP.GE.AND P0, PT, R25, R26, PT ;  /* 0x0000001a1900720c */ /* 0x010fe40003f06270 */
[----:B-----5:R-:W-:-:S04]  /*0460*/  LEA R74, R67, R74, 0x7 ;  /* 0x0000004a434a7211 */ /* 0x020fc800078e38ff */
[----:B0-----:R-:W-:-:S13]  /*0470*/  ISETP.GE.OR P0, PT, R74, R71, P0 ;  /* 0x000000474a00720c */ /* 0x001fda0000706670 */
[----:B------:R-:W0:Y:S08]  /*0480*/  @!P0 LDC R76, c[0x0][0x360] ;  /* 0x0000d800ff4c8b82 */ /* 0x000e300000000800 */
[----:B------:R-:W3:Y:S01]  /*0490*/  @!P0 LDC.64 R24, c[0x0][0x380] ;  /* 0x0000e000ff188b82 */ /* 0x000ee20000000a00 */
[----:B0-----:R-:W-:-:S05]  /*04a0*/  @!P0 IMAD R76, R27, R76, R66 ;  /* 0x0000004c1b4c8224 */ /* 0x001fca00078e0242 */
[C---:B------:R-:W-:Y:S02]  /*04b0*/  @!P0 LOP3.LUT R78, R76.reuse, 0x7f, RZ, 0xc0, !PT ;  /* 0x0000007f4c4e8812 */ /* 0x040fe400078ec0ff */
[----:B------:R-:W-:Y:S02]  /*04c0*/  @!P0 LEA.HI R76, R76, R73, RZ, 0x19 ;  /* 0x000000494c4c8211 */ /* 0x000fe400078fc8ff */
[----:B------:R-:W-:-:S05]  /*04d0*/  @!P0 LEA R77, R67, R78, 0x7 ;  /* 0x0000004e434d8211 */ /* 0x000fca00078e38ff */
[----:B------:R-:W-:-:S04]  /*04e0*/  @!P0 IMAD R77, R77, R26, R76 ;  /* 0x0000001a4d4d8224 */ /* 0x000fc800078e024c */
[----:B---3--:R-:W-:-:S05]  /*04f0*/  @!P0 IMAD.WIDE.U32 R24, R77, 0x4, R24 ;  /* 0x000000044d188825 */ /* 0x008fca00078e0018 */
[----:B------:R-:W3:Y:S01]  /*0500*/  @!P0 LDG.E.CONSTANT R81, desc[UR8][R24.64] ;  /* 0x0000000818518981 */ /* 0x000ee2000c1e9900 */
[----:B------:R-:W-:Y:S02]  /*0510*/  MOV R76, 0x400 ;  /* 0x00000400004c7802 */ /* 0x000fe40000000f00 */
[C---:B------:R-:W-:Y:S01]  /*0520*/  SHF.L.U32 R77, R72.reuse, 0x2, RZ ;  /* 0x00000002484d7819 */ /* 0x040fe200000006ff */
[----:B------:R-:W0:Y:S01]  /*0530*/  S2R R79, SR_CgaCtaId ;  /* 0x00000000004f7919 */ /* 0x000e220000008800 */
[----:B------:R-:W-:Y:S02]  /*0540*/  IADD3 R88, PT, PT, R72, 0x100, RZ ;  /* 0x0000010048587810 */ /* 0x000fe40007ffe0ff */
[----:B------:R-:W-:Y:S02]  /*0550*/  LOP3.LUT R78, R77, 0xfffffe00, RZ, 0xc0, !PT ;  /* 0xfffffe004d4e7812 */ /* 0x000fe400078ec0ff */
[----:B0-----:R-:W-:Y:S02]  /*0560*/  LEA R76, R79, R76, 0x18 ;  /* 0x0000004c4f4c7211 */ /* 0x001fe400078ec0ff */
[----:B------:R-:W-:-:S04]  /*0570*/  LOP3.LUT R79, R77, 0x1fc, RZ, 0xc0, !PT ;  /* 0x000001fc4d4f7812 */ /* 0x000fc800078ec0ff */
[----:B------:R-:W-:Y:S02]  /*0580*/  IADD3 R82, PT, PT, R79, R76, R78 ;  /* 0x0000004c4f527210 */ /* 0x000fe40007ffe04e */
[----:B------:R-:W-:-:S04]  /*0590*/  LEA.HI R78, R68, 0x1, RZ, 0x18 ;  /* 0x00000001444e7811 */ /* 0x000fc800078fc0ff */
[----:B------:R-:W-:-:S04]  /*05a0*/  LOP3.LUT R78, R78, 0x3, RZ, 0xc0, !PT ;  /* 0x000000034e4e7812 */ /* 0x000fc800078ec0ff */
[----:B------:R-:W-:Y:S01]  /*05b0*/  ISETP.NE.AND P0, PT, R78, 0x1, PT ;  /* 0x000000014e00780c */ /* 0x000fe20003f05270 */
[----:B---3--:R3:W-:-:S12]  /*05c0*/  STS [R82], R81 ;  /* 0x0000005152007388 */ /* 0x0087d80000000800 */
[----:B------:R-:W-:Y:S05]  /*05d0*/  @!P0 BRA `(.L_x_38) ;  /* 0x0000000000b88947 */ /* 0x000fea0003800000 */
[----:B------:R-:W-:-:S04]  /*05e0*/  LEA.HI R25, R88, R73, RZ, 0x19 ;  /* 0x0000004958197211 */ /* 0x000fc800078fc8ff */
[----:B------:R-:W-:-:S04]  /*05f0*/  ISETP.GE.AND P0, PT, R25, R26, PT ;  /* 0x0000001a1900720c */ /* 0x000fc80003f06270 */
[----:B------:R-:W-:-:S13]  /*0600*/  ISETP.GE.OR P0, PT, R74, R71, P0 ;  /* 0x000000474a00720c */ /* 0x000fda0000706670 */
[----:B------:R-:W0:Y:S08]  /*0610*/  @!P0 LDC R74, c[0x0][0x360] ;  /* 0x0000d800ff4a8b82 */ /* 0x000e300000000800 */
[----:B------:R-:W4:Y:S01]  /*0620*/  @!P0 LDC.64 R24, c[0x0][0x380] ;  /* 0x0000e000ff188b82 */ /* 0x000f220000000a00 */
[----:B0-----:R-:W-:-:S05]  /*0630*/  @!P0 IMAD R74, R27, R74, R66 ;  /* 0x0000004a1b4a8224 */ /* 0x001fca00078e0242 */
[C---:B---3--:R-:W-:Y:S02]  /*0640*/  @!P0 LOP3.LUT R82, R74.reuse, 0x7f, RZ, 0xc0, !PT ;  /* 0x0000007f4a528812 */ /* 0x048fe400078ec0ff */
[----:B------:R-:W-:Y:S02]  /*0650*/  @!P0 IADD3 R74, PT, PT, R74, 0x100, RZ ;  /* 0x000001004a4a8810 */ /* 0x000fe40007ffe0ff */
[----:B------:R-:W-:Y:S02]  /*0660*/  @!P0 LEA R81, R67, R82, 0x7 ;  /* 0x0000005243518211 */ /* 0x000fe400078e38ff */
[----:B------:R-:W-:-:S05]  /*0670*/  @!P0 LEA.HI R74, R74, R73, RZ, 0x19 ;  /* 0x000000494a4a8211 */ /* 0x000fca00078fc8ff */
[----:B------:R-:W-:Y:S01]  /*0680*/  @!P0 IMAD R81, R81, R26, R74 ;  /* 0x0000001a51518224 */ /* 0x000fe200078e024a */
[----:B------:R-:W-:-:S03]  /*0690*/  MOV R74, RZ ;  /* 0x000000ff004a7202 */ /* 0x000fc60000000f00 */
[----:B----4-:R-:W-:-:S05]  /*06a0*/  @!P0 IMAD.WIDE.U32 R24, R81, 0x4, R24 ;  /* 0x0000000451188825 */ /* 0x010fca00078e0018 */
[----:B------:R-:W3:Y:S01]  /*06b0*/  @!P0 LDG.E.CONSTANT R74, desc[UR8][R24.64] ;  /* 0x00000008184a8981 */ /* 0x000ee2000c1e9900 */
[----:B------:R-:W-:Y:S02]  /*06c0*/  IADD3 R77, PT, PT, R77, 0x400, RZ ;  /* 0x000004004d4d7810 */ /* 0x000fe40007ffe0ff */
[----:B------:R-:W-:Y:S02]  /*06d0*/  ISETP.NE.AND P0, PT, R78, 0x2, PT ;  /* 0x000000024e00780c */ /* 0x000fe40003f05270 */
[----:B------:R-:W-:Y:S02]  /*06e0*/  LOP3.LUT R77, R77, 0xfffffe00, RZ, 0xc0, !PT ;  /* 0xfffffe004d4d7812 */ /* 0x000fe400078ec0ff */
[----:B------:R-:W-:Y:S02]  /*06f0*/  IADD3 R88, PT, PT, R72, 0x200, RZ ;  /* 0x0000020048587810 */ /* 0x000fe40007ffe0ff */
[----:B------:R-:W-:-:S05]  /*0700*/  IADD3 R77, PT, PT, R79, R76, R77 ;  /* 0x0000004c4f4d7210 */ /* 0x000fca0007ffe04d */
[----:B---3--:R4:W-:Y:S02]  /*0710*/  STS [R77], R74 ;  /* 0x0000004a4d007388 */ /* 0x0089e40000000800 */
[----:B------:R-:W-:Y:S05]  /*0720*/  @!P0 BRA `(.L_x_38) ;  /* 0x0000000000648947 */ /* 0x000fea0003800000 */
[----:B------:R-:W0:Y:S01]  /*0730*/  LDCU UR5, c[0x0][0x360] ;  /* 0x00006c00ff0577ac */ /* 0x000e220008000800 */
[----:B------:R-:W-:Y:S01]  /*0740*/  MOV R72, UR4 ;  /* 0x0000000400487c02 */ /* 0x000fe20008000f00 */
[----:B0-----:R-:W-:-:S05]  /*0750*/  IMAD R27, R27, UR5, R66 ;  /* 0x000000051b1b7c24 */ /* 0x001fca000f8e0242 */
[C---:B------:R-:W-:Y:S02]  /*0760*/  IADD3 R66, PT, PT, R27.reuse, 0x200, RZ ;  /* 0x000002001b427810 */ /* 0x040fe40007ffe0ff */
[----:B------:R-:W-:Y:S02]  /*0770*/  LOP3.LUT R24, R27, 0x7f, RZ, 0xc0, !PT ;  /* 0x0000007f1b187812 */ /* 0x000fe400078ec0ff */
[----:B------:R-:W-:Y:S02]  /*0780*/  LEA.HI R73, R66, R73, RZ, 0x19 ;  /* 0x0000004942497211 */ /* 0x000fe400078fc8ff */
[----:B------:R-:W-:Y:S02]  /*0790*/  LEA R67, R67, R24, 0x7 ;  /* 0x0000001843437211 */ /* 0x000fe400078e38ff */
[----:B------:R-:W-:-:S04]  /*07a0*/  ISETP.GE.AND P0, PT, R73, R26, PT ;  /* 0x0000001a4900720c */ /* 0x000fc80003f06270 */
[----:B------:R-:W-:-:S13]  /*07b0*/  ISETP.LT.AND P0, PT, R67, R71, !P0 ;  /* 0x000000474300720c */ /* 0x000fda0004701270 */
[----:B------:R-:W0:Y:S01]  /*07c0*/  @P0 LDC.64 R24, c[0x0][0x380] ;  /* 0x0000e000ff180b82 */ /* 0x000e220000000a00 */
[----:B------:R-:W-:-:S04]  /*07d0*/  @P0 SHF.R.U32.HI R71, RZ, 0x7, R66 ;  /* 0x00000007ff470819 */ /* 0x000fc80000011642 */
[----:B------:R-:W-:-:S05]  /*07e0*/  @P0 LEA R66, R72, R71, 0x4 ;  /* 0x0000004748420211 */ /* 0x000fca00078e20ff */
[----:B------:R-:W-:-:S04]  /*07f0*/  @P0 IMAD R67, R67, R26, R66 ;  /* 0x0000001a43430224 */ /* 0x000fc800078e0242 */
[----:B0-----:R-:W-:-:S06]  /*0800*/  @P0 IMAD.WIDE.U32 R24, R67, 0x4, R24 ;  /* 0x0000000443180825 */ /* 0x001fcc00078e0018 */
[----:B------:R-:W3:Y:S01]  /*0810*/  @P0 LDG.E.CONSTANT R24, desc[UR8][R24.64] ;  /* 0x0000000818180981 */ /* 0x000ee2000c1e9900 */
[----:B------:R-:W-:Y:S02]  /*0820*/  SHF.L.U32 R26, R27, 0x2, RZ ;  /* 0x000000021b1a7819 */ /* 0x000fe400000006ff */
[----:B------:R-:W-:Y:S02]  /*0830*/  @P0 LEA R71, R71, R76, 0x9 ;  /* 0x0000004c47470211 */ /* 0x000fe400078e48ff */
[C---:B------:R-:W-:Y:S02]  /*0840*/  @!P0 IADD3 R66, PT, PT, R26.reuse, 0x800, RZ ;  /* 0x000008001a428810 */ /* 0x040fe40007ffe0ff */
[----:B------:R-:W-:Y:S02]  /*0850*/  LOP3.LUT R26, R26, 0x1fc, RZ, 0xc0, !PT ;  /* 0x000001fc1a1a7812 */ /* 0x000fe400078ec0ff */
[----:B------:R-:W-:Y:S02]  /*0860*/  @!P0 LOP3.LUT R67, R66, 0xfffffe00, RZ, 0xc0, !PT ;  /* 0xfffffe0042438812 */ /* 0x000fe400078ec0ff */
[----:B------:R-:W-:-:S02]  /*0870*/  @P0 IADD3 R71, PT, PT, R26, R71, RZ ;  /* 0x000000471a470210 */ /* 0x000fc40007ffe0ff */
[----:B------:R-:W-:Y:S02]  /*0880*/  @!P0 IADD3 R67, PT, PT, R26, R76, R67 ;  /* 0x0000004c1a438210 */ /* 0x000fe40007ffe043 */
[----:B------:R-:W-:-:S03]  /*0890*/  IADD3 R88, PT, PT, R27, 0x300, RZ ;  /* 0x000003001b587810 */ /* 0x000fc60007ffe0ff */
[----:B------:R0:W-:Y:S04]  /*08a0*/  @!P0 STS [R67], RZ ;  /* 0x000000ff43008388 */ /* 0x0001e80000000800 */
[----:B---3--:R0:W-:Y:S02]  /*08b0*/  @P0 STS [R71], R24 ;  /* 0x0000001847000388 */ /* 0x0081e40000000800 */
.L_x_38:
[----:B012---:R-:W-:Y:S05]  /*08c0*/  BSYNC.RECONVERGENT B1 ;  /* 0x0000000000017941 */ /* 0x007fea0003800200 */
.L_x_37:
[----:B------:R-:W-:Y:S01]  /*08d0*/  ISETP.GE.U32.AND P3, PT, R68, 0x300, PT ;  /* 0x000003004400780c */ /* 0x000fe20003f66070 */
[----:B------:R-:W-:-:S12]  /*08e0*/  BSSY.RECONVERGENT B1, `(.L_x_39) ;  /* 0x0000067000017945 */ /* 0x000fd80003800200 */
[----:B------:R-:W-:Y:S05]  /*08f0*/  @!P3 BRA `(.L_x_40) ;  /* 0x000000040094b947 */ /* 0x000fea0003800000 */
[----:B------:R-:W0:Y:S01]  /*0900*/  S2R R72, SR_TID.Y ;  /* 0x0000000000487919 */ /* 0x000e220000002200 */
[----:B------:R-:W0:Y:S01]  /*0910*/  LDCU UR7, c[0x0][0x360] ;  /* 0x00006c00ff0777ac */ /* 0x000e220008000800 */
[----:B------:R-:W1:Y:S01]  /*0920*/  S2UR UR6, SR_CgaCtaId ;  /* 0x00000000000679c3 */ /* 0x000e620000008800 */
[C---:B------:R-:W-:Y:S01]  /*0930*/  IADD3 R24, PT, PT, R88.reuse, 0x300, RZ ;  /* 0x0000030058187810 */ /* 0x040fe20007ffe0ff */
[----:B------:R-:W0:Y:S01]  /*0940*/  S2R R73, SR_TID.X ;  /* 0x0000000000497919 */ /* 0x000e220000002100 */
[----:B------:R-:W2:Y:S01]  /*0950*/  LDCU UR10, c[0x0][0x3a0] ;  /* 0x00007400ff0a77ac */ /* 0x000ea20008000800 */
[C---:B------:R-:W-:Y:S02]  /*0960*/  IADD3 R27, PT, PT, R88.reuse, 0x200, RZ ;  /* 0x00000200581b7810 */ /* 0x040fe40007ffe0ff */
[----:B------:R-:W-:Y:S01]  /*0970*/  IADD3 R67, PT, PT, R88, 0x100, RZ ;  /* 0x0000010058437810 */ /* 0x000fe20007ffe0ff */
[----:B------:R-:W-:Y:S01]  /*0980*/  UMOV UR5, 0x400 ;  /* 0x0000040000057882 */ /* 0x000fe20000000000 */
[----:B------:R-:W5:Y:S01]  /*0990*/  S2UR UR13, SR_CTAID.Y ;  /* 0x00000000000d79c3 */ /* 0x000f620000002600 */
[----:B------:R-:W-:-:S02]  /*09a0*/  MOV R71, UR4 ;  /* 0x0000000400477c02 */ /* 0x000fc40008000f00 */
[----:B------:R-:W-:Y:S02]  /*09b0*/  MOV R79, UR4 ;  /* 0x00000004004f7c02 */ /* 0x000fe40008000f00 */
[----:B---3--:R-:W-:Y:S02]  /*09c0*/  MOV R81, UR4 ;  /* 0x0000000400517c02 */ /* 0x008fe40008000f00 */
[----:B------:R-:W-:Y:S02]  /*09d0*/  SHF.R.U32.HI R86, RZ, 0x7, R88 ;  /* 0x00000007ff567819 */ /* 0x000fe40000011658 */
[----:B----4-:R-:W-:Y:S02]  /*09e0*/  MOV R77, UR4 ;  /* 0x00000004004d7c02 */ /* 0x010fe40008000f00 */
[----:B------:R-:W-:Y:S02]  /*09f0*/  SHF.R.U32.HI R24, RZ, 0x7, R24 ;  /* 0x00000007ff187819 */ /* 0x000fe40000011618 */
[----:B------:R-:W-:-:S02]  /*0a00*/  SHF.R.U32.HI R66, RZ, 0x7, R27 ;  /* 0x00000007ff427819 */ /* 0x000fc4000001161b */
[----:B------:R-:W-:Y:S01]  /*0a10*/  SHF.R.U32.HI R84, RZ, 0x7, R67 ;  /* 0x00000007ff547819 */ /* 0x000fe20000011643 */
[----:B-1----:R-:W-:Y:S01]  /*0a20*/  ULEA UR5, UR6, UR5, 0x18 ;  /* 0x0000000506057291 */ /* 0x002fe2000f8ec0ff */
[----:B------:R-:W-:Y:S02]  /*0a30*/  LEA R77, R77, R86, 0x4 ;  /* 0x000000564d4d7211 */ /* 0x000fe400078e20ff */
[----:B------:R-:W-:Y:S02]  /*0a40*/  LEA R78, R71, R24, 0x4 ;  /* 0x00000018474e7211 */ /* 0x000fe400078e20ff */
[----:B------:R-:W-:Y:S02]  /*0a50*/  LEA R79, R79, R66, 0x4 ;  /* 0x000000424f4f7211 */ /* 0x000fe400078e20ff */
[----:B------:R-:W-:Y:S02]  /*0a60*/  LEA R74, R81, R84, 0x4 ;  /* 0x00000054514a7211 */ /* 0x000fe400078e20ff */
[----:B-----5:R-:W-:Y:S01]  /*0a70*/  MOV R76, UR13 ;  /* 0x0000000d004c7c02 */ /* 0x020fe20008000f00 */
[----:B0-----:R-:W-:-:S05]  /*0a80*/  IMAD R25, R72, UR7, R73 ;  /* 0x0000000748197c24 */ /* 0x001fca000f8e0249 */
[C---:B------:R-:W-:Y:S02]  /*0a90*/  SHF.L.U32 R26, R25.reuse, 0x2, RZ ;  /* 0x00000002191a7819 */ /* 0x040fe400000006ff */
[----:B------:R-:W-:Y:S02]  /*0aa0*/  LOP3.LUT R25, R25, 0x7f, RZ, 0xc0, !PT ;  /* 0x0000007f19197812 */ /* 0x000fe400078ec0ff */
[----:B------:R-:W-:Y:S02]  /*0ab0*/  LOP3.LUT R26, R26, 0x1fc, RZ, 0xc0, !PT ;  /* 0x000001fc1a1a7812 */ /* 0x000fe400078ec0ff */
[----:B------:R-:W-:Y:S02]  /*0ac0*/  LEA R25, R76, R25, 0x7 ;  /* 0x000000194c197211 */ /* 0x000fe400078e38ff */
[----:B------:R-:W-:-:S03]  /*0ad0*/  IADD3 R27, PT, PT, R26, UR5, RZ ;  /* 0x000000051a1b7c10 */ /* 0x000fc6000fffe0ff */
[C---:B--2---:R-:W-:Y:S01]  /*0ae0*/  IMAD R87, R25.reuse, UR10, R79 ;  /* 0x0000000a19577c24 */ /* 0x044fe2000f8e024f */
[-C--:B------:R-:W-:Y:S01]  /*0af0*/  LEA R85, R84, R27.reuse, 0x9 ;  /* 0x0000001b54557211 */ /* 0x080fe200078e48ff */
[C---:B------:R-:W-:Y:S01]  /*0b00*/  IMAD R84, R25.reuse, UR10, R78 ;  /* 0x0000000a19547c24 */ /* 0x040fe2000f8e024e */
[-C--:B------:R-:W-:Y:S01]  /*0b10*/  LEA R82, R24, R27.reuse, 0x9 ;  /* 0x0000001b18527211 */ /* 0x080fe200078e48ff */
[C---:B------:R-:W-:Y:S01]  /*0b20*/  IMAD R81, R25.reuse, UR10, R74 ;  /* 0x0000000a19517c24 */ /* 0x040fe2000f8e024a */
[-C--:B------:R-:W-:Y:S01]  /*0b30*/  LEA R83, R66, R27.reuse, 0x9 ;  /* 0x0000001b42537211 */ /* 0x080fe200078e48ff */
[----:B------:R-:W-:Y:S01]  /*0b40*/  IMAD R71, R25, UR10, R77 ;  /* 0x0000000a19477c24 */ /* 0x000fe2000f8e024d */
[----:B------:R-:W-:-:S07]  /*0b50*/  LEA R86, R86, R27, 0x9 ;  /* 0x0000001b56567211 */ /* 0x000fce00078e48ff */
.L_x_41:
[----:B------:R-:W0:Y:S01]  /*0b60*/  LDCU UR5, c[0x0][0x360] ;  /* 0x00006c00ff0577ac */ /* 0x000e220008000800 */
[----:B------:R-:W1:Y:S01]  /*0b70*/  S2UR UR10, SR_CTAID.Y ;  /* 0x00000000000a79c3 */ /* 0x000e620000002600 */
[----:B------:R-:W-:Y:S02]  /*0b80*/  ISETP.GE.AND P0, PT, R77, UR11, PT ;  /* 0x0000000b4d007c0c */ /* 0x000fe4000bf06270 */
[----:B------:R-:W-:Y:S02]  /*0b90*/  ISETP.GE.AND P1, PT, R74, UR11, PT ;  /* 0x0000000b4a007c0c */ /* 0x000fe4000bf26270 */
[----:B------:R-:W-:Y:S02]  /*0ba0*/  ISETP.GE.AND P4, PT, R79, UR11, PT ;  /* 0x0000000b4f007c0c */ /* 0x000fe4000bf86270 */
[----:B------:R-:W-:Y:S01]  /*0bb0*/  ISETP.GE.AND P5, PT, R78, UR11, PT ;  /* 0x0000000b4e007c0c */ /* 0x000fe2000bfa6270 */
[----:B0-----:R-:W-:Y:S01]  /*0bc0*/  IMAD R24, R72, UR5, R73 ;  /* 0x0000000548187c24 */ /* 0x001fe2000f8e0249 */
[----:B------:R-:W0:Y:S01]  /*0bd0*/  LDCU UR5, c[0x0][0x360] ;  /* 0x00006c00ff0577ac */ /* 0x000e220008000800 */
[----:B------:R-:W0:Y:S03]  /*0be0*/  S2R R72, SR_TID.Y ;  /* 0x0000000000487919 */ /* 0x000e260000002200 */
[----:B------:R-:W-:Y:S01]  /*0bf0*/  LOP3.LUT R25, R24, 0x7f, RZ, 0xc0, !PT ;  /* 0x0000007f18197812 */ /* 0x000fe200078ec0ff */
[----:B------:R-:W0:Y:S01]  /*0c00*/  S2R R73, SR_TID.X ;  /* 0x0000000000497919 */ /* 0x000e220000002100 */
[----:B------:R-:W2:Y:S02]  /*0c10*/  LDCU UR6, c[0x0][0x360] ;  /* 0x00006c00ff0677ac */ /* 0x000ea40008000800 */
[----:B------:R-:W-:Y:S01]  /*0c20*/  LEA R25, R76, R25, 0x7 ;  /* 0x000000194c197211 */ /* 0x000fe200078e38ff */
[----:B------:R-:W3:Y:S01]  /*0c30*/  LDCU UR7, c[0x0][0x360] ;  /* 0x00006c00ff0777ac */ /* 0x000ee20008000800 */
[----:B-1----:R-:W-:-:S02]  /*0c40*/  MOV R76, UR10 ;  /* 0x0000000a004c7c02 */ /* 0x002fc40008000f00 */
[----:B------:R-:W-:Y:S01]  /*0c50*/  ISETP.GE.OR P0, PT, R25, UR12, P0 ;  /* 0x0000000c19007c0c */ /* 0x000fe20008706670 */
[C-C-:B0-----:R-:W-:Y:S02]  /*0c60*/  IMAD R24, R72.reuse, UR5, R73.reuse ;  /* 0x0000000548187c24 */ /* 0x141fe4000f8e0249 */
[C-C-:B--2---:R-:W-:Y:S02]  /*0c70*/  IMAD R26, R72.reuse, UR6, R73.reuse ;  /* 0x00000006481a7c24 */ /* 0x144fe4000f8e0249 */
[----:B---3--:R-:W-:Y:S01]  /*0c80*/  IMAD R66, R72, UR7, R73 ;  /* 0x0000000748427c24 */ /* 0x008fe2000f8e0249 */
[----:B------:R-:W-:-:S07]  /*0c90*/  LOP3.LUT R27, R24, 0x7f, RZ, 0xc0, !PT ;  /* 0x0000007f181b7812 */ /* 0x000fce00078ec0ff */
[----:B------:R-:W0:Y:S01]  /*0ca0*/  @!P0 LDC.64 R24, c[0x0][0x380] ;  /* 0x0000e000ff188b82 */ /* 0x000e220000000a00 */
[----:B------:R-:W-:Y:S02]  /*0cb0*/  LEA R27, R76, R27, 0x7 ;  /* 0x0000001b4c1b7211 */ /* 0x000fe400078e38ff */
[----:B------:R-:W-:Y:S02]  /*0cc0*/  LOP3.LUT R67, R66, 0x7f, RZ, 0xc0, !PT ;  /* 0x0000007f42437812 */ /* 0x000fe400078ec0ff */
[----:B------:R-:W-:Y:S02]  /*0cd0*/  ISETP.LT.AND P1, PT, R27, UR12, !P1 ;  /* 0x0000000c1b007c0c */ /* 0x000fe4000cf21270 */
[----:B------:R-:W-:Y:S02]  /*0ce0*/  LOP3.LUT R27, R26, 0x7f, RZ, 0xc0, !PT ;  /* 0x0000007f1a1b7812 */ /* 0x000fe400078ec0ff */
[C---:B------:R-:W-:Y:S02]  /*0cf0*/  LEA R67, R76.reuse, R67, 0x7 ;  /* 0x000000434c437211 */ /* 0x040fe400078e38ff */
[----:B------:R-:W-:-:S02]  /*0d00*/  LEA R27, R76, R27, 0x7 ;  /* 0x0000001b4c1b7211 */ /* 0x000fc400078e38ff */
[----:B------:R-:W-:Y:S02]  /*0d10*/  ISETP.LT.AND P5, PT, R67, UR12, !P5 ;  /* 0x0000000c43007c0c */ /* 0x000fe4000efa1270 */
[----:B------:R-:W-:-:S03]  /*0d20*/  ISETP.LT.AND P4, PT, R27, UR12, !P4 ;  /* 0x0000000c1b007c0c */ /* 0x000fc6000e781270 */
[----:B------:R-:W1:Y:S01]  /*0d30*/  @P1 LDC.64 R66, c[0x0][0x380] ;  /* 0x0000e000ff421b82 */ /* 0x000e620000000a00 */
[----:B0-----:R-:W-:-:S09]  /*0d40*/  @!P0 IMAD.WIDE.U32 R24, R71, 0x4, R24 ;  /* 0x0000000447188825 */ /* 0x001fd200078e0018 */
[----:B------:R-:W0:Y:S01]  /*0d50*/  @P4 LDC.64 R26, c[0x0][0x380] ;  /* 0x0000e000ff1a4b82 */ /* 0x000e220000000a00 */
[----:B------:R2:W3:Y:S07]  /*0d60*/  @!P0 LDG.E.CONSTANT R89, desc[UR8][R24.64] ;  /* 0x0000000818598981 */ /* 0x0004ee000c1e9900 */
[----:B--2---:R-:W2:Y:S01]  /*0d70*/  @P5 LDC.64 R24, c[0x0][0x380] ;  /* 0x0000e000ff185b82 */ /* 0x004ea20000000a00 */
[----:B-1----:R-:W-:-:S06]  /*0d80*/  @P1 IMAD.WIDE.U32 R66, R81, 0x4, R66 ;  /* 0x0000000451421825 */ /* 0x002fcc00078e0042 */
[----:B------:R-:W4:Y:S01]  /*0d90*/  @P1 LDG.E.CONSTANT R66, desc[UR8][R66.64] ;  /* 0x0000000842421981 */ /* 0x000f22000c1e9900 */
[----:B0-----:R-:W-:-:S06]  /*0da0*/  @P4 IMAD.WIDE.U32 R26, R87, 0x4, R26 ;  /* 0x00000004571a4825 */ /* 0x001fcc00078e001a */
[----:B------:R-:W5:Y:S01]  /*0db0*/  @P4 LDG.E.CONSTANT R26, desc[UR8][R26.64] ;  /* 0x000000081a1a4981 */ /* 0x000f62000c1e9900 */
[----:B--2---:R-:W-:-:S05]  /*0dc0*/  @P5 IMAD.WIDE.U32 R24, R84, 0x4, R24 ;  /* 0x0000000454185825 */ /* 0x004fca00078e0018 */
[----:B------:R-:W2:Y:S01]  /*0dd0*/  @P5 LDG.E.CONSTANT R91, desc[UR8][R24.64] ;  /* 0x00000008185b5981 */ /* 0x000ea2000c1e9900 */
[----:B------:R-:W-:Y:S02]  /*0de0*/  IADD3 R77, PT, PT, R77, 0x8, RZ ;  /* 0x000000084d4d7810 */ /* 0x000fe40007ffe0ff */
[----:B------:R-:W-:Y:S02]  /*0df0*/  IADD3 R74, PT, PT, R74, 0x8, RZ ;  /* 0x000000084a4a7810 */ /* 0x000fe40007ffe0ff */
[----:B------:R-:W-:Y:S02]  /*0e00*/  IADD3 R79, PT, PT, R79, 0x8, RZ ;  /* 0x000000084f4f7810 */ /* 0x000fe40007ffe0ff */
[----:B------:R-:W-:Y:S02]  /*0e10*/  IADD3 R78, PT, PT, R78, 0x8, RZ ;  /* 0x000000084e4e7810 */ /* 0x000fe40007ffe0ff */
[----:B------:R-:W-:Y:S02]  /*0e20*/  IADD3 R71, PT, PT, R71, 0x8, RZ ;  /* 0x0000000847477810 */ /* 0x000fe40007ffe0ff */
[----:B------:R-:W-:-:S02]  /*0e30*/  IADD3 R81, PT, PT, R81, 0x8, RZ ;  /* 0x0000000851517810 */ /* 0x000fc40007ffe0ff */
[----:B------:R-:W-:Y:S02]  /*0e40*/  IADD3 R87, PT, PT, R87, 0x8, RZ ;  /* 0x0000000857577810 */ /* 0x000fe40007ffe0ff */
[----:B------:R-:W-:Y:S01]  /*0e50*/  IADD3 R84, PT, PT, R84, 0x8, RZ ;  /* 0x0000000854547810 */ /* 0x000fe20007ffe0ff */
[----:B---3--:R-:W-:Y:S04]  /*0e60*/  @!P0 STS [R86], R89 ;  /* 0x0000005956008388 */ /* 0x008fe80000000800 */
[----:B------:R0:W-:Y:S01]  /*0e70*/  @P0 STS [R86], RZ ;  /* 0x000000ff56000388 */ /* 0x0001e20000000800 */
[----:B------:R-:W-:-:S03]  /*0e80*/  ISETP.GE.U32.AND P0, PT, R88, 0x400, PT ;  /* 0x000004005800780c */ /* 0x000fc60003f06070 */
[----:B------:R-:W-:Y:S01]  /*0e90*/  @!P1 STS [R85], RZ ;  /* 0x000000ff55009388 */ /* 0x000fe20000000800 */
[----:B------:R-:W-:Y:S02]  /*0ea0*/  IADD3 R88, PT, PT, R88, 0x400, RZ ;  /* 0x0000040058587810 */ /* 0x000fe40007ffe0ff */
[----:B0-----:R-:W-:Y:S01]  /*0eb0*/  IADD3 R86, PT, PT, R86, 0x1000, RZ ;  /* 0x0000100056567810 */ /* 0x001fe20007ffe0ff */
[----:B----4-:R0:W-:Y:S04]  /*0ec0*/  @P1 STS [R85], R66 ;  /* 0x0000004255001388 */ /* 0x0101e80000000800 */
[----:B------:R-:W-:Y:S04]  /*0ed0*/  @!P4 STS [R83], RZ ;  /* 0x000000ff5300c388 */ /* 0x000fe80000000800 */
[----:B-----5:R1:W-:Y:S01]  /*0ee0*/  @P4 STS [R83], R26 ;  /* 0x0000001a53004388 */ /* 0x0203e20000000800 */
[----:B0-----:R-:W-:-:S03]  /*0ef0*/  IADD3 R85, PT, PT, R85, 0x1000, RZ ;  /* 0x0000100055557810 */ /* 0x001fc60007ffe0ff */
[----:B------:R-:W-:Y:S04]  /*0f00*/  @!P5 STS [R82], RZ ;  /* 0x000000ff5200d388 */ /* 0x000fe80000000800 */
[----:B--2---:R0:W-:Y:S01]  /*0f10*/  @P5 STS [R82], R91 ;  /* 0x0000005b52005388 */ /* 0x0041e20000000800 */
[----:B-1----:R-:W-:Y:S02]  /*0f20*/  IADD3 R83, PT, PT, R83, 0x1000, RZ ;  /* 0x0000100053537810 */ /* 0x002fe40007ffe0ff */
[----:B0-----:R-:W-:Y:S01]  /*0f30*/  IADD3 R82, PT, PT, R82, 0x1000, RZ ;  /* 0x0000100052527810 */ /* 0x001fe20007ffe0ff */
[----:B------:R-:W-:Y:S06]  /*0f40*/  @!P0 BRA `(.L_x_41) ;  /* 0xfffffffc00048947 */ /* 0x000fec000383ffff */
.L_x_40:
[----:B------:R-:W-:Y:S05]  /*0f50*/  BSYNC.RECONVERGENT B1 ;  /* 0x0000000000017941 */ /* 0x000fea0003800200 */
.L_x_39:
[----:B------:R-:W-:Y:S01]  /*0f60*/  BSSY.RECONVERGENT B1, `(.L_x_42) ;  /* 0x0000056000017945 */ /* 0x000fe20003800200 */
[----:B------:R-:W-:-:S03]  /*0f70*/  MOV R73, R70 ;  /* 0x0000004600497202 */ /* 0x000fc60000000f00 */
[----:B------:R-:W-:Y:S05]  /*0f80*/  @!P2 BRA `(.L_x_43) ;  /* 0x00000004004ca947 */ /* 0x000fea0003800000 */
[----:B------:R-:W0:Y:S01]  /*0f90*/  S2R R27, SR_TID.Y ;  /* 0x00000000001b7919 */ /* 0x000e220000002200 */
[----:B------:R-:W0:Y:S01]  /*0fa0*/  LDCU UR5, c[0x0][0x360] ;  /* 0x00006c00ff0577ac */ /* 0x000e220008000800 */
[----:B------:R-:W1:Y:S01]  /*0fb0*/  LDC R26, c[0x0][0x39c] ;  /* 0x0000e700ff1a7b82 */ /* 0x000e620000000800 */
[----:B----4-:R-:W-:Y:S01]  /*0fc0*/  MOV R77, UR4 ;  /* 0x00000004004d7c02 */ /* 0x010fe20008000f00 */
[----:B------:R-:W0:Y:S01]  /*0fd0*/  S2R R66, SR_TID.X ;  /* 0x0000000000427919 */ /* 0x000e220000002100 */
[----:B---3--:R-:W-:Y:S02]  /*0fe0*/  HFMA2 R81, -RZ, RZ, 0, 0 ;  /* 0x00000000ff517431 */ /* 0x008fe400000001ff */
[----:B------:R-:W-:Y:S01]  /*0ff0*/  SHF.L.U32 R77, R77, 0x4, RZ ;  /* 0x000000044d4d7819 */ /* 0x000fe200000006ff */
[----:B------:R-:W2:Y:S02]  /*1000*/  S2R R67, SR_CTAID.X ;  /* 0x0000000000437919 */ /* 0x000ea40000002500 */
[----:B------:R-:W3:Y:S01]  /*1010*/  LDC R71, c[0x0][0x3a0] ;  /* 0x0000e800ff477b82 */ /* 0x000ee20000000800 */
[----:B0-----:R-:W-:-:S05]  /*1020*/  IMAD R72, R27, UR5, R66 ;  /* 0x000000051b487c24 */ /* 0x001fca000f8e0242 */
[----:B------:R-:W-:-:S04]  /*1030*/  LOP3.LUT R24, R72, 0x7f, RZ, 0xc0, !PT ;  /* 0x0000007f48187812 */ /* 0x000fc800078ec0ff */
[----:B--2---:R-:W-:Y:S02]  /*1040*/  LEA R25, R67, R24, 0x7 ;  /* 0x0000001843197211 */ /* 0x004fe400078e38ff */
[----:B------:R-:W-:Y:S02]  /*1050*/  LEA.HI R24, R72, R77, RZ, 0x19 ;  /* 0x0000004d48187211 */ /* 0x000fe400078fc8ff */
[----:B-1----:R-:W-:-:S04]  /*1060*/  ISETP.GE.AND P0, PT, R25, R26, PT ;  /* 0x0000001a1900720c */ /* 0x002fc80003f06270 */
[----:B---3--:R-:W-:-:S13]  /*1070*/  ISETP.GE.OR P1, PT, R24, R71, P0 ;  /* 0x000000471800720c */ /* 0x008fda0000726670 */
[----:B------:R-:W0:Y:S08]  /*1080*/  @!P1 LDC R74, c[0x0][0x360] ;  /* 0x0000d800ff4a9b82 */ /* 0x000e300000000800 */
[----:B------:R-:W1:Y:S01]  /*1090*/  @!P1 LDC.64 R24, c[0x0][0x388] ;  /* 0x0000e200ff189b82 */ /* 0x000e620000000a00 */
[----:B0-----:R-:W-:-:S05]  /*10a0*/  @!P1 IMAD R74, R27, R74, R66 ;  /* 0x0000004a1b4a9224 */ /* 0x001fca00078e0242 */
[C---:B------:R-:W-:Y:S02]  /*10b0*/  @!P1 LOP3.LUT R76, R74.reuse, 0x7f, RZ, 0xc0, !PT ;  /* 0x0000007f4a4c9812 */ /* 0x040fe400078ec0ff */
[----:B------:R-:W-:Y:S02]  /*10c0*/  @!P1 LEA.HI R73, R74, R77, RZ, 0x19 ;  /* 0x0000004d4a499211 */ /* 0x000fe400078fc8ff */
[----:B------:R-:W-:-:S05]  /*10d0*/  @!P1 LEA R76, R67, R76, 0x7 ;  /* 0x0000004c434c9211 */ /* 0x000fca00078e38ff */
[----:B------:R-:W-:-:S04]  /*10e0*/  @!P1 IMAD R73, R73, R26, R76 ;  /* 0x0000001a49499224 */ /* 0x000fc800078e024c */
[----:B-1----:R-:W-:-:S05]  /*10f0*/  @!P1 IMAD.WIDE R24, R73, 0x4, R24 ;  /* 0x0000000449189825 */ /* 0x002fca00078e0218 */
[----:B------:R-:W2:Y:S01]  /*1100*/  @!P1 LDG.E.CONSTANT R81, desc[UR8][R24.64] ;  /* 0x0000000818519981 */ /* 0x000ea2000c1e9900 */
[----:B------:R-:W-:Y:S02]  /*1110*/  MOV R74, 0x400 ;  /* 0x00000400004a7802 */ /* 0x000fe40000000f00 */
[----:B------:R-:W-:Y:S01]  /*1120*/  SHF.L.U32 R76, R72, 0x2, RZ ;  /* 0x00000002484c7819 */ /* 0x000fe200000006ff */
[----:B------:R-:W0:Y:S01]  /*1130*/  S2R R73, SR_CgaCtaId ;  /* 0x0000000000497919 */ /* 0x000e220000008800 */
[----:B------:R-:W-:Y:S02]  /*1140*/  IADD3 R74, PT, PT, R74, 0x2000, RZ ;  /* 0x000020004a4a7810 */ /* 0x000fe40007ffe0ff */
[----:B------:R-:W-:Y:S02]  /*1150*/  LOP3.LUT R79, R76, 0x1fc, RZ, 0xc0, !PT ;  /* 0x000001fc4c4f7812 */ /* 0x000fe400078ec0ff */
[----:B------:R-:W-:-:S04]  /*1160*/  LEA.HI R78, R68, 0x1, RZ, 0x18 ;  /* 0x00000001444e7811 */ /* 0x000fc800078fc0ff */
[----:B------:R-:W-:-:S04]  /*1170*/  LOP3.LUT R78, R78, 0x3, RZ, 0xc0, !PT ;  /* 0x000000034e4e7812 */ /* 0x000fc800078ec0ff */
[----:B------:R-:W-:Y:S02]  /*1180*/  ISETP.NE.AND P1, PT, R78, 0x1, PT ;  /* 0x000000014e00780c */ /* 0x000fe40003f25270 */
[----:B0-----:R-:W-:Y:S02]  /*1190*/  LEA R74, R73, R74, 0x18 ;  /* 0x0000004a494a7211 */ /* 0x001fe400078ec0ff */
[----:B------:R-:W-:-:S04]  /*11a0*/  LOP3.LUT R73, R76, 0xfffffe00, RZ, 0xc0, !PT ;  /* 0xfffffe004c497812 */ /* 0x000fc800078ec0ff */
[----:B------:R-:W-:Y:S02]  /*11b0*/  IADD3 R82, PT, PT, R79, R74, R73 ;  /* 0x0000004a4f527210 */ /* 0x000fe40007ffe049 */
[----:B------:R-:W-:-:S03]  /*11c0*/  IADD3 R73, PT, PT, R72, 0x100, RZ ;  /* 0x0000010048497810 */ /* 0x000fc60007ffe0ff */
[----:B--2---:R0:W-:Y:S01]  /*11d0*/  STS [R82], R81 ;  /* 0x0000005152007388 */ /* 0x0041e20000000800 */
[----:B------:R-:W-:Y:S05]  /*11e0*/  @!P1 BRA `(.L_x_43) ;  /* 0x0000000000b49947 */ /* 0x000fea0003800000 */
[----:B------:R-:W-:Y:S02]  /*11f0*/  LEA.HI R24, R73, R77, RZ, 0x19 ;  /* 0x0000004d49187211 */ /* 0x000fe400078fc8ff */
[----:B0-----:R-:W-:Y:S02]  /*1200*/  MOV R81, RZ ;  /* 0x000000ff00517202 */ /* 0x001fe40000000f00 */
[----:B------:R-:W-:-:S13]  /*1210*/  ISETP.GE.OR P0, PT, R24, R71, P0 ;  /* 0x000000471800720c */ /* 0x000fda0000706670 */
[----:B------:R-:W0:Y:S08]  /*1220*/  @!P0 LDC R73, c[0x0][0x360] ;  /* 0x0000d800ff498b82 */ /* 0x000e300000000800 */
[----:B------:R-:W1:Y:S01]  /*1230*/  @!P0 LDC.64 R24, c[0x0][0x388] ;  /* 0x0000e200ff188b82 */ /* 0x000e620000000a00 */
[----:B0-----:R-:W-:-:S05]  /*1240*/  @!P0 IMAD R73, R27, R73, R66 ;  /* 0x000000491b498224 */ /* 0x001fca00078e0242 */
[C---:B------:R-:W-:Y:S02]  /*1250*/  @!P0 IADD3 R82, PT, PT, R73.reuse, 0x100, RZ ;  /* 0x0000010049528810 */ /* 0x040fe40007ffe0ff */
[----:B------:R-:W-:Y:S02]  /*1260*/  @!P0 LOP3.LUT R84, R73, 0x7f, RZ, 0xc0, !PT ;  /* 0x0000007f49548812 */ /* 0x000fe400078ec0ff */
[----:B------:R-:W-:Y:S02]  /*1270*/  @!P0 LEA.HI R73, R82, R77, RZ, 0x19 ;  /* 0x0000004d52498211 */ /* 0x000fe400078fc8ff */
[----:B------:R-:W-:-:S05]  /*1280*/  @!P0 LEA R84, R67, R84, 0x7 ;  /* 0x0000005443548211 */ /* 0x000fca00078e38ff */
[----:B------:R-:W-:-:S04]  /*1290*/  @!P0 IMAD R73, R73, R26, R84 ;  /* 0x0000001a49498224 */ /* 0x000fc800078e0254 */
[----:B-1----:R-:W-:-:S05]  /*12a0*/  @!P0 IMAD.WIDE R24, R73, 0x4, R24 ;  /* 0x0000000449188825 */ /* 0x002fca00078e0218 */
[----:B------:R-:W2:Y:S01]  /*12b0*/  @!P0 LDG.E.CONSTANT R81, desc[UR8][R24.64] ;  /* 0x0000000818518981 */ /* 0x000ea2000c1e9900 */
[----:B------:R-:W-:Y:S02]  /*12c0*/  IADD3 R76, PT, PT, R76, 0x400, RZ ;  /* 0x000004004c4c7810 */ /* 0x000fe40007ffe0ff */
[----:B------:R-:W-:Y:S02]  /*12d0*/  ISETP.NE.AND P0, PT, R78, 0x2, PT ;  /* 0x000000024e00780c */ /* 0x000fe40003f05270 */
[----:B------:R-:W-:Y:S02]  /*12e0*/  LOP3.LUT R76, R76, 0xfffffe00, RZ, 0xc0, !PT ;  /* 0xfffffe004c4c7812 */ /* 0x000fe400078ec0ff */
[----:B------:R-:W-:Y:S02]  /*12f0*/  IADD3 R73, PT, PT, R72, 0x200, RZ ;  /* 0x0000020048497810 */ /* 0x000fe40007ffe0ff */
[----:B------:R-:W-:-:S05]  /*1300*/  IADD3 R76, PT, PT, R79, R74, R76 ;  /* 0x0000004a4f4c7210 */ /* 0x000fca0007ffe04c */
[----:B--2---:R1:W-:Y:S02]  /*1310*/  STS [R76], R81 ;  /* 0x000000514c007388 */ /* 0x0043e40000000800 */
[----:B------:R-:W-:Y:S05]  /*1320*/  @!P0 BRA `(.L_x_43) ;  /* 0x0000000000648947 */ /* 0x000fea0003800000 */
[----:B------:R-:W0:Y:S01]  /*1330*/  LDCU UR5, c[0x0][0x360] ;  /* 0x00006c00ff0577ac */ /* 0x000e220008000800 */
[----:B------:R-:W-:Y:S01]  /*1340*/  MOV R72, UR4 ;  /* 0x0000000400487c02 */ /* 0x000fe20008000f00 */
[----:B0-----:R-:W-:-:S05]  /*1350*/  IMAD R27, R27, UR5, R66 ;  /* 0x000000051b1b7c24 */ /* 0x001fca000f8e0242 */
[C---:B------:R-:W-:Y:S02]  /*1360*/  LOP3.LUT R24, R27.reuse, 0x7f, RZ, 0xc0, !PT ;  /* 0x0000007f1b187812 */ /* 0x040fe400078ec0ff */
[----:B------:R-:W-:Y:S02]  /*1370*/  IADD3 R66, PT, PT, R27, 0x200, RZ ;  /* 0x000002001b427810 */ /* 0x000fe40007ffe0ff */
[----:B------:R-:W-:Y:S02]  /*1380*/  LEA R67, R67, R24, 0x7 ;  /* 0x0000001843437211 */ /* 0x000fe400078e38ff */
[----:B------:R-:W-:Y:S02]  /*1390*/  LEA.HI R24, R66, R77, RZ, 0x19 ;  /* 0x0000004d42187211 */ /* 0x000fe400078fc8ff */
[----:B------:R-:W-:-:S04]  /*13a0*/  ISETP.GE.AND P0, PT, R67, R26, PT ;  /* 0x0000001a4300720c */ /* 0x000fc80003f06270 */
[----:B------:R-:W-:-:S13]  /*13b0*/  ISETP.LT.AND P0, PT, R24, R71, !P0 ;  /* 0x000000471800720c */ /* 0x000fda0004701270 */
[----:B------:R-:W0:Y:S01]  /*13c0*/  @P0 LDC.64 R24, c[0x0][0x388] ;  /* 0x0000e200ff180b82 */ /* 0x000e220000000a00 */
[----:B------:R-:W-:-:S04]  /*13d0*/  @P0 SHF.R.U32.HI R71, RZ, 0x7, R66 ;  /* 0x00000007ff470819 */ /* 0x000fc80000011642 */
[----:B------:R-:W-:-:S05]  /*13e0*/  @P0 LEA R66, R72, R71, 0x4 ;  /* 0x0000004748420211 */ /* 0x000fca00078e20ff */
[----:B------:R-:W-:-:S04]  /*13f0*/  @P0 IMAD R67, R66, R26, R67 ;  /* 0x0000001a42430224 */ /* 0x000fc800078e0243 */
[----:B0-----:R-:W-:-:S06]  /*1400*/  @P0 IMAD.WIDE R24, R67, 0x4, R24 ;  /* 0x0000000443180825 */ /* 0x001fcc00078e0218 */
[----:B------:R-:W2:Y:S01]  /*1410*/  @P0 LDG.E.CONSTANT R24, desc[UR8][R24.64] ;  /* 0x0000000818180981 */ /* 0x000ea2000c1e9900 */
        /* <DEDUP_REMOVED lines=9> */
[----:B--2---:R0:W-:Y:S02]  /*14b0*/  @P0 STS [R71], R24 ;  /* 0x0000001847000388 */ /* 0x0041e40000000800 */
.L_x_43:
[----:B------:R-:W-:Y:S05]  /*14c0*/  BSYNC.RECONVERGENT B1 ;  /* 0x0000000000017941 */ /* 0x000fea0003800200 */
.L_x_42:
[----:B------:R-:W-:Y:S05]  /*14d0*/  @!P3 BRA `(.L_x_36) ;  /* 0x000000080040b947 */ /* 0x000fea0003800000 */
[----:B------:R-:W4:Y:S01]  /*14e0*/  S2UR UR5, SR_CTAID.X ;  /* 0x00000000000579c3 */ /* 0x000f220000002500 */
[----:B0-----:R-:W0:Y:S01]  /*14f0*/  S2R R71, SR_TID.Y ;  /* 0x0000000000477919 */ /* 0x001e220000002200 */
[----:B------:R-:W-:Y:S01]  /*1500*/  MOV R72, UR4 ;  /* 0x0000000400487c02 */ /* 0x000fe20008000f00 */
[----:B-1----:R-:W1:Y:S03]  /*1510*/  S2R R76, SR_TID.X ;  /* 0x00000000004c7919 */ /* 0x002e660000002100 */
[----:B------:R-:W-:Y:S02]  /*1520*/  SHF.L.U32 R72, R72, 0x4, RZ ;  /* 0x0000000448487819 */ /* 0x000fe400000006ff */
[----:B----4-:R-:W-:-:S07]  /*1530*/  MOV R74, UR5 ;  /* 0x00000005004a7c02 */ /* 0x010fce0008000f00 */
.L_x_47:
[----:B0-----:R-:W0:Y:S01]  /*1540*/  LDCU UR5, c[0x0][0x360] ;  /* 0x00006c00ff0577ac */ /* 0x001e220008000800 */
[----:B------:R-:W2:Y:S01]  /*1550*/  LDC R26, c[0x0][0x39c] ;  /* 0x0000e700ff1a7b82 */ /* 0x000ea20000000800 */
[----:B------:R-:W-:Y:S01]  /*1560*/  LEA.HI R24, R73, R72, RZ, 0x19 ;  /* 0x0000004849187211 */ /* 0x000fe200078fc8ff */
[----:B------:R-:W-:Y:S06]  /*1570*/  BSSY.RECONVERGENT B1, `(.L_x_44) ;  /* 0x000002b000017945 */ /* 0x000fec0003800200 */
[----:B------:R-:W4:Y:S01]  /*1580*/  LDC R27, c[0x0][0x3a0] ;  /* 0x0000e800ff1b7b82 */ /* 0x000f220000000800 */
[----:B01----:R-:W-:-:S05]  /*1590*/  IMAD R76, R71, UR5, R76 ;  /* 0x00000005474c7c24 */ /* 0x003fca000f8e024c */
[----:B------:R-:W-:-:S04]  /*15a0*/  LOP3.LUT R67, R76, 0x7f, RZ, 0xc0, !PT ;  /* 0x0000007f4c437812 */ /* 0x000fc800078ec0ff */
[----:B------:R-:W-:-:S04]  /*15b0*/  LEA R67, R74, R67, 0x7 ;  /* 0x000000434a437211 */ /* 0x000fc800078e38ff */
[----:B--2---:R-:W-:-:S04]  /*15c0*/  ISETP.GE.AND P0, PT, R67, R26, PT ;  /* 0x0000001a4300720c */ /* 0x004fc80003f06270 */
[----:B----4-:R-:W-:-:S13]  /*15d0*/  ISETP.GE.OR P0, PT, R24, R27, P0 ;  /* 0x0000001b1800720c */ /* 0x010fda0000706670 */
[----:B------:R-:W-:Y:S05]  /*15e0*/  @P0 BRA `(.L_x_45) ;  /* 0x0000000000600947 */ /* 0x000fea0003800000 */
[----:B------:R-:W0:Y:S01]  /*15f0*/  S2R R74, SR_TID.X ;  /* 0x00000000004a7919 */ /* 0x000e220000002100 */
[----:B------:R-:W0:Y:S01]  /*1600*/  LDCU UR5, c[0x0][0x360] ;  /* 0x00006c00ff0577ac */ /* 0x000e220008000800 */
[----:B------:R-:W1:Y:S01]  /*1610*/  LDC.64 R24, c[0x0][0x388] ;  /* 0x0000e200ff187b82 */ /* 0x000e620000000a00 */
[----:B------:R-:W-:Y:S01]  /*1620*/  SHF.R.U32.HI R66, RZ, 0x7, R73 ;  /* 0x00000007ff427819 */ /* 0x000fe20000011649 */
[----:B------:R-:W2:Y:S01]  /*1630*/  S2R R79, SR_CTAID.X ;  /* 0x00000000004f7919 */ /* 0x000ea20000002500 */
[----:B------:R-:W-:-:S04]  /*1640*/  MOV R77, UR4 ;  /* 0x00000004004d7c02 */ /* 0x000fc80008000f00 */
[----:B------:R-:W-:Y:S01]  /*1650*/  LEA R77, R77, R66, 0x4 ;  /* 0x000000424d4d7211 */ /* 0x000fe200078e20ff */
[----:B0-----:R-:W-:-:S05]  /*1660*/  IMAD R74, R71, UR5, R74 ;  /* 0x00000005474a7c24 */ /* 0x001fca000f8e024a */
[----:B------:R-:W-:-:S04]  /*1670*/  LOP3.LUT R76, R74, 0x7f, RZ, 0xc0, !PT ;  /* 0x0000007f4a4c7812 */ /* 0x000fc800078ec0ff */
[----:B--2---:R-:W-:-:S05]  /*1680*/  LEA R76, R79, R76, 0x7 ;  /* 0x0000004c4f4c7211 */ /* 0x004fca00078e38ff */
[----:B------:R-:W-:-:S04]  /*1690*/  IMAD R77, R77, R26, R76 ;  /* 0x0000001a4d4d7224 */ /* 0x000fc800078e024c */
        /* <DEDUP_REMOVED lines=8> */
[----:B------:R-:W-:-:S04]  /*1720*/  MOV R77, UR5 ;  /* 0x00000005004d7c02 */ /* 0x000fc80008000f00 */
[----:B------:R-:W-:-:S04]  /*1730*/  IADD3 R79, PT, PT, R77, R74, RZ ;  /* 0x0000004a4d4f7210 */ /* 0x000fc80007ffe0ff */
[----:B------:R-:W-:-:S05]  /*1740*/  LEA R79, R66, R79, 0x9 ;  /* 0x0000004f424f7211 */ /* 0x000fca00078e48ff */
[----:B--2---:R0:W-:Y:S01]  /*1750*/  STS [R79], R24 ;  /* 0x000000184f007388 */ /* 0x0041e20000000800 */
[----:B------:R-:W-:Y:S05]  /*1760*/  BRA `(.L_x_46) ;  /* 0x00000000002c7947 */ /* 0x000fea0003800000 */
.L_x_45:
[----:B------:R-:W0:Y:S01]  /*1770*/  S2UR UR6, SR_CgaCtaId ;  /* 0x00000000000679c3 */ /* 0x000e220000008800 */
[----:B------:R-:W-:Y:S01]  /*1780*/  UMOV UR5, 0x400 ;  /* 0x0000040000057882 */ /* 0x000fe20000000000 */
[----:B------:R-:W-:Y:S01]  /*1790*/  SHF.L.U32 R76, R76, 0x2, RZ ;  /* 0x000000024c4c7819 */ /* 0x000fe200000006ff */
[----:B------:R-:W-:Y:S01]  /*17a0*/  UIADD3 UR5, UPT, UPT, UR5, 0x2000, URZ ;  /* 0x0000200005057890 */ /* 0x000fe2000fffe0ff */
[----:B------:R-:W-:Y:S02]  /*17b0*/  SHF.L.U32 R24, R73, 0x2, RZ ;  /* 0x0000000249187819 */ /* 0x000fe400000006ff */
[----:B------:R-:W-:Y:S02]  /*17c0*/  LOP3.LUT R76, R76, 0x1fc, RZ, 0xc0, !PT ;  /* 0x000001fc4c4c7812 */ /* 0x000fe400078ec0ff */
[----:B------:R-:W-:Y:S01]  /*17d0*/  LOP3.LUT R24, R24, 0xfffffe00, RZ, 0xc0, !PT ;  /* 0xfffffe0018187812 */ /* 0x000fe200078ec0ff */
[----:B0-----:R-:W-:-:S06]  /*17e0*/  ULEA UR5, UR6, UR5, 0x18 ;  /* 0x0000000506057291 */ /* 0x001fcc000f8ec0ff */
[----:B------:R-:W-:-:S04]  /*17f0*/  MOV R77, UR5 ;  /* 0x00000005004d7c02 */ /* 0x000fc80008000f00 */
[----:B------:R-:W-:-:S05]  /*1800*/  IADD3 R24, PT, PT, R24, R77, R76 ;  /* 0x0000004d18187210 */ /* 0x000fca0007ffe04c */
[----:B------:R1:W-:Y:S02]  /*1810*/  STS [R24], RZ ;  /* 0x000000ff18007388 */ /* 0x0003e40000000800 */
.L_x_46:
[----:B------:R-:W-:Y:S05]  /*1820*/  BSYNC.RECONVERGENT B1 ;  /* 0x0000000000017941 */ /* 0x000fea0003800200 */
.L_x_44:
[----:B------:R-:W-:Y:S01]  /*1830*/  USHF.L.U32 UR6, UR4, 0x4, URZ ;  /* 0x0000000404067899 */ /* 0x000fe200080006ff */
[----:B------:R-:W-:Y:S01]  /*1840*/  IADD3 R85, PT, PT, R73, 0x100, RZ ;  /* 0x0000010049557810 */ /* 0x000fe20007ffe0ff */
[----:B------:R-:W2:Y:S01]  /*1850*/  S2R R76, SR_TID.X ;  /* 0x00000000004c7919 */ /* 0x000ea20000002100 */
[----:B------:R-:W-:Y:S01]  /*1860*/  ISETP.GE.AND P0, PT, R67, R26, PT ;  /* 0x0000001a4300720c */ /* 0x000fe20003f06270 */
[----:B------:R-:W4:Y:S01]  /*1870*/  S2UR UR7, SR_CTAID.X ;  /* 0x00000000000779c3 */ /* 0x000f220000002500 */
[----:B0-----:R-:W-:Y:S02]  /*1880*/  IADD3 R79, PT, PT, R73, 0x300, RZ ;  /* 0x00000300494f7810 */ /* 0x001fe40007ffe0ff */
[----:B-1----:R-:W-:Y:S02]  /*1890*/  LEA.HI R24, R85, UR6, RZ, 0x19 ;  /* 0x0000000655187c11 */ /* 0x002fe4000f8fc8ff */
[----:B------:R-:W-:Y:S02]  /*18a0*/  IADD3 R87, PT, PT, R73, 0x200, RZ ;  /* 0x0000020049577810 */ /* 0x000fe40007ffe0ff */
[----:B------:R-:W-:-:S02]  /*18b0*/  ISETP.LT.AND P0, PT, R24, R27, !P0 ;  /* 0x0000001b1800720c */ /* 0x000fc40004701270 */
[----:B------:R-:W-:Y:S02]  /*18c0*/  MOV R66, UR4 ;  /* 0x0000000400427c02 */ /* 0x000fe40008000f00 */
[----:B------:R-:W-:Y:S02]  /*18d0*/  SHF.R.U32.HI R79, RZ, 0x7, R79 ;  /* 0x00000007ff4f7819 */ /* 0x000fe4000001164f */
[----:B------:R-:W-:Y:S02]  /*18e0*/  LEA.HI R24, R87, UR6, RZ, 0x19 ;  /* 0x0000000657187c11 */ /* 0x000fe4000f8fc8ff */
[----:B------:R-:W-:-:S05]  /*18f0*/  LEA R91, R66, R79, 0x4 ;  /* 0x0000004f425b7211 */ /* 0x000fca00078e20ff */
[----:B---3--:R-:W2:Y:S01]  /*1900*/  @!P0 LDC R81, c[0x0][0x360] ;  /* 0x0000d800ff518b82 */ /* 0x008ea20000000800 */
[----:B------:R-:W-:Y:S02]  /*1910*/  @P0 SHF.R.U32.HI R85, RZ, 0x7, R85 ;  /* 0x00000007ff550819 */ /* 0x000fe40000011655 */
[----:B----4-:R-:W-:-:S05]  /*1920*/  MOV R74, UR7 ;  /* 0x00000007004a7c02 */ /* 0x010fca0008000f00 */
[----:B------:R-:W0:Y:S01]  /*1930*/  @P0 LDC R82, c[0x0][0x360] ;  /* 0x0000d800ff520b82 */ /* 0x000e220000000800 */
[----:B------:R-:W1:Y:S07]  /*1940*/  LDCU UR5, c[0x0][0x360] ;  /* 0x00006c00ff0577ac */ /* 0x000e6e0008000800 */
[----:B------:R-:W3:Y:S01]  /*1950*/  @P0 LDC.64 R66, c[0x0][0x388] ;  /* 0x0000e200ff420b82 */ /* 0x000ee20000000a00 */
[C-C-:B--2---:R-:W-:Y:S02]  /*1960*/  @!P0 IMAD R81, R71.reuse, R81, R76.reuse ;  /* 0x0000005147518224 */ /* 0x144fe400078e024c */
[----:B-1----:R-:W-:-:S05]  /*1970*/  IMAD R78, R71, UR5, R76 ;  /* 0x00000005474e7c24 */ /* 0x002fca000f8e024c */
[----:B------:R-:W-:Y:S01]  /*1980*/  LOP3.LUT R25, R78, 0x7f, RZ, 0xc0, !PT ;  /* 0x0000007f4e197812 */ /* 0x000fe200078ec0ff */
[----:B0-----:R-:W-:-:S03]  /*1990*/  @P0 IMAD R82, R71, R82, R76 ;  /* 0x0000005247520224 */ /* 0x001fc600078e024c */
[----:B------:R-:W-:-:S04]  /*19a0*/  LEA R25, R74, R25, 0x7 ;  /* 0x000000194a197211 */ /* 0x000fc800078e38ff */
[----:B------:R-:W-:-:S04]  /*19b0*/  ISETP.GE.AND P1, PT, R25, R26, PT ;  /* 0x0000001a1900720c */ /* 0x000fc80003f26270 */
[-C--:B------:R-:W-:Y:S02]  /*19c0*/  ISETP.LT.AND P3, PT, R24, R27.reuse, !P1 ;  /* 0x0000001b1800720c */ /* 0x080fe40004f61270 */
[----:B------:R-:W-:Y:S02]  /*19d0*/  ISETP.LT.AND P1, PT, R91, R27, !P1 ;  /* 0x0000001b5b00720c */ /* 0x000fe40004f21270 */
[----:B------:R-:W-:Y:S02]  /*19e0*/  MOV R24, UR4 ;  /* 0x0000000400187c02 */ /* 0x000fe40008000f00 */
[----:B------:R-:W-:Y:S02]  /*19f0*/  @P0 LOP3.LUT R27, R82, 0x7f, RZ, 0xc0, !PT ;  /* 0x0000007f521b0812 */ /* 0x000fe400078ec0ff */
[----:B------:R-:W-:Y:S02]  /*1a00*/  @P0 LEA R25, R24, R85, 0x4 ;  /* 0x0000005518190211 */ /* 0x000fe400078e20ff */
[----:B------:R-:W-:-:S03]  /*1a10*/  @P0 LEA R27, R74, R27, 0x7 ;  /* 0x0000001b4a1b0211 */ /* 0x000fc600078e38ff */
[----:B------:R-:W0:Y:S01]  /*1a20*/  @P3 LDC R83, c[0x0][0x360] ;  /* 0x0000d800ff533b82 */ /* 0x000e220000000800 */
[----:B------:R-:W-:Y:S01]  /*1a30*/  @P3 SHF.R.U32.HI R87, RZ, 0x7, R87 ;  /* 0x00000007ff573819 */ /* 0x000fe20000011657 */
[----:B------:R-:W-:-:S03]  /*1a40*/  @P0 IMAD R25, R25, R26, R27 ;  /* 0x0000001a19190224 */ /* 0x000fc600078e021b */
[----:B------:R-:W-:Y:S01]  /*1a50*/  @P3 LEA R89, R24, R87, 0x4 ;  /* 0x0000005718593211 */ /* 0x000fe200078e20ff */
[----:B---3--:R-:W-:Y:S02]  /*1a60*/  @P0 IMAD.WIDE R66, R25, 0x4, R66 ;  /* 0x0000000419420825 */ /* 0x008fe400078e0242 */
[----:B------:R-:W1:Y:S04]  /*1a70*/  @!P1 LDC R84, c[0x0][0x360] ;  /* 0x0000d800ff549b82 */ /* 0x000e680000000800 */
[----:B------:R-:W2:Y:S04]  /*1a80*/  @P0 LDG.E.CONSTANT R66, desc[UR8][R66.64] ;  /* 0x0000000842420981 */ /* 0x000ea8000c1e9900 */
[----:B------:R-:W3:Y:S01]  /*1a90*/  @P1 LDC R86, c[0x0][0x360] ;  /* 0x0000d800ff561b82 */ /* 0x000ee20000000800 */
[----:B0-----:R-:W-:-:S07]  /*1aa0*/  @P3 IMAD R83, R71, R83, R76 ;  /* 0x0000005347533224 */ /* 0x001fce00078e024c */
[----:B------:R-:W0:Y:S01]  /*1ab0*/  @P1 LDC.64 R24, c[0x0][0x388] ;  /* 0x0000e200ff181b82 */ /* 0x000e220000000a00 */
[----:B------:R-:W-:Y:S01]  /*1ac0*/  @P3 LOP3.LUT R27, R83, 0x7f, RZ, 0xc0, !PT ;  /* 0x0000007f531b3812 */ /* 0x000fe200078ec0ff */
[----:B-1----:R-:W-:-:S03]  /*1ad0*/  @!P1 IMAD R84, R71, R84, R76 ;  /* 0x0000005447549224 */ /* 0x002fc600078e024c */
[----:B------:R-:W-:Y:S01]  /*1ae0*/  @P3 LEA R27, R74, R27, 0x7 ;  /* 0x0000001b4a1b3211 */ /* 0x000fe200078e38ff */
[----:B------:R-:W3:Y:S04]  /*1af0*/  @P1 S2R R71, SR_TID.Y ;  /* 0x0000000000471919 */ /* 0x000ee80000002200 */
[----:B------:R-:W-:Y:S02]  /*1b00*/  @P3 IMAD R89, R89, R26, R27 ;  /* 0x0000001a59593224 */ /* 0x000fe400078e021b */
[----:B---3--:R-:W-:-:S05]  /*1b10*/  @P1 IMAD R86, R71, R86, R76 ;  /* 0x0000005647561224 */ /* 0x008fca00078e024c */
[----:B------:R-:W-:-:S04]  /*1b20*/  @P1 LOP3.LUT R93, R86, 0x7f, RZ, 0xc0, !PT ;  /* 0x0000007f565d1812 */ /* 0x000fc800078ec0ff */
[----:B------:R-:W-:-:S05]  /*1b30*/  @P1 LEA R93, R74, R93, 0x7 ;  /* 0x0000005d4a5d1211 */ /* 0x000fca00078e38ff */
[----:B------:R-:W-:Y:S02]  /*1b40*/  @P1 IMAD R91, R91, R26, R93 ;  /* 0x0000001a5b5b1224 */ /* 0x000fe400078e025d */
[----:B------:R-:W1:Y:S02]  /*1b50*/  @P3 LDC.64 R26, c[0x0][0x388] ;  /* 0x0000e200ff1a3b82 */ /* 0x000e640000000a00 */
[----:B0-----:R-:W-:-:S06]  /*1b60*/  @P1 IMAD.WIDE R24, R91, 0x4, R24 ;  /* 0x000000045b181825 */ /* 0x001fcc00078e0218 */
[----:B------:R0:W3:Y:S01]  /*1b70*/  @P1 LDG.E.CONSTANT R24, desc[UR8][R24.64] ;  /* 0x0000000818181981 */ /* 0x0000e2000c1e9900 */
[----:B-1----:R-:W-:-:S06]  /*1b80*/  @P3 IMAD.WIDE R26, R89, 0x4, R26 ;  /* 0x00000004591a3825 */ /* 0x002fcc00078e021a */
[----:B------:R1:W4:Y:S01]  /*1b90*/  @P3 LDG.E.CONSTANT R26, desc[UR8][R26.64] ;  /* 0x000000081a1a3981 */ /* 0x000322000c1e9900 */
[----:B------:R-:W-:Y:S02]  /*1ba0*/  @!P3 SHF.L.U32 R78, R78, 0x2, RZ ;  /* 0x000000024e4eb819 */ /* 0x000fe400000006ff */
[----:B------:R-:W-:Y:S02]  /*1bb0*/  @P0 SHF.L.U32 R82, R82, 0x2, RZ ;  /* 0x0000000252520819 */ /* 0x000fe400000006ff */
[----:B------:R-:W-:Y:S02]  /*1bc0*/  @!P3 LOP3.LUT R78, R78, 0x1fc, RZ, 0xc0, !PT ;  /* 0x000001fc4e4eb812 */ /* 0x000fe400078ec0ff */
[C---:B------:R-:W-:Y:S02]  /*1bd0*/  @!P3 LEA R27, R73.reuse, 0x800, 0x2 ;  /* 0x00000800491bb811 */ /* 0x040fe400078e10ff */
[----:B------:R-:W-:Y:S02]  /*1be0*/  @!P0 LEA R88, R73, 0x400, 0x2 ;  /* 0x0000040049588811 */ /* 0x000fe400078e10ff */
[----:B0-----:R-:W-:-:S02]  /*1bf0*/  @!P3 LOP3.LUT R25, R27, 0xfffffe00, RZ, 0xc0, !PT ;  /* 0xfffffe001b19b812 */ /* 0x001fc400078ec0ff */
[----:B------:R-:W-:Y:S02]  /*1c00*/  @P3 SHF.L.U32 R83, R83, 0x2, RZ ;  /* 0x0000000253533819 */ /* 0x000fe400000006ff */
[----:B------:R-:W-:Y:S02]  /*1c10*/  @!P0 SHF.L.U32 R81, R81, 0x2, RZ ;  /* 0x0000000251518819 */ /* 0x000fe400000006ff */
[----:B------:R-:W-:Y:S02]  /*1c20*/  @P0 LOP3.LUT R82, R82, 0x1fc, RZ, 0xc0, !PT ;  /* 0x000001fc52520812 */ /* 0x000fe400078ec0ff */
[----:B------:R-:W-:Y:S02]  /*1c30*/  @P1 SHF.L.U32 R86, R86, 0x2, RZ ;  /* 0x0000000256561819 */ /* 0x000fe400000006ff */
[----:B------:R-:W-:Y:S02]  /*1c40*/  @!P3 IADD3 R25, PT, PT, R25, R77, R78 ;  /* 0x0000004d1919b210 */ /* 0x000fe40007ffe04e */
[----:B------:R-:W-:-:S02]  /*1c50*/  @!P0 LOP3.LUT R89, R88, 0xfffffe00, RZ, 0xc0, !PT ;  /* 0xfffffe0058598812 */ /* 0x000fc400078ec0ff */
[----:B------:R-:W-:Y:S02]  /*1c60*/  @P3 LOP3.LUT R78, R83, 0x1fc, RZ, 0xc0, !PT ;  /* 0x000001fc534e3812 */ /* 0x000fe400078ec0ff */
[----:B------:R-:W-:Y:S02]  /*1c70*/  @!P0 LOP3.LUT R88, R81, 0x1fc, RZ, 0xc0, !PT ;  /* 0x000001fc51588812 */ /* 0x000fe400078ec0ff */
[----:B-1----:R-:W-:Y:S02]  /*1c80*/  @!P1 LEA R27, R73, 0xc00, 0x2 ;  /* 0x00000c00491b9811 */ /* 0x002fe400078e10ff */
[----:B------:R-:W-:Y:S02]  /*1c90*/  @!P1 SHF.L.U32 R84, R84, 0x2, RZ ;  /* 0x0000000254549819 */ /* 0x000fe400000006ff */
[----:B------:R-:W-:Y:S02]  /*1ca0*/  @P0 IADD3 R82, PT, PT, R77, R82, RZ ;  /* 0x000000524d520210 */ /* 0x000fe40007ffe0ff */
[----:B------:R-:W-:-:S02]  /*1cb0*/  @P1 LOP3.LUT R86, R86, 0x1fc, RZ, 0xc0, !PT ;  /* 0x000001fc56561812 */ /* 0x000fc400078ec0ff */
[----:B------:R-:W-:Y:S02]  /*1cc0*/  @P3 IADD3 R78, PT, PT, R77, R78, RZ ;  /* 0x0000004e4d4e3210 */ /* 0x000fe40007ffe0ff */
[----:B------:R-:W-:Y:S02]  /*1cd0*/  @!P0 IADD3 R88, PT, PT, R89, R77, R88 ;  /* 0x0000004d59588210 */ /* 0x000fe40007ffe058 */
[----:B------:R-:W-:Y:S02]  /*1ce0*/  @!P1 LOP3.LUT R27, R27, 0xfffffe00, RZ, 0xc0, !PT ;  /* 0xfffffe001b1b9812 */ /* 0x000fe400078ec0ff */
[----:B------:R-:W-:Y:S02]  /*1cf0*/  @!P1 LOP3.LUT R84, R84, 0x1fc, RZ, 0xc0, !PT ;  /* 0x000001fc54549812 */ /* 0x000fe400078ec0ff */
[----:B------:R-:W-:Y:S02]  /*1d00*/  @P0 LEA R85, R85, R82, 0x9 ;  /* 0x0000005255550211 */ /* 0x000fe400078e48ff */
[----:B------:R-:W-:-:S02]  /*1d10*/  @P1 IADD3 R86, PT, PT, R77, R86, RZ ;  /* 0x000000564d561210 */ /* 0x000fc40007ffe0ff */
[----:B------:R-:W-:Y:S01]  /*1d20*/  @P3 LEA R87, R87, R78, 0x9 ;  /* 0x0000004e57573211 */ /* 0x000fe200078e48ff */
[----:B------:R0:W-:Y:S01]  /*1d30*/  @!P0 STS [R88], RZ ;  /* 0x000000ff58008388 */ /* 0x0001e20000000800 */
[----:B------:R-:W-:Y:S02]  /*1d40*/  @!P1 IADD3 R27, PT, PT, R27, R77, R84 ;  /* 0x0000004d1b1b9210 */ /* 0x000fe40007ffe054 */
[----:B------:R-:W-:Y:S01]  /*1d50*/  @P1 LEA R79, R79, R86, 0x9 ;  /* 0x000000564f4f1211 */ /* 0x000fe200078e48ff */
[----:B--2---:R0:W-:Y:S04]  /*1d60*/  @P0 STS [R85], R66 ;  /* 0x0000004255000388 */ /* 0x0041e80000000800 */
[----:B------:R0:W-:Y:S01]  /*1d70*/  @!P3 STS [R25], RZ ;  /* 0x000000ff1900b388 */ /* 0x0001e20000000800 */
[----:B------:R-:W-:-:S02]  /*1d80*/  ISETP.GE.U32.AND P0, PT, R73, 0x400, PT ;  /* 0x000004004900780c */ /* 0x000fc40003f06070 */
[----:B------:R-:W-:Y:S01]  /*1d90*/  IADD3 R73, PT, PT, R73, 0x400, RZ ;  /* 0x0000040049497810 */ /* 0x000fe20007ffe0ff */
[----:B----4-:R0:W-:Y:S04]  /*1da0*/  @P3 STS [R87], R26 ;  /* 0x0000001a57003388 */ /* 0x0101e80000000800 */
[----:B------:R0:W-:Y:S04]  /*1db0*/  @!P1 STS [R27], RZ ;  /* 0x000000ff1b009388 */ /* 0x0001e80000000800 */
[----:B---3--:R0:W-:Y:S02]  /*1dc0*/  @P1 STS [R79], R24 ;  /* 0x000000184f001388 */ /* 0x0081e40000000800 */
[----:B------:R-:W-:Y:S05]  /*1dd0*/  @!P0 BRA `(.L_x_47) ;  /* 0xfffffff400d88947 */ /* 0x000fea000383ffff */
.L_x_36:
[----:B012---:R-:W-:Y:S05]  /*1de0*/  BSYNC.RECONVERGENT B0 ;  /* 0x0000000000007941 */ /* 0x007fea0003800200 */
.L_x_35:
[----:B------:R-:W0:Y:S01]  /*1df0*/  S2R R66, SR_TID.Y ;  /* 0x0000000000427919 */ /* 0x000e220000002200 */
[----:B------:R-:W0:Y:S01]  /*1e00*/  LDCU UR5, c[0x0][0x360] ;  /* 0x00006c00ff0577ac */ /* 0x000e220008000800 */
[----:B------:R-:W1:Y:S01]  /*1e10*/  S2UR UR6, SR_CgaCtaId ;  /* 0x00000000000679c3 */ /* 0x000e620000008800 */
[----:B---3--:R-:W-:Y:S01]  /*1e20*/  HFMA2 R82, -RZ, RZ, 0, 0 ;  /* 0x00000000ff527431 */ /* 0x008fe200000001ff */
[----:B------:R-:W0:Y:S01]  /*1e30*/  S2R R67, SR_TID.X ;  /* 0x0000000000437919 */ /* 0x000e220000002100 */
[----:B------:R-:W-:Y:S02]  /*1e40*/  MOV R81, RZ ;  /* 0x000000ff00517202 */ /* 0x000fe40000000f00 */
[----:B------:R-:W-:Y:S02]  /*1e50*/  CS2R R88, SRZ ;  /* 0x0000000000587805 */ /* 0x000fe4000001ff00 */
[----:B------:R-:W-:Y:S01]  /*1e60*/  CS2R R84, SRZ ;  /* 0x0000000000547805 */ /* 0x000fe2000001ff00 */
[----:B------:R-:W-:Y:S01]  /*1e70*/  BAR.SYNC.DEFER_BLOCKING 0x0 ;  /* 0x0000000000007b1d */ /* 0x000fe20000010000 */
[----:B------:R-:W-:-:S02]  /*1e80*/  CS2R R86, SRZ ;  /* 0x0000000000567805 */ /* 0x000fc4000001ff00 */
[----:B------:R-:W-:Y:S01]  /*1e90*/  MOV R78, RZ ;  /* 0x000000ff004e7202 */ /* 0x000fe20000000f00 */
[----:B------:R-:W-:Y:S01]  /*1ea0*/  UIADD3 UR4, UPT, UPT, UR4, 0x1, URZ ;  /* 0x0000000104047890 */ /* 0x000fe2000fffe0ff */
[----:B0-----:R-:W-:-:S05]  /*1eb0*/  IMAD R24, R66, UR5, R67 ;  /* 0x0000000542187c24 */ /* 0x001fca000f8e0243 */
[----:B------:R-:W-:Y:S02]  /*1ec0*/  SHF.L.U32 R25, R24, 0x1, RZ ;  /* 0x0000000118197819 */ /* 0x000fe400000006ff */
[----:B------:R-:W-:Y:S02]  /*1ed0*/  SHF.R.U32.HI R27, RZ, 0x1, R24 ;  /* 0x00000001ff1b7819 */ /* 0x000fe40000011618 */
[----:B------:R-:W-:-:S04]  /*1ee0*/  LOP3.LUT R26, R25, 0x38, RZ, 0xc0, !PT ;  /* 0x00000038191a7812 */ /* 0x000fc800078ec0ff */
[----:B------:R-:W-:-:S04]  /*1ef0*/  LOP3.LUT R26, R26, 0x7fffffc0, R27, 0xf8, !PT ;  /* 0x7fffffc01a1a7812 */ /* 0x000fc800078ef81b */
[C---:B------:R-:W-:Y:S02]  /*1f00*/  ISETP.GT.U32.AND P3, PT, R26.reuse, 0x7a, PT ;  /* 0x0000007a1a00780c */ /* 0x040fe40003f64070 */
[C---:B------:R-:W-:Y:S02]  /*1f10*/  ISETP.GT.U32.AND P1, PT, R26.reuse, 0x79, PT ;  /* 0x000000791a00780c */ /* 0x040fe40003f24070 */
[C---:B------:R-:W-:Y:S02]  /*1f20*/  ISETP.GT.U32.AND P5, PT, R26.reuse, 0x7b, PT ;  /* 0x0000007b1a00780c */ /* 0x040fe40003fa4070 */
[C---:B------:R-:W-:Y:S02]  /*1f30*/  ISETP.GT.U32.AND P6, PT, R26.reuse, 0x7f, PT ;  /* 0x0000007f1a00780c */ /* 0x040fe40003fc4070 */
[----:B------:R-:W-:-:S05]  /*1f40*/  ISETP.GT.U32.AND P4, PT, R26, 0x7e, PT ;  /* 0x0000007e1a00780c */ /* 0x000fca0003f84070 */
[----:B------:R-:W0:Y:S04]  /*1f50*/  @!P3 LDC R73, c[0x0][0x360] ;  /* 0x0000d800ff49bb82 */ /* 0x000e280000000800 */
[----:B------:R-:W-:-:S04]  /*1f60*/  @!P5 SHF.L.U32 R24, R24, 0x3, RZ ;  /* 0x000000031818d819 */ /* 0x000fc800000006ff */
[----:B----4-:R-:W2:Y:S01]  /*1f70*/  @!P1 LDC R74, c[0x0][0x360] ;  /* 0x0000d800ff4a9b82 */ /* 0x010ea20000000800 */
[----:B------:R-:W3:Y:S01]  /*1f80*/  LDCU UR5, c[0x0][0x360] ;  /* 0x00006c00ff0577ac */ /* 0x000ee20008000800 */
[----:B------:R-:W-:Y:S01]  /*1f90*/  @!P5 LOP3.LUT R24, R24, 0xe0, RZ, 0xc0, !PT ;  /* 0x000000e01818d812 */ /* 0x000fe200078ec0ff */
[----:B---3--:R-:W-:Y:S01]  /*1fa0*/  IMAD R27, R66, UR5, R67 ;  /* 0x00000005421b7c24 */ /* 0x008fe2000f8e0243 */
[----:B------:R-:W-:Y:S02]  /*1fb0*/  UMOV UR5, 0x400 ;  /* 0x0000040000057882 */ /* 0x000fe40000000000 */
[----:B-1----:R-:W-:Y:S02]  /*1fc0*/  ULEA UR10, UR6, UR5, 0x18 ;  /* 0x00000005060a7291 */ /* 0x002fe4000f8ec0ff */
[----:B------:R-:W-:Y:S01]  /*1fd0*/  SHF.L.U32 R71, R27, 0x1, RZ ;  /* 0x000000011b477819 */ /* 0x000fe200000006ff */
[----:B------:R-:W-:Y:S01]  /*1fe0*/  UIADD3 UR5, UPT, UPT, UR5, 0x2000, URZ ;  /* 0x0000200005057890 */ /* 0x000fe2000fffe0ff */
[----:B------:R-:W-:-:S02]  /*1ff0*/  SHF.R.U32.HI R72, RZ, 0x1, R27 ;  /* 0x00000001ff487819 */ /* 0x000fc4000001161b */
[----:B------:R-:W-:Y:S01]  /*2000*/  LOP3.LUT R71, R71, 0x38, RZ, 0xc0, !PT ;  /* 0x0000003847477812 */ /* 0x000fe200078ec0ff */
[----:B------:R-:W-:Y:S01]  /*2010*/  ULEA UR5, UR6, UR5, 0x18 ;  /* 0x0000000506057291 */ /* 0x000fe2000f8ec0ff */
[----:B------:R-:W-:Y:S02]  /*2020*/  LEA R27, R26, UR10, 0x2 ;  /* 0x0000000a1a1b7c11 */ /* 0x000fe4000f8e10ff */
[----:B------:R-:W-:-:S03]  /*2030*/  LOP3.LUT R71, R71, 0x7fffffc0, R72, 0xf8, !PT ;  /* 0x7fffffc047477812 */ /* 0x000fc600078ef848 */
[----:B------:R-:W-:Y:S01]  /*2040*/  @!P6 LDS R81, [R27] ;  /* 0x000000001b51e984 */ /* 0x000fe20000000800 */
[----:B------:R-:W-:Y:S01]  /*2050*/  ISETP.GT.U32.AND P0, PT, R71, 0x78, PT ;  /* 0x000000784700780c */ /* 0x000fe20003f04070 */
[--C-:B0-----:R-:W-:Y:S01]  /*2060*/  @!P3 IMAD R71, R66, R73, R67.reuse ;  /* 0x000000494247b224 */ /* 0x101fe200078e0243 */
[C---:B------:R-:W-:Y:S01]  /*2070*/  ISETP.GT.U32.AND P6, PT, R26.reuse, 0x7d, PT ;  /* 0x0000007d1a00780c */ /* 0x040fe20003fc4070 */
[----:B------:R-:W-:Y:S01]  /*2080*/  @!P4 LDS R82, [R27+0x4] ;  /* 0x000004001b52c984 */ /* 0x000fe20000000800 */
[----:B------:R-:W-:Y:S01]  /*2090*/  ISETP.GT.U32.AND P4, PT, R26, 0x7c, PT ;  /* 0x0000007c1a00780c */ /* 0x000fe20003f84070 */
[----:B--2---:R-:W-:Y:S01]  /*20a0*/  @!P1 IMAD R73, R66, R74, R67 ;  /* 0x0000004a42499224 */ /* 0x004fe200078e0243 */
[----:B------:R-:W-:Y:S02]  /*20b0*/  @!P5 LOP3.LUT R26, R24, 0xffffff00, R25, 0xf8, !PT ;  /* 0xffffff00181ad812 */ /* 0x000fe400078ef819 */
[----:B------:R-:W-:Y:S02]  /*20c0*/  @!P3 SHF.L.U32 R24, R71, 0x3, RZ ;  /* 0x000000034718b819 */ /* 0x000fe400000006ff */
[----:B------:R-:W-:Y:S01]  /*20d0*/  @!P1 SHF.L.U32 R25, R73, 0x3, RZ ;  /* 0x0000000349199819 */ /* 0x000fe200000006ff */
[----:B------:R-:W-:Y:S01]  /*20e0*/  @!P5 LDS R87, [R26+UR10+0x10] ;  /* 0x0000100a1a57d984 */ /* 0x000fe20008000800 */
[----:B------:R-:W-:Y:S01]  /*20f0*/  @!P3 LOP3.LUT R72, R24, 0xe0, RZ, 0xc0, !PT ;  /* 0x000000e01848b812 */ /* 0x000fe200078ec0ff */
[----:B------:R-:W0:Y:S01]  /*2100*/  @!P0 LDC R76, c[0x0][0x360] ;  /* 0x0000d800ff4c8b82 */ /* 0x000e220000000800 */
[----:B------:R-:W1:Y:S01]  /*2110*/  LDCU UR7, c[0x0][0x360] ;  /* 0x00006c00ff0777ac */ /* 0x000e620008000800 */
[----:B------:R-:W-:Y:S01]  /*2120*/  @!P6 LDS R89, [R27+0x8] ;  /* 0x000008001b59e984 */ /* 0x000fe20000000800 */
[----:B------:R-:W-:-:S02]  /*2130*/  @!P3 SHF.L.U32 R71, R71, 0x1, RZ ;  /* 0x000000014747b819 */ /* 0x000fc400000006ff */
[----:B------:R-:W-:Y:S01]  /*2140*/  @!P1 LOP3.LUT R74, R25, 0xe0, RZ, 0xc0, !PT ;  /* 0x000000e0194a9812 */ /* 0x000fe200078ec0ff */
[----:B------:R2:W-:Y:S01]  /*2150*/  @!P4 LDS R88, [R27+0xc] ;  /* 0x00000c001b58c984 */ /* 0x0005e20000000800 */
[----:B------:R-:W-:Y:S02]  /*2160*/  @!P3 LOP3.LUT R71, R72, 0xffffff00, R71, 0xf8, !PT ;  /* 0xffffff004847b812 */ /* 0x000fe400078ef847 */
[----:B------:R-:W-:-:S03]  /*2170*/  @!P1 SHF.L.U32 R73, R73, 0x1, RZ ;  /* 0x0000000149499819 */ /* 0x000fc600000006ff */
[----:B------:R-:W-:Y:S01]  /*2180*/  @!P3 LDS R84, [R71+UR10+0x14] ;  /* 0x0000140a4754b984 */ /* 0x000fe20008000800 */
[----:B------:R-:W-:Y:S01]  /*2190*/  @!P1 LOP3.LUT R73, R74, 0xffffff00, R73, 0xf8, !PT ;  /* 0xffffff004a499812 */ /* 0x000fe200078ef849 */
[----:B------:R-:W-:-:S04]  /*21a0*/  HFMA2 R74, -RZ, RZ, 0, 0 ;  /* 0x00000000ff4a7431 */ /* 0x000fc800000001ff */
[----:B------:R3:W-:Y:S01]  /*21b0*/  @!P1 LDS R86, [R73+UR10+0x18] ;  /* 0x0000180a49569984 */ /* 0x0007e20008000800 */
[C-C-:B-1----:R-:W-:Y:S02]  /*21c0*/  IMAD R24, R66.reuse, UR7, R67.reuse ;  /* 0x0000000742187c24 */ /* 0x142fe4000f8e0243 */
[----:B0-----:R-:W-:-:S03]  /*21d0*/  @!P0 IMAD R76, R66, R76, R67 ;  /* 0x0000004c424c8224 */ /* 0x001fc600078e0243 */
[----:B------:R-:W-:Y:S02]  /*21e0*/  SHF.L.U32 R25, R24, 0x1, RZ ;  /* 0x0000000118197819 */ /* 0x000fe400000006ff */
[----:B------:R-:W-:Y:S02]  /*21f0*/  SHF.R.U32.HI R77, RZ, 0x1, R24 ;  /* 0x00000001ff4d7819 */ /* 0x000fe40000011618 */
[C---:B--2---:R-:W-:Y:S02]  /*2200*/  @!P0 SHF.L.U32 R27, R76.reuse, 0x3, RZ ;  /* 0x000000034c1b8819 */ /* 0x044fe400000006ff */
[----:B------:R-:W-:Y:S02]  /*2210*/  @!P0 SHF.L.U32 R76, R76, 0x1, RZ ;  /* 0x000000014c4c8819 */ /* 0x000fe400000006ff */
[----:B------:R-:W-:Y:S02]  /*2220*/  @!P0 LOP3.LUT R27, R27, 0xe0, RZ, 0xc0, !PT ;  /* 0x000000e01b1b8812 */ /* 0x000fe400078ec0ff */
[----:B------:R-:W-:-:S02]  /*2230*/  LOP3.LUT R72, R25, 0x38, RZ, 0xc0, !PT ;  /* 0x0000003819487812 */ /* 0x000fc400078ec0ff */
[----:B------:R-:W-:Y:S02]  /*2240*/  @!P0 LOP3.LUT R27, R27, 0xffffff00, R76, 0xf8, !PT ;  /* 0xffffff001b1b8812 */ /* 0x000fe400078ef84c */
[----:B------:R-:W-:Y:S02]  /*2250*/  LOP3.LUT R72, R72, 0x7fffffc0, R77, 0xf8, !PT ;  /* 0x7fffffc048487812 */ /* 0x000fe400078ef84d */
[----:B------:R-:W-:Y:S02]  /*2260*/  CS2R R76, SRZ ;  /* 0x00000000004c7805 */ /* 0x000fe4000001ff00 */
[----:B------:R-:W-:Y:S01]  /*2270*/  SHF.L.U32 R26, R24, 0x2, RZ ;  /* 0x00000002181a7819 */ /* 0x000fe200000006ff */
[----:B------:R-:W-:Y:S01]  /*2280*/  @!P0 LDS R85, [R27+UR10+0x1c] ;  /* 0x00001c0a1b558984 */ /* 0x000fe20008000800 */
[----:B------:R-:W-:Y:S02]  /*2290*/  ISETP.GT.U32.AND P0, PT, R72, 0x7b, PT ;  /* 0x0000007b4800780c */ /* 0x000fe40003f04070 */
[----:B------:R-:W-:-:S02]  /*22a0*/  SHF.L.U32 R83, R24, 0x5, RZ ;  /* 0x0000000518537819 */ /* 0x000fc400000006ff */
[----:B------:R-:W-:Y:S02]  /*22b0*/  LOP3.LUT R26, R26, 0x180, RZ, 0xc0, !PT ;  /* 0x000001801a1a7812 */ /* 0x000fe400078ec0ff */
[----:B------:R-:W-:Y:S02]  /*22c0*/  ISETP.GT.U32.AND P3, PT, R72, 0x7f, PT ;  /* 0x0000007f4800780c */ /* 0x000fe40003f64070 */
[----:B------:R-:W-:Y:S02]  /*22d0*/  LOP3.LUT R83, R26, 0x60, R83, 0xf8, !PT ;  /* 0x000000601a537812 */ /* 0x000fe400078ef853 */
[C---:B---3--:R-:W-:Y:S02]  /*22e0*/  LEA R73, R72.reuse, UR10, 0x2 ;  /* 0x0000000a48497c11 */ /* 0x048fe4000f8e10ff */
[----:B------:R-:W-:Y:S02]  /*22f0*/  ISETP.GT.U32.AND P1, PT, R72, 0x7a, PT ;  /* 0x0000007a4800780c */ /* 0x000fe40003f24070 */
[----:B------:R-:W-:-:S02]  /*2300*/  @!P0 SHF.L.U32 R24, R24, 0x3, RZ ;  /* 0x0000000318188819 */ /* 0x000fc400000006ff */
[----:B------:R-:W-:Y:S02]  /*2310*/  ISETP.GT.U32.AND P6, PT, R72, 0x7e, PT ;  /* 0x0000007e4800780c */ /* 0x000fe40003fc4070 */
[----:B------:R-:W-:Y:S01]  /*2320*/  @!P0 LOP3.LUT R24, R24, 0xe0, RZ, 0xc0, !PT ;  /* 0x000000e018188812 */ /* 0x000fe200078ec0ff */
[----:B------:R-:W-:Y:S01]  /*2330*/  @!P3 LDS R77, [R73+0x200] ;  /* 0x00020000494db984 */ /* 0x000fe20000000800 */
[----:B------:R-:W-:Y:S02]  /*2340*/  ISETP.GT.U32.AND P3, PT, R72, 0x79, PT ;  /* 0x000000794800780c */ /* 0x000fe40003f64070 */
[----:B------:R-:W-:Y:S02]  /*2350*/  @!P0 LOP3.LUT R79, R24, 0xffffff00, R25, 0xf8, !PT ;  /* 0xffffff00184f8812 */ /* 0x000fe400078ef819 */
[----:B------:R-:W0:Y:S01]  /*2360*/  LDS.128 R24, [R83+UR5] ;  /* 0x0000000553187984 */ /* 0x000e220008000c00 */
[----:B------:R-:W1:Y:S01]  /*2370*/  @!P1 LDC R90, c[0x0][0x360] ;  /* 0x0000d800ff5a9b82 */ /* 0x000e620000000800 */
[----:B------:R-:W-:-:S02]  /*2380*/  ISETP.GT.U32.AND P5, PT, R72, 0x7d, PT ;  /* 0x0000007d4800780c */ /* 0x000fc40003fa4070 */
[----:B------:R-:W-:Y:S01]  /*2390*/  @!P0 LDS R78, [R79+UR10+0x210] ;  /* 0x0002100a4f4e8984 */ /* 0x000fe20008000800 */
[----:B------:R-:W-:Y:S02]  /*23a0*/  ISETP.GT.U32.AND P4, PT, R72, 0x7c, PT ;  /* 0x0000007c4800780c */ /* 0x000fe40003f84070 */
[----:B------:R-:W-:Y:S01]  /*23b0*/  MOV R72, RZ ;  /* 0x000000ff00487202 */ /* 0x000fe20000000f00 */
[----:B------:R-:W-:Y:S01]  /*23c0*/  @!P6 LDS R76, [R73+0x204] ;  /* 0x00020400494ce984 */ /* 0x000fe20000000800 */
[----:B------:R-:W2:Y:S01]  /*23d0*/  @!P3 LDC R71, c[0x0][0x360] ;  /* 0x0000d800ff47bb82 */ /* 0x000ea20000000800 */
[----:B------:R-:W3:Y:S05]  /*23e0*/  LDCU UR6, c[0x0][0x360] ;  /* 0x00006c00ff0677ac */ /* 0x000eea0008000800 */
[----:B------:R-:W-:Y:S04]  /*23f0*/  @!P5 LDS R72, [R73+0x208] ;  /* 0x000208004948d984 */ /* 0x000fe80000000800 */
[----:B------:R4:W-:Y:S01]  /*2400*/  @!P4 LDS R74, [R73+0x20c] ;  /* 0x00020c00494ac984 */ /* 0x0009e20000000800 */
[----:B-1----:R-:W-:-:S02]  /*2410*/  @!P1 IMAD R90, R66, R90, R67 ;  /* 0x0000005a425a9224 */ /* 0x002fc400078e0243 */
[----:B----4-:R-:W-:-:S03]  /*2420*/  HFMA2 R73, -RZ, RZ, 0, 0 ;  /* 0x00000000ff497431 */ /* 0x010fc600000001ff */
[C---:B------:R-:W-:Y:S02]  /*2430*/  @!P1 SHF.L.U32 R91, R90.reuse, 0x3, RZ ;  /* 0x000000035a5b9819 */ /* 0x040fe400000006ff */
[----:B------:R-:W-:Y:S01]  /*2440*/  @!P1 SHF.L.U32 R90, R90, 0x1, RZ ;  /* 0x000000015a5a9819 */ /* 0x000fe200000006ff */
[----:B--2---:R-:W-:Y:S01]  /*2450*/  @!P3 IMAD R71, R66, R71, R67 ;  /* 0x000000474247b224 */ /* 0x004fe200078e0243 */
[----:B------:R-:W-:-:S04]  /*2460*/  @!P1 LOP3.LUT R91, R91, 0xe0, RZ, 0xc0, !PT ;  /* 0x000000e05b5b9812 */ /* 0x000fc800078ec0ff */
[----:B------:R-:W-:Y:S01]  /*2470*/  @!P1 LOP3.LUT R90, R91, 0xffffff00, R90, 0xf8, !PT ;  /* 0xffffff005b5a9812 */ /* 0x000fe200078ef85a */
[C---:B0-----:R-:W-:Y:S01]  /*2480*/  FFMA R75, R24.reuse, R81, R75 ;  /* 0x00000051184b7223 */ /* 0x041fe2000000004b */
[C---:B------:R-:W-:Y:S01]  /*2490*/  FFMA R40, R24.reuse, R82, R40 ;  /* 0x0000005218287223 */ /* 0x040fe20000000028 */
[C---:B------:R-:W-:Y:S01]  /*24a0*/  FFMA R38, R24.reuse, R89, R38 ;  /* 0x0000005918267223 */ /* 0x040fe20000000026 */
[C---:B------:R-:W-:Y:S01]  /*24b0*/  FFMA R39, R24.reuse, R88, R39 ;  /* 0x0000005818277223 */ /* 0x040fe20000000027 */
[C---:B------:R-:W-:Y:S01]  /*24c0*/  FFMA R37, R24.reuse, R87, R37 ;  /* 0x0000005718257223 */ /* 0x040fe20000000025 */
[C---:B------:R-:W-:Y:S01]  /*24d0*/  FFMA R36, R24.reuse, R84, R36 ;  /* 0x0000005418247223 */ /* 0x040fe20000000024 */
[C---:B------:R-:W-:Y:S01]  /*24e0*/  FFMA R35, R24.reuse, R86, R35 ;  /* 0x0000005618237223 */ /* 0x040fe20000000023 */
[----:B------:R-:W-:Y:S01]  /*24f0*/  FFMA R79, R24, R85, R43 ;  /* 0x00000055184f7223 */ /* 0x000fe2000000002b */
[----:B---3--:R-:W-:Y:S02]  /*2500*/  IMAD R24, R66, UR6, R67 ;  /* 0x0000000642187c24 */ /* 0x008fe4000f8e0243 */
[-C--:B------:R-:W-:Y:S01]  /*2510*/  FFMA R42, R82, R25.reuse, R42 ;  /* 0x00000019522a7223 */ /* 0x080fe2000000002a */
[-C--:B------:R-:W-:Y:S01]  /*2520*/  FFMA R41, R89, R25.reuse, R41 ;  /* 0x0000001959297223 */ /* 0x080fe20000000029 */
[-C--:B------:R-:W-:Y:S01]  /*2530*/  FFMA R46, R88, R25.reuse, R46 ;  /* 0x00000019582e7223 */ /* 0x080fe2000000002e */
[-C--:B------:R-:W-:Y:S01]  /*2540*/  FFMA R47, R87, R25.reuse, R47 ;  /* 0x00000019572f7223 */ /* 0x080fe2000000002f */
[----:B------:R-:W-:Y:S01]  /*2550*/  SHF.L.U32 R43, R24, 0x1, RZ ;  /* 0x00000001182b7819 */ /* 0x000fe200000006ff */
[-C--:B------:R-:W-:Y:S01]  /*2560*/  FFMA R44, R84, R25.reuse, R44 ;  /* 0x00000019542c7223 */ /* 0x080fe2000000002c */
[----:B------:R-:W-:Y:S01]  /*2570*/  SHF.R.U32.HI R24, RZ, 0x1, R24 ;  /* 0x00000001ff187819 */ /* 0x000fe20000011618 */
[-C--:B------:R-:W-:Y:S01]  /*2580*/  FFMA R45, R86, R25.reuse, R45 ;  /* 0x00000019562d7223 */ /* 0x080fe2000000002d */
[----:B------:R-:W-:Y:S01]  /*2590*/  LOP3.LUT R43, R43, 0x38, RZ, 0xc0, !PT ;  /* 0x000000382b2b7812 */ /* 0x000fe200078ec0ff */
[-C--:B------:R-:W-:Y:S01]  /*25a0*/  FFMA R48, R85, R25.reuse, R48 ;  /* 0x0000001955307223 */ /* 0x080fe20000000030 */
[-C--:B------:R-:W-:Y:S01]  /*25b0*/  FFMA R69, R81, R26.reuse, R69 ;  /* 0x0000001a51457223 */ /* 0x080fe20000000045 */
[-C--:B------:R-:W-:Y:S01]  /*25c0*/  FFMA R54, R82, R26.reuse, R54 ;  /* 0x0000001a52367223 */ /* 0x080fe20000000036 */
[----:B------:R-:W-:Y:S01]  /*25d0*/  LOP3.LUT R24, R43, 0x7fffffc0, R24, 0xf8, !PT ;  /* 0x7fffffc02b187812 */ /* 0x000fe200078ef818 */
[----:B------:R-:W-:Y:S01]  /*25e0*/  FFMA R43, R81, R25, R80 ;  /* 0x00000019512b7223 */ /* 0x000fe20000000050 */
[-C--:B------:R-:W-:Y:S01]  /*25f0*/  FFMA R53, R89, R26.reuse, R53 ;  /* 0x0000001a59357223 */ /* 0x080fe20000000035 */
[-C--:B------:R-:W-:Y:S01]  /*2600*/  FFMA R52, R88, R26.reuse, R52 ;  /* 0x0000001a58347223 */ /* 0x080fe20000000034 */
[----:B------:R-:W-:Y:S01]  /*2610*/  ISETP.GT.U32.AND P0, PT, R24, 0x78, PT ;  /* 0x000000781800780c */ /* 0x000fe20003f04070 */
        /* <DEDUP_REMOVED lines=12> */
[----:B------:R0:W-:Y:S01]  /*26e0*/  @!P1 LDS R73, [R90+UR10+0x214] ;  /* 0x0002140a5a499984 */ /* 0x0001e20008000800 */
[----:B------:R-:W1:Y:S01]  /*26f0*/  @!P0 LDC R63, c[0x0][0x360] ;  /* 0x0000d800ff3f8b82 */ /* 0x000e620000000800 */
[----:B------:R-:W2:Y:S01]  /*2700*/  LDCU UR6, c[0x0][0x360] ;  /* 0x00006c00ff0677ac */ /* 0x000ea20008000800 */
[C---:B------:R-:W-:Y:S01]  /*2710*/  @!P3 SHF.L.U32 R91, R71.reuse, 0x3, RZ ;  /* 0x00000003475bb819 */ /* 0x040fe200000006ff */
[----:B------:R-:W3:Y:S01]  /*2720*/  LDS.128 R24, [R83+UR5+0x10] ;  /* 0x0000100553187984 */ /* 0x000ee20008000c00 */
[----:B------:R-:W-:-:S02]  /*2730*/  @!P3 SHF.L.U32 R71, R71, 0x1, RZ ;  /* 0x000000014747b819 */ /* 0x000fc400000006ff */
[----:B------:R-:W-:-:S04]  /*2740*/  @!P3 LOP3.LUT R92, R91, 0xe0, RZ, 0xc0, !PT ;  /* 0x000000e05b5cb812 */ /* 0x000fc800078ec0ff */
[----:B------:R-:W-:Y:S02]  /*2750*/  @!P3 LOP3.LUT R92, R92, 0xffffff00, R71, 0xf8, !PT ;  /* 0xffffff005c5cb812 */ /* 0x000fe400078ef847 */
[----:B------:R-:W-:-:S06]  /*2760*/  MOV R71, RZ ;  /* 0x000000ff00477202 */ /* 0x000fcc0000000f00 */
[----:B------:R-:W-:Y:S01]  /*2770*/  @!P3 LDS R71, [R92+UR10+0x218] ;  /* 0x0002180a5c47b984 */ /* 0x000fe20008000800 */
[----:B-1----:R-:W-:-:S05]  /*2780*/  @!P0 IMAD R63, R66, R63, R67 ;  /* 0x0000003f423f8224 */ /* 0x002fca00078e0243 */
[C---:B0-----:R-:W-:Y:S02]  /*2790*/  @!P0 SHF.L.U32 R90, R63.reuse, 0x3, RZ ;  /* 0x000000033f5a8819 */ /* 0x041fe400000006ff */
[----:B------:R-:W-:Y:S02]  /*27a0*/  @!P0 SHF.L.U32 R63, R63, 0x1, RZ ;  /* 0x000000013f3f8819 */ /* 0x000fe400000006ff */
[----:B------:R-:W-:-:S04]  /*27b0*/  @!P0 LOP3.LUT R90, R90, 0xe0, RZ, 0xc0, !PT ;  /* 0x000000e05a5a8812 */ /* 0x000fc800078ec0ff */
[----:B------:R-:W-:Y:S01]  /*27c0*/  @!P0 LOP3.LUT R90, R90, 0xffffff00, R63, 0xf8, !PT ;  /* 0xffffff005a5a8812 */ /* 0x000fe200078ef83f */
[----:B------:R-:W-:Y:S02]  /*27d0*/  HFMA2 R63, -RZ, RZ, 0, 0 ;  /* 0x00000000ff3f7431 */ /* 0x000fe400000001ff */
[----:B---3--:R-:W-:Y:S01]  /*27e0*/  FFMA R83, R89, R26, R5 ;  /* 0x0000001a59537223 */ /* 0x008fe20000000005 */
[----:B--2---:R-:W-:Y:S02]  /*27f0*/  IMAD R5, R66, UR6, R67 ;  /* 0x0000000642057c24 */ /* 0x004fe4000f8e0243 */
[----:B------:R-:W-:Y:S01]  /*2800*/  FFMA R12, R24, R84, R12 ;  /* 0x00000054180c7223 */ /* 0x000fe2000000000c */
[C---:B------:R-:W-:Y:S01]  /*2810*/  FFMA R11, R84.reuse, R25, R11 ;  /* 0x00000019540b7223 */ /* 0x040fe2000000000b */
[CC--:B------:R-:W-:Y:S01]  /*2820*/  FFMA R8, R84.reuse, R26.reuse, R8 ;  /* 0x0000001a54087223 */ /* 0x0c0fe20000000008 */
[----:B------:R-:W-:Y:S01]  /*2830*/  FFMA R84, R84, R27, R4 ;  /* 0x0000001b54547223 */ /* 0x000fe20000000004 */
[----:B------:R-:W-:Y:S01]  /*2840*/  SHF.L.U32 R4, R5, 0x1, RZ ;  /* 0x0000000105047819 */ /* 0x000fe200000006ff */
[C---:B------:R-:W-:Y:S01]  /*2850*/  FFMA R32, R24.reuse, R81, R32 ;  /* 0x0000005118207223 */ /* 0x040fe20000000020 */
[CC--:B------:R-:W-:Y:S01]  /*2860*/  FFMA R31, R81.reuse, R25.reuse, R31 ;  /* 0x00000019511f7223 */ /* 0x0c0fe2000000001f */
[C---:B------:R-:W-:Y:S01]  /*2870*/  FFMA R30, R81.reuse, R26, R30 ;  /* 0x0000001a511e7223 */ /* 0x040fe2000000001e */
[----:B------:R-:W-:Y:S01]  /*2880*/  FFMA R23, R24, R82, R23 ;  /* 0x0000005218177223 */ /* 0x000fe20000000017 */
[C---:B------:R-:W-:Y:S01]  /*2890*/  FFMA R18, R82.reuse, R25, R18 ;  /* 0x0000001952127223 */ /* 0x040fe20000000012 */
[C---:B------:R-:W-:Y:S01]  /*28a0*/  FFMA R28, R82.reuse, R26, R28 ;  /* 0x0000001a521c7223 */ /* 0x040fe2000000001c */
[-C--:B------:R-:W-:Y:S01]  /*28b0*/  FFMA R10, R82, R27.reuse, R10 ;  /* 0x0000001b520a7223 */ /* 0x080fe2000000000a */
[----:B------:R-:W-:Y:S01]  /*28c0*/  FFMA R81, R81, R27, R7 ;  /* 0x0000001b51517223 */ /* 0x000fe20000000007 */
[C---:B------:R-:W-:Y:S01]  /*28d0*/  FFMA R82, R89.reuse, R25, R6 ;  /* 0x0000001959527223 */ /* 0x040fe20000000006 */
[----:B------:R-:W-:Y:S01]  /*28e0*/  SHF.R.U32.HI R7, RZ, 0x1, R5 ;  /* 0x00000001ff077819 */ /* 0x000fe20000011605 */
[----:B------:R-:W-:Y:S01]  /*28f0*/  FFMA R9, R24, R89, R9 ;  /* 0x0000005918097223 */ /* 0x000fe20000000009 */
[----:B------:R-:W-:Y:S01]  /*2900*/  LOP3.LUT R6, R4, 0x38, RZ, 0xc0, !PT ;  /* 0x0000003804067812 */ /* 0x000fe200078ec0ff */
[----:B------:R-:W-:Y:S01]  /*2910*/  FFMA R3, R89, R27, R3 ;  /* 0x0000001b59037223 */ /* 0x000fe20000000003 */
[----:B------:R0:W-:Y:S01]  /*2920*/  @!P0 LDS R63, [R90+UR10+0x21c] ;  /* 0x00021c0a5a3f8984 */ /* 0x0001e20008000800 */
[-C--:B------:R-:W-:Y:S01]  /*2930*/  FFMA R22, R88, R25.reuse, R22 ;  /* 0x0000001958167223 */ /* 0x080fe20000000016 */
[----:B------:R-:W-:Y:S01]  /*2940*/  LOP3.LUT R6, R6, 0x7fffffc0, R7, 0xf8, !PT ;  /* 0x7fffffc006067812 */ /* 0x000fe200078ef807 */
[-C--:B------:R-:W-:Y:S01]  /*2950*/  FFMA R19, R87, R25.reuse, R19 ;  /* 0x0000001957137223 */ /* 0x080fe20000000013 */
[C---:B------:R-:W-:Y:S01]  /*2960*/  SHF.L.U32 R7, R5.reuse, 0x2, RZ ;  /* 0x0000000205077819 */ /* 0x040fe200000006ff */
[----:B------:R-:W-:Y:S01]  /*2970*/  FFMA R16, R24, R86, R16 ;  /* 0x0000005618107223 */ /* 0x000fe20000000010 */
[----:B------:R-:W-:Y:S01]  /*2980*/  ISETP.GT.U32.AND P1, PT, R6, 0x7b, PT ;  /* 0x0000007b0600780c */ /* 0x000fe20003f24070 */
[----:B------:R-:W-:Y:S01]  /*2990*/  FFMA R15, R86, R25, R15 ;  /* 0x00000019560f7223 */ /* 0x000fe2000000000f */
[----:B------:R-:W-:Y:S01]  /*29a0*/  ISETP.GT.U32.AND P6, PT, R6, 0x7f, PT ;  /* 0x0000007f0600780c */ /* 0x000fe20003fc4070 */
[CC--:B------:R-:W-:Y:S01]  /*29b0*/  FFMA R14, R86.reuse, R26.reuse, R14 ;  /* 0x0000001a560e7223 */ /* 0x0c0fe2000000000e */
[----:B------:R-:W-:Y:S01]  /*29c0*/  FFMA R13, R86, R27, R13 ;  /* 0x0000001b560d7223 */ /* 0x000fe2000000000d */
[----:B------:R-:W-:Y:S01]  /*29d0*/  SHF.L.U32 R89, R5, 0x5, RZ ;  /* 0x0000000505597819 */ /* 0x000fe200000006ff */
[----:B------:R-:W-:Y:S01]  /*29e0*/  FFMA R20, R24, R87, R20 ;  /* 0x0000005718147223 */ /* 0x000fe20000000014 */
[C---:B------:R-:W-:Y:S01]  /*29f0*/  FFMA R0, R87.reuse, R26, R0 ;  /* 0x0000001a57007223 */ /* 0x040fe20000000000 */
[----:B------:R-:W-:Y:S01]  /*2a00*/  FFMA R17, R87, R27, R17 ;  /* 0x0000001b57117223 */ /* 0x000fe20000000011 */
[----:B------:R-:W-:Y:S01]  /*2a10*/  ISETP.GT.U32.AND P0, PT, R6, 0x7a, PT ;  /* 0x0000007a0600780c */ /* 0x000fe20003f04070 */
[----:B------:R-:W-:Y:S01]  /*2a20*/  FFMA R25, R85, R25, R34 ;  /* 0x0000001955197223 */ /* 0x000fe20000000022 */
[----:B------:R-:W-:Y:S01]  /*2a30*/  MOV R86, RZ ;  /* 0x000000ff00567202 */ /* 0x000fe20000000f00 */
[----:B------:R-:W-:Y:S01]  /*2a40*/  FFMA R29, R24, R88, R29 ;  /* 0x00000058181d7223 */ /* 0x000fe2000000001d */
[----:B------:R-:W-:Y:S01]  /*2a50*/  @!P1 SHF.L.U32 R5, R5, 0x3, RZ ;  /* 0x0000000305059819 */ /* 0x000fe200000006ff */
[CC--:B------:R-:W-:Y:S01]  /*2a60*/  FFMA R21, R88.reuse, R26.reuse, R21 ;  /* 0x0000001a58157223 */ /* 0x0c0fe20000000015 */
[----:B------:R-:W-:Y:S01]  /*2a70*/  LOP3.LUT R34, R7, 0x180, RZ, 0xc0, !PT ;  /* 0x0000018007227812 */ /* 0x000fe200078ec0ff */
[----:B------:R-:W-:Y:S01]  /*2a80*/  FFMA R2, R88, R27, R2 ;  /* 0x0000001b58027223 */ /* 0x000fe20000000002 */
[----:B------:R-:W-:Y:S01]  /*2a90*/  LEA R87, R6, UR10, 0x2 ;  /* 0x0000000a06577c11 */ /* 0x000fe2000f8e10ff */
[----:B------:R-:W-:Y:S01]  /*2aa0*/  FFMA R24, R24, R85, R33 ;  /* 0x0000005518187223 */ /* 0x000fe20000000021 */
[----:B------:R-:W-:Y:S01]  /*2ab0*/  @!P1 LOP3.LUT R5, R5, 0xe0, RZ, 0xc0, !PT ;  /* 0x000000e005059812 */ /* 0x000fe200078ec0ff */
[C---:B------:R-:W-:Y:S01]  /*2ac0*/  FFMA R26, R85.reuse, R26, R59 ;  /* 0x0000001a551a7223 */ /* 0x040fe2000000003b */
[----:B------:R-:W-:Y:S01]  /*2ad0*/  LOP3.LUT R89, R34, 0x60, R89, 0xf8, !PT ;  /* 0x0000006022597812 */ /* 0x000fe200078ef859 */
[----:B------:R-:W-:Y:S01]  /*2ae0*/  @!P6 LDS R86, [R87+0x400] ;  /* 0x000400005756e984 */ /* 0x000fe20000000800 */
[C---:B------:R-:W-:Y:S01]  /*2af0*/  ISETP.GT.U32.AND P6, PT, R6.reuse, 0x79, PT ;  /* 0x000000790600780c */ /* 0x040fe20003fc4070 */
[----:B0-----:R-:W0:Y:S01]  /*2b00*/  @!P0 LDC R90, c[0x0][0x360] ;  /* 0x0000d800ff5a8b82 */ /* 0x001e220000000800 */
[C---:B------:R-:W-:Y:S01]  /*2b10*/  ISETP.GT.U32.AND P5, PT, R6.reuse, 0x7e, PT ;  /* 0x0000007e0600780c */ /* 0x040fe20003fa4070 */
[----:B------:R-:W-:Y:S01]  /*2b20*/  FFMA R64, R85, R27, R64 ;  /* 0x0000001b55407223 */ /* 0x000fe20000000040 */
[C---:B------:R-:W-:Y:S01]  /*2b30*/  ISETP.GT.U32.AND P4, PT, R6.reuse, 0x7d, PT ;  /* 0x0000007d0600780c */ /* 0x040fe20003f84070 */
[----:B------:R-:W-:Y:S01]  /*2b40*/  HFMA2 R33, -RZ, RZ, 0, 0 ;  /* 0x00000000ff217431 */ /* 0x000fe200000001ff */
[----:B------:R-:W-:Y:S01]  /*2b50*/  ISETP.GT.U32.AND P3, PT, R6, 0x7c, PT ;  /* 0x0000007c0600780c */ /* 0x000fe20003f64070 */
[----:B------:R-:W-:Y:S01]  /*2b60*/  HFMA2 R34, -RZ, RZ, 0, 0 ;  /* 0x00000000ff227431 */ /* 0x000fe200000001ff */
[----:B------:R-:W-:-:S02]  /*2b70*/  @!P1 LOP3.LUT R88, R5, 0xffffff00, R4, 0xf8, !PT ;  /* 0xffffff0005589812 */ /* 0x000fc400078ef804 */
[----:B------:R-:W1:Y:S01]  /*2b80*/  LDS.128 R4, [R89+UR5+0x200] ;  /* 0x0002000559047984 */ /* 0x000e620008000c00 */
[----:B------:R-:W-:Y:S02]  /*2b90*/  MOV R27, RZ ;  /* 0x000000ff001b7202 */ /* 0x000fe40000000f00 */
[----:B------:R-:W2:Y:S01]  /*2ba0*/  @!P6 LDC R85, c[0x0][0x360] ;  /* 0x0000d800ff55eb82 */ /* 0x000ea20000000800 */
[----:B------:R-:W3:Y:S01]  /*2bb0*/  LDCU UR6, c[0x0][0x360] ;  /* 0x00006c00ff0677ac */ /* 0x000ee20008000800 */
[----:B------:R-:W-:Y:S01]  /*2bc0*/  @!P5 LDS R33, [R87+0x404] ;  /* 0x000404005721d984 */ /* 0x000fe20000000800 */
[----:B------:R-:W-:-:S03]  /*2bd0*/  MOV R59, RZ ;  /* 0x000000ff003b7202 */ /* 0x000fc60000000f00 */
[----:B------:R-:W-:Y:S04]  /*2be0*/  @!P4 LDS R27, [R87+0x408] ;  /* 0x00040800571bc984 */ /* 0x000fe80000000800 */
[----:B------:R2:W-:Y:S01]  /*2bf0*/  @!P3 LDS R34, [R87+0x40c] ;  /* 0x00040c005722b984 */ /* 0x0005e20000000800 */
[----:B0-----:R-:W-:-:S03]  /*2c00*/  @!P0 IMAD R90, R66, R90, R67 ;  /* 0x0000005a425a8224 */ /* 0x001fc600078e0243 */
[----:B------:R0:W-:Y:S02]  /*2c10*/  @!P1 LDS R59, [R88+UR10+0x410] ;  /* 0x0004100a583b9984 */ /* 0x0001e40008000800 */
[C---:B------:R-:W-:Y:S02]  /*2c20*/  @!P0 SHF.L.U32 R91, R90.reuse, 0x3, RZ ;  /* 0x000000035a5b8819 */ /* 0x040fe400000006ff */
[----:B------:R-:W-:Y:S02]  /*2c30*/  @!P0 SHF.L.U32 R90, R90, 0x1, RZ ;  /* 0x000000015a5a8819 */ /* 0x000fe400000006ff */
[----:B------:R-:W-:Y:S01]  /*2c40*/  @!P0 LOP3.LUT R91, R91, 0xe0, RZ, 0xc0, !PT ;  /* 0x000000e05b5b8812 */ /* 0x000fe200078ec0ff */
[----:B--2---:R-:W-:Y:S02]  /*2c50*/  @!P6 IMAD R87, R66, R85, R67 ;  /* 0x000000554257e224 */ /* 0x004fe400078e0243 */
[----:B------:R-:W-:Y:S01]  /*2c60*/  HFMA2 R85, -RZ, RZ, 0, 0 ;  /* 0x00000000ff557431 */ /* 0x000fe200000001ff */
[----:B------:R-:W-:-:S02]  /*2c70*/  @!P0 LOP3.LUT R90, R91, 0xffffff00, R90, 0xf8, !PT ;  /* 0xffffff005b5a8812 */ /* 0x000fc400078ef85a */
[C---:B------:R-:W-:Y:S02]  /*2c80*/  @!P6 SHF.L.U32 R91, R87.reuse, 0x3, RZ ;  /* 0x00000003575be819 */ /* 0x040fe400000006ff */
[----:B------:R-:W-:Y:S02]  /*2c90*/  @!P6 SHF.L.U32 R87, R87, 0x1, RZ ;  /* 0x000000015757e819 */ /* 0x000fe400000006ff */
[----:B0-----:R-:W-:Y:S01]  /*2ca0*/  @!P6 LOP3.LUT R88, R91, 0xe0, RZ, 0xc0, !PT ;  /* 0x000000e05b58e812 */ /* 0x001fe200078ec0ff */
[----:B------:R0:W-:Y:S01]  /*2cb0*/  @!P0 LDS R85, [R90+UR10+0x414] ;  /* 0x0004140a5a558984 */ /* 0x0001e20008000800 */
[C---:B-1----:R-:W-:Y:S01]  /*2cc0*/  FFMA R75, R4.reuse, R77, R75 ;  /* 0x0000004d044b7223 */ /* 0x042fe2000000004b */
[C---:B------:R-:W-:Y:S01]  /*2cd0*/  FFMA R40, R4.reuse, R76, R40 ;  /* 0x0000004c04287223 */ /* 0x040fe20000000028 */
[C---:B------:R-:W-:Y:S01]  /*2ce0*/  FFMA R38, R4.reuse, R72, R38 ;  /* 0x0000004804267223 */ /* 0x040fe20000000026 */
[C---:B------:R-:W-:Y:S01]  /*2cf0*/  FFMA R39, R4.reuse, R74, R39 ;  /* 0x0000004a04277223 */ /* 0x040fe20000000027 */
[C---:B------:R-:W-:Y:S01]  /*2d00*/  FFMA R37, R4.reuse, R78, R37 ;  /* 0x0000004e04257223 */ /* 0x040fe20000000025 */
[C---:B------:R-:W-:Y:S01]  /*2d10*/  FFMA R36, R4.reuse, R73, R36 ;  /* 0x0000004904247223 */ /* 0x040fe20000000024 */
[C---:B------:R-:W-:Y:S01]  /*2d20*/  FFMA R35, R4.reuse, R71, R35 ;  /* 0x0000004704237223 */ /* 0x040fe20000000023 */
[----:B------:R-:W-:Y:S01]  /*2d30*/  FFMA R79, R4, R63, R79 ;  /* 0x0000003f044f7223 */ /* 0x000fe2000000004f */
[----:B---3--:R-:W-:Y:S01]  /*2d40*/  IMAD R4, R66, UR6, R67 ;  /* 0x0000000642047c24 */ /* 0x008fe2000f8e0243 */
[----:B------:R-:W-:Y:S01]  /*2d50*/  @!P6 LOP3.LUT R88, R88, 0xffffff00, R87, 0xf8, !PT ;  /* 0xffffff005858e812 */ /* 0x000fe200078ef857 */
[-C--:B------:R-:W-:Y:S01]  /*2d60*/  FFMA R43, R77, R5.reuse, R43 ;  /* 0x000000054d2b7223 */ /* 0x080fe2000000002b */
[----:B------:R-:W-:Y:S01]  /*2d70*/  MOV R87, RZ ;  /* 0x000000ff00577202 */ /* 0x000fe20000000f00 */
[-C--:B------:R-:W-:Y:S01]  /*2d80*/  FFMA R42, R76, R5.reuse, R42 ;  /* 0x000000054c2a7223 */ /* 0x080fe2000000002a */
[----:B0-----:R-:W-:Y:S01]  /*2d90*/  SHF.L.U32 R90, R4, 0x1, RZ ;  /* 0x00000001045a7819 */ /* 0x001fe200000006ff */
[-C--:B------:R-:W-:Y:S01]  /*2da0*/  FFMA R41, R72, R5.reuse, R41 ;  /* 0x0000000548297223 */ /* 0x080fe20000000029 */
[----:B------:R-:W-:Y:S01]  /*2db0*/  SHF.R.U32.HI R91, RZ, 0x1, R4 ;  /* 0x00000001ff5b7819 */ /* 0x000fe20000011604 */
[-C--:B------:R-:W-:Y:S01]  /*2dc0*/  FFMA R46, R74, R5.reuse, R46 ;  /* 0x000000054a2e7223 */ /* 0x080fe2000000002e */
[----:B------:R-:W-:Y:S01]  /*2dd0*/  LOP3.LUT R90, R90, 0x38, RZ, 0xc0, !PT ;  /* 0x000000385a5a7812 */ /* 0x000fe200078ec0ff */
[----:B------:R0:W-:Y:S01]  /*2de0*/  @!P6 LDS R87, [R88+UR10+0x418] ;  /* 0x0004180a5857e984 */ /* 0x0001e20008000800 */
[-C--:B------:R-:W-:Y:S01]  /*2df0*/  FFMA R47, R78, R5.reuse, R47 ;  /* 0x000000054e2f7223 */ /* 0x080fe2000000002f */
[-C--:B------:R-:W-:Y:S01]  /*2e00*/  FFMA R44, R73, R5.reuse, R44 ;  /* 0x00000005492c7223 */ /* 0x080fe2000000002c */
[----:B------:R-:W-:Y:S01]  /*2e10*/  LOP3.LUT R90, R90, 0x7fffffc0, R91, 0xf8, !PT ;  /* 0x7fffffc05a5a7812 */ /* 0x000fe200078ef85b */
[-C--:B------:R-:W-:Y:S01]  /*2e20*/  FFMA R45, R71, R5.reuse, R45 ;  /* 0x00000005472d7223 */ /* 0x080fe2000000002d */
[----:B------:R-:W-:Y:S01]  /*2e30*/  FFMA R48, R63, R5, R48 ;  /* 0x000000053f307223 */ /* 0x000fe20000000030 */
[-C--:B------:R-:W-:Y:S01]  /*2e40*/  FFMA R69, R77, R6.reuse, R69 ;  /* 0x000000064d457223 */ /* 0x080fe20000000045 */
[----:B------:R-:W-:Y:S01]  /*2e50*/  ISETP.GT.U32.AND P0, PT, R90, 0x78, PT ;  /* 0x000000785a00780c */ /* 0x000fe20003f04070 */
        /* <DEDUP_REMOVED lines=14> */
[----:B0-----:R-:W-:-:S02]  /*2f40*/  FFMA R88, R63, R7, R80 ;  /* 0x000000073f587223 */ /* 0x001fc40000000050 */
[----:B------:R-:W0:Y:S01]  /*2f50*/  LDS.128 R4, [R89+UR5+0x210] ;  /* 0x0002100559047984 */ /* 0x000e220008000c00 */
[----:B------:R-:W1:Y:S01]  /*2f60*/  @!P0 LDC R80, c[0x0][0x360] ;  /* 0x0000d800ff508b82 */ /* 0x000e620000000800 */
[----:B------:R-:W2:Y:S01]  /*2f70*/  LDCU UR6, c[0x0][0x360] ;  /* 0x00006c00ff0677ac */ /* 0x000ea20008000800 */
[----:B-1----:R-:W-:-:S05]  /*2f80*/  @!P0 IMAD R80, R66, R80, R67 ;  /* 0x0000005042508224 */ /* 0x002fca00078e0243 */
[C---:B------:R-:W-:Y:S02]  /*2f90*/  @!P0 SHF.L.U32 R90, R80.reuse, 0x3, RZ ;  /* 0x00000003505a8819 */ /* 0x040fe400000006ff */
[----:B------:R-:W-:Y:S02]  /*2fa0*/  @!P0 SHF.L.U32 R80, R80, 0x1, RZ ;  /* 0x0000000150508819 */ /* 0x000fe400000006ff */
[----:B------:R-:W-:-:S04]  /*2fb0*/  @!P0 LOP3.LUT R91, R90, 0xe0, RZ, 0xc0, !PT ;  /* 0x000000e05a5b8812 */ /* 0x000fc800078ec0ff */
[----:B------:R-:W-:Y:S01]  /*2fc0*/  @!P0 LOP3.LUT R91, R91, 0xffffff00, R80, 0xf8, !PT ;  /* 0xffffff005b5b8812 */ /* 0x000fe200078ef850 */
[----:B------:R-:W-:Y:S02]  /*2fd0*/  HFMA2 R80, -RZ, RZ, 0, 0 ;  /* 0x00000000ff507431 */ /* 0x000fe400000001ff */
[----:B0-----:R-:W-:Y:S01]  /*2fe0*/  FFMA R29, R4, R74, R29 ;  /* 0x0000004a041d7223 */ /* 0x001fe2000000001d */
[C---:B------:R-:W-:Y:S01]  /*2ff0*/  FFMA R22, R74.reuse, R5, R22 ;  /* 0x000000054a167223 */ /* 0x040fe20000000016 */
[CC--:B------:R-:W-:Y:S01]  /*3000*/  FFMA R21, R74.reuse, R6.reuse, R21 ;  /* 0x000000064a157223 */ /* 0x0c0fe20000000015 */
[----:B------:R-:W-:Y:S01]  /*3010*/  FFMA R2, R74, R7, R2 ;  /* 0x000000074a027223 */ /* 0x000fe20000000002 */
[----:B--2---:R-:W-:Y:S02]  /*3020*/  IMAD R74, R66, UR6, R67 ;  /* 0x00000006424a7c24 */ /* 0x004fe4000f8e0243 */
[----:B------:R-:W-:Y:S01]  /*3030*/  FFMA R32, R4, R77, R32 ;  /* 0x0000004d04207223 */ /* 0x000fe20000000020 */
[C---:B------:R-:W-:Y:S01]  /*3040*/  FFMA R31, R77.reuse, R5, R31 ;  /* 0x000000054d1f7223 */ /* 0x040fe2000000001f */
[C---:B------:R-:W-:Y:S01]  /*3050*/  FFMA R30, R77.reuse, R6, R30 ;  /* 0x000000064d1e7223 */ /* 0x040fe2000000001e */
[----:B------:R-:W-:Y:S01]  /*3060*/  FFMA R81, R77, R7, R81 ;  /* 0x000000074d517223 */ /* 0x000fe20000000051 */
[----:B------:R-:W-:Y:S01]  /*3070*/  SHF.L.U32 R77, R74, 0x1, RZ ;  /* 0x000000014a4d7819 */ /* 0x000fe200000006ff */
[----:B------:R-:W-:Y:S01]  /*3080*/  FFMA R9, R4, R72, R9 ;  /* 0x0000004804097223 */ /* 0x000fe20000000009 */
[C---:B------:R-:W-:Y:S01]  /*3090*/  FFMA R82, R72.reuse, R5, R82 ;  /* 0x0000000548527223 */ /* 0x040fe20000000052 */
[CC--:B------:R-:W-:Y:S01]  /*30a0*/  FFMA R83, R72.reuse, R6.reuse, R83 ;  /* 0x0000000648537223 */ /* 0x0c0fe20000000053 */
[----:B------:R-:W-:Y:S01]  /*30b0*/  FFMA R3, R72, R7, R3 ;  /* 0x0000000748037223 */ /* 0x000fe20000000003 */
[C---:B------:R-:W-:Y:S01]  /*30c0*/  FFMA R12, R4.reuse, R73, R12 ;  /* 0x00000049040c7223 */ /* 0x040fe2000000000c */
[C---:B------:R-:W-:Y:S01]  /*30d0*/  FFMA R11, R73.reuse, R5, R11 ;  /* 0x00000005490b7223 */ /* 0x040fe2000000000b */
[C---:B------:R-:W-:Y:S01]  /*30e0*/  FFMA R8, R73.reuse, R6, R8 ;  /* 0x0000000649087223 */ /* 0x040fe20000000008 */
[----:B------:R-:W-:Y:S01]  /*30f0*/  FFMA R84, R73, R7, R84 ;  /* 0x0000000749547223 */ /* 0x000fe20000000054 */
[----:B------:R-:W-:Y:S01]  /*3100*/  SHF.R.U32.HI R72, RZ, 0x1, R74 ;  /* 0x00000001ff487819 */ /* 0x000fe2000001164a */
[----:B------:R0:W-:Y:S01]  /*3110*/  @!P0 LDS R80, [R91+UR10+0x41c] ;  /* 0x00041c0a5b508984 */ /* 0x0001e20008000800 */
[----:B------:R-:W-:Y:S01]  /*3120*/  LOP3.LUT R73, R77, 0x38, RZ, 0xc0, !PT ;  /* 0x000000384d497812 */ /* 0x000fe200078ec0ff */
[C---:B------:R-:W-:Y:S01]  /*3130*/  FFMA R23, R4.reuse, R76, R23 ;  /* 0x0000004c04177223 */ /* 0x040fe20000000017 */
[C---:B------:R-:W-:Y:S01]  /*3140*/  FFMA R20, R4.reuse, R78, R20 ;  /* 0x0000004e04147223 */ /* 0x040fe20000000014 */
[C---:B------:R-:W-:Y:S01]  /*3150*/  FFMA R16, R4.reuse, R71, R16 ;  /* 0x0000004704107223 */ /* 0x040fe20000000010 */
[----:B------:R-:W-:Y:S01]  /*3160*/  LOP3.LUT R73, R73, 0x7fffffc0, R72, 0xf8, !PT ;  /* 0x7fffffc049497812 */ /* 0x000fe200078ef848 */
[----:B------:R-:W-:Y:S01]  /*3170*/  FFMA R24, R4, R63, R24 ;  /* 0x0000003f04187223 */ /* 0x000fe20000000018 */
[----:B------:R-:W-:Y:S01]  /*3180*/  SHF.L.U32 R4, R74, 0x2, RZ ;  /* 0x000000024a047819 */ /* 0x000fe200000006ff */
[-C--:B------:R-:W-:Y:S01]  /*3190*/  FFMA R18, R76, R5.reuse, R18 ;  /* 0x000000054c127223 */ /* 0x080fe20000000012 */
[----:B------:R-:W-:Y:S01]  /*31a0*/  ISETP.GT.U32.AND P0, PT, R73, 0x7a, PT ;  /* 0x0000007a4900780c */ /* 0x000fe20003f04070 */
[-C--:B------:R-:W-:Y:S01]  /*31b0*/  FFMA R19, R78, R5.reuse, R19 ;  /* 0x000000054e137223 */ /* 0x080fe20000000013 */
[-C--:B------:R-:W-:Y:S01]  /*31c0*/  FFMA R15, R71, R5.reuse, R15 ;  /* 0x00000005470f7223 */ /* 0x080fe2000000000f */
[----:B------:R-:W-:Y:S01]  /*31d0*/  FFMA R25, R63, R5, R25 ;  /* 0x000000053f197223 */ /* 0x000fe20000000019 */
[----:B------:R-:W-:Y:S01]  /*31e0*/  LOP3.LUT R5, R4, 0x180, RZ, 0xc0, !PT ;  /* 0x0000018004057812 */ /* 0x000fe200078ec0ff */
[CC--:B------:R-:W-:Y:S01]  /*31f0*/  FFMA R0, R78.reuse, R6.reuse, R0 ;  /* 0x000000064e007223 */ /* 0x0c0fe20000000000 */
[C---:B------:R-:W-:Y:S01]  /*3200*/  ISETP.GT.U32.AND P1, PT, R73.reuse, 0x7b, PT ;  /* 0x0000007b4900780c */ /* 0x040fe20003f24070 */
[-C--:B------:R-:W-:Y:S01]  /*3210*/  FFMA R17, R78, R7.reuse, R17 ;  /* 0x000000074e117223 */ /* 0x080fe20000000011 */
[C---:B------:R-:W-:Y:S01]  /*3220*/  ISETP.GT.U32.AND P6, PT, R73.reuse, 0x7f, PT ;  /* 0x0000007f4900780c */ /* 0x040fe20003fc4070 */
[-C--:B------:R-:W-:Y:S01]  /*3230*/  FFMA R28, R76, R6.reuse, R28 ;  /* 0x000000064c1c7223 */ /* 0x080fe2000000001c */
[----:B------:R-:W-:Y:S01]  /*3240*/  SHF.L.U32 R78, R74, 0x5, RZ ;  /* 0x000000054a4e7819 */ /* 0x000fe200000006ff */
[-C--:B------:R-:W-:Y:S01]  /*3250*/  FFMA R10, R76, R7.reuse, R10 ;  /* 0x000000074c0a7223 */ /* 0x080fe2000000000a */
[----:B------:R-:W-:Y:S01]  /*3260*/  MOV R76, RZ ;  /* 0x000000ff004c7202 */ /* 0x000fe20000000f00 */
[----:B------:R-:W1:Y:S01]  /*3270*/  @!P0 LDC R4, c[0x0][0x360] ;  /* 0x0000d800ff048b82 */ /* 0x000e620000000800 */
[----:B------:R-:W-:Y:S01]  /*3280*/  LEA R89, R73, UR10, 0x2 ;  /* 0x0000000a49597c11 */ /* 0x000fe2000f8e10ff */
[-C--:B------:R-:W-:Y:S01]  /*3290*/  FFMA R14, R71, R6.reuse, R14 ;  /* 0x00000006470e7223 */ /* 0x080fe2000000000e */
[----:B------:R-:W-:Y:S01]  /*32a0*/  LOP3.LUT R78, R5, 0x60, R78, 0xf8, !PT ;  /* 0x00000060054e7812 */ /* 0x000fe200078ef84e */
[-C--:B------:R-:W-:Y:S01]  /*32b0*/  FFMA R13, R71, R7.reuse, R13 ;  /* 0x00000007470d7223 */ /* 0x080fe2000000000d */
[C---:B------:R-:W-:Y:S01]  /*32c0*/  FFMA R26, R63.reuse, R6, R26 ;  /* 0x000000063f1a7223 */ /* 0x040fe2000000001a */
[----:B------:R-:W-:Y:S01]  /*32d0*/  @!P1 SHF.L.U32 R74, R74, 0x3, RZ ;  /* 0x000000034a4a9819 */ /* 0x000fe200000006ff */
[----:B------:R-:W-:Y:S01]  /*32e0*/  FFMA R72, R63, R7, R64 ;  /* 0x000000073f487223 */ /* 0x000fe20000000040 */
[----:B------:R-:W-:Y:S01]  /*32f0*/  @!P6 LDS R76, [R89+0x600] ;  /* 0x00060000594ce984 */ /* 0x000fe20000000800 */
[----:B------:R-:W-:Y:S01]  /*3300*/  ISETP.GT.U32.AND P6, PT, R73, 0x79, PT ;  /* 0x000000794900780c */ /* 0x000fe20003fc4070 */
[----:B------:R-:W-:Y:S01]  /*3310*/  HFMA2 R64, -RZ, RZ, 0, 0 ;  /* 0x00000000ff407431 */ /* 0x000fe200000001ff */
[----:B------:R-:W-:-:S02]  /*3320*/  @!P1 LOP3.LUT R74, R74, 0xe0, RZ, 0xc0, !PT ;  /* 0x000000e04a4a9812 */ /* 0x000fc400078ec0ff */
[C---:B------:R-:W-:Y:S02]  /*3330*/  ISETP.GT.U32.AND P5, PT, R73.reuse, 0x7e, PT ;  /* 0x0000007e4900780c */ /* 0x040fe40003fa4070 */
[----:B------:R-:W-:Y:S02]  /*3340*/  @!P1 LOP3.LUT R90, R74, 0xffffff00, R77, 0xf8, !PT ;  /* 0xffffff004a5a9812 */ /* 0x000fe400078ef84d */
[C---:B------:R-:W-:Y:S02]  /*3350*/  ISETP.GT.U32.AND P4, PT, R73.reuse, 0x7d, PT ;  /* 0x0000007d4900780c */ /* 0x040fe40003f84070 */
[----:B------:R-:W-:Y:S01]  /*3360*/  ISETP.GT.U32.AND P3, PT, R73, 0x7c, PT ;  /* 0x0000007c4900780c */ /* 0x000fe20003f64070 */
[----:B------:R-:W-:Y:S01]  /*3370*/  HFMA2 R73, -RZ, RZ, 0, 0 ;  /* 0x00000000ff497431 */ /* 0x000fe200000001ff */
[----:B------:R-:W-:Y:S01]  /*3380*/  MOV R63, RZ ;  /* 0x000000ff003f7202 */ /* 0x000fe20000000f00 */
[----:B------:R-:W2:Y:S01]  /*3390*/  @!P6 LDC R71, c[0x0][0x360] ;  /* 0x0000d800ff47eb82 */ /* 0x000ea20000000800 */
[----:B------:R-:W3:Y:S01]  /*33a0*/  LDCU UR6, c[0x0][0x360] ;  /* 0x00006c00ff0677ac */ /* 0x000ee20008000800 */
[----:B-1----:R-:W-:Y:S01]  /*33b0*/  @!P0 IMAD R77, R66, R4, R67 ;  /* 0x00000004424d8224 */ /* 0x002fe200078e0243 */
[----:B------:R-:W-:Y:S01]  /*33c0*/  MOV R74, RZ ;  /* 0x000000ff004a7202 */ /* 0x000fe20000000f00 */
[----:B------:R-:W1:Y:S03]  /*33d0*/  LDS.128 R4, [R78+UR5+0x400] ;  /* 0x000400054e047984 */ /* 0x000e660008000c00 */
[C---:B0-----:R-:W-:Y:S01]  /*33e0*/  @!P0 SHF.L.U32 R91, R77.reuse, 0x3, RZ ;  /* 0x000000034d5b8819 */ /* 0x041fe200000006ff */
[----:B------:R-:W-:Y:S01]  /*33f0*/  @!P5 LDS R64, [R89+0x604] ;  /* 0x000604005940d984 */ /* 0x000fe20000000800 */
[----:B------:R-:W-:-:S02]  /*3400*/  @!P0 SHF.L.U32 R77, R77, 0x1, RZ ;  /* 0x000000014d4d8819 */ /* 0x000fc400000006ff */
[----:B------:R-:W-:Y:S01]  /*3410*/  @!P0 LOP3.LUT R92, R91, 0xe0, RZ, 0xc0, !PT ;  /* 0x000000e05b5c8812 */ /* 0x000fe200078ec0ff */
[----:B------:R-:W-:Y:S03]  /*3420*/  @!P4 LDS R63, [R89+0x608] ;  /* 0x00060800593fc984 */ /* 0x000fe60000000800 */
[----:B------:R-:W-:Y:S01]  /*3430*/  @!P0 LOP3.LUT R92, R92, 0xffffff00, R77, 0xf8, !PT ;  /* 0xffffff005c5c8812 */ /* 0x000fe200078ef84d */
[----:B------:R0:W-:Y:S01]  /*3440*/  @!P3 LDS R73, [R89+0x60c] ;  /* 0x00060c005949b984 */ /* 0x0001e20000000800 */
[----:B------:R-:W-:-:S03]  /*3450*/  HFMA2 R77, -RZ, RZ, 0, 0 ;  /* 0x00000000ff4d7431 */ /* 0x000fc600000001ff */
[----:B------:R4:W-:Y:S01]  /*3460*/  @!P1 LDS R74, [R90+UR10+0x610] ;  /* 0x0006100a5a4a9984 */ /* 0x0009e20008000800 */
[----:B--2---:R-:W-:-:S03]  /*3470*/  @!P6 IMAD R71, R66, R71, R67 ;  /* 0x000000474247e224 */ /* 0x004fc600078e0243 */
[----:B------:R-:W-:Y:S02]  /*3480*/  @!P0 LDS R77, [R92+UR10+0x614] ;  /* 0x0006140a5c4d8984 */ /* 0x000fe40008000800 */
[C---:B0-----:R-:W-:Y:S02]  /*3490*/  @!P6 SHF.L.U32 R89, R71.reuse, 0x3, RZ ;  /* 0x000000034759e819 */ /* 0x041fe400000006ff */
[----:B------:R-:W-:Y:S02]  /*34a0*/  @!P6 SHF.L.U32 R71, R71, 0x1, RZ ;  /* 0x000000014747e819 */ /* 0x000fe400000006ff */
[----:B----4-:R-:W-:-:S04]  /*34b0*/  @!P6 LOP3.LUT R90, R89, 0xe0, RZ, 0xc0, !PT ;  /* 0x000000e0595ae812 */ /* 0x010fc800078ec0ff */
[----:B------:R-:W-:Y:S02]  /*34c0*/  @!P6 LOP3.LUT R90, R90, 0xffffff00, R71, 0xf8, !PT ;  /* 0xffffff005a5ae812 */ /* 0x000fe400078ef847 */
[----:B------:R-:W-:Y:S01]  /*34d0*/  MOV R71, RZ ;  /* 0x000000ff00477202 */ /* 0x000fe20000000f00 */
        /* <DEDUP_REMOVED lines=8> */
[----:B---3--:R-:W-:-:S02]  /*3560*/  IMAD R4, R66, UR6, R67 ;  /* 0x0000000642047c24 */ /* 0x008fc4000f8e0243 */
        /* <DEDUP_REMOVED lines=10> */
[----:B------:R-:W-:Y:S01]  /*3610*/  FFMA R48, R80, R5, R48 ;  /* 0x0000000550307223 */ /* 0x000fe20000000030 */
[-C--:B------:R-:W-:Y:S01]  /*3620*/  FFMA R69, R86, R6.reuse, R69 ;  /* 0x0000000656457223 */ /* 0x080fe20000000045 */
[----:B------:R-:W-:Y:S01]  /*3630*/  LOP3.LUT R4, R89, 0x7fffffc0, R4, 0xf8, !PT ;  /* 0x7fffffc059047812 */ /* 0x000fe200078ef804 */
[-C--:B------:R-:W-:Y:S01]  /*3640*/  FFMA R54, R33, R6.reuse, R54 ;  /* 0x0000000621367223 */ /* 0x080fe20000000036 */
        /* <DEDUP_REMOVED lines=15> */
[----:B------:R-:W0:Y:S01]  /*3740*/  @!P0 LDC R89, c[0x0][0x360] ;  /* 0x0000d800ff598b82 */ /* 0x000e220000000800 */
[----:B------:R1:W2:Y:S01]  /*3750*/  LDS.128 R4, [R78+UR5+0x410] ;  /* 0x000410054e047984 */ /* 0x0002a20008000c00 */
[----:B------:R-:W3:Y:S03]  /*3760*/  LDCU UR6, c[0x0][0x360] ;  /* 0x00006c00ff0677ac */ /* 0x000ee60008000800 */
[----:B------:R4:W-:Y:S01]  /*3770*/  @!P6 LDS R71, [R90+UR10+0x618] ;  /* 0x0006180a5a47e984 */ /* 0x0009e20008000800 */
[----:B-1----:R-:W-:-:S02]  /*3780*/  HFMA2 R78, -RZ, RZ, 0, 0 ;  /* 0x00000000ff4e7431 */ /* 0x002fc400000001ff */
[----:B0-----:R-:W-:-:S05]  /*3790*/  @!P0 IMAD R89, R66, R89, R67 ;  /* 0x0000005942598224 */ /* 0x001fca00078e0243 */
[C---:B----4-:R-:W-:Y:S02]  /*37a0*/  @!P0 SHF.L.U32 R90, R89.reuse, 0x3, RZ ;  /* 0x00000003595a8819 */ /* 0x050fe400000006ff */
[----:B------:R-:W-:Y:S02]  /*37b0*/  @!P0 SHF.L.U32 R89, R89, 0x1, RZ ;  /* 0x0000000159598819 */ /* 0x000fe400000006ff */
[----:B------:R-:W-:-:S04]  /*37c0*/  @!P0 LOP3.LUT R90, R90, 0xe0, RZ, 0xc0, !PT ;  /* 0x000000e05a5a8812 */ /* 0x000fc800078ec0ff */
[----:B------:R-:W-:Y:S01]  /*37d0*/  @!P0 LOP3.LUT R89, R90, 0xffffff00, R89, 0xf8, !PT ;  /* 0xffffff005a598812 */ /* 0x000fe200078ef859 */
[----:B--2---:R-:W-:Y:S01]  /*37e0*/  FFMA R23, R4, R33, R23 ;  /* 0x0000002104177223 */ /* 0x004fe20000000017 */
[C---:B------:R-:W-:Y:S01]  /*37f0*/  FFMA R18, R33.reuse, R5, R18 ;  /* 0x0000000521127223 */ /* 0x040fe20000000012 */
[CC--:B------:R-:W-:Y:S01]  /*3800*/  FFMA R28, R33.reuse, R6.reuse, R28 ;  /* 0x00000006211c7223 */ /* 0x0c0fe2000000001c */
[----:B------:R-:W-:Y:S01]  /*3810*/  FFMA R10, R33, R7, R10 ;  /* 0x00000007210a7223 */ /* 0x000fe2000000000a */
[----:B---3--:R-:W-:Y:S02]  /*3820*/  IMAD R33, R66, UR6, R67 ;  /* 0x0000000642217c24 */ /* 0x008fe4000f8e0243 */
[C---:B------:R-:W-:Y:S01]  /*3830*/  FFMA R20, R4.reuse, R59, R20 ;  /* 0x0000003b04147223 */ /* 0x040fe20000000014 */
[C---:B------:R-:W-:Y:S01]  /*3840*/  FFMA R19, R59.reuse, R5, R19 ;  /* 0x000000053b137223 */ /* 0x040fe20000000013 */
[CC--:B------:R-:W-:Y:S01]  /*3850*/  FFMA R0, R59.reuse, R6.reuse, R0 ;  /* 0x000000063b007223 */ /* 0x0c0fe20000000000 */
[----:B------:R-:W-:Y:S01]  /*3860*/  FFMA R17, R59, R7, R17 ;  /* 0x000000073b117223 */ /* 0x000fe20000000011 */
[----:B------:R-:W-:Y:S01]  /*3870*/  SHF.L.U32 R59, R33, 0x1, RZ ;  /* 0x00000001213b7819 */ /* 0x000fe200000006ff */
[C---:B------:R-:W-:Y:S01]  /*3880*/  FFMA R9, R4.reuse, R27, R9 ;  /* 0x0000001b04097223 */ /* 0x040fe20000000009 */
[C---:B------:R-:W-:Y:S01]  /*3890*/  FFMA R82, R27.reuse, R5, R82 ;  /* 0x000000051b527223 */ /* 0x040fe20000000052 */
[C---:B------:R-:W-:Y:S01]  /*38a0*/  FFMA R83, R27.reuse, R6, R83 ;  /* 0x000000061b537223 */ /* 0x040fe20000000053 */
[----:B------:R-:W-:Y:S01]  /*38b0*/  FFMA R3, R27, R7, R3 ;  /* 0x000000071b037223 */ /* 0x000fe20000000003 */
[----:B------:R-:W-:Y:S01]  /*38c0*/  FFMA R29, R4, R34, R29 ;  /* 0x00000022041d7223 */ /* 0x000fe2000000001d */
[C---:B------:R-:W-:Y:S01]  /*38d0*/  FFMA R22, R34.reuse, R5, R22 ;  /* 0x0000000522167223 */ /* 0x040fe20000000016 */
[C---:B------:R-:W-:Y:S01]  /*38e0*/  FFMA R21, R34.reuse, R6, R21 ;  /* 0x0000000622157223 */ /* 0x040fe20000000015 */
[----:B------:R-:W-:Y:S01]  /*38f0*/  FFMA R2, R34, R7, R2 ;  /* 0x0000000722027223 */ /* 0x000fe20000000002 */
[----:B------:R-:W-:Y:S01]  /*3900*/  SHF.R.U32.HI R34, RZ, 0x1, R33 ;  /* 0x00000001ff227819 */ /* 0x000fe20000011621 */
[C---:B------:R-:W-:Y:S01]  /*3910*/  FFMA R32, R4.reuse, R86, R32 ;  /* 0x0000005604207223 */ /* 0x040fe20000000020 */
[----:B------:R-:W-:Y:S01]  /*3920*/  LOP3.LUT R27, R59, 0x38, RZ, 0xc0, !PT ;  /* 0x000000383b1b7812 */ /* 0x000fe200078ec0ff */
[C---:B------:R-:W-:Y:S01]  /*3930*/  FFMA R12, R4.reuse, R85, R12 ;  /* 0x00000055040c7223 */ /* 0x040fe2000000000c */
[C---:B------:R-:W-:Y:S01]  /*3940*/  FFMA R16, R4.reuse, R87, R16 ;  /* 0x0000005704107223 */ /* 0x040fe20000000010 */
[----:B------:R-:W-:Y:S01]  /*3950*/  FFMA R24, R4, R80, R24 ;  /* 0x0000005004187223 */ /* 0x000fe20000000018 */
[----:B------:R-:W-:Y:S01]  /*3960*/  LOP3.LUT R27, R27, 0x7fffffc0, R34, 0xf8, !PT ;  /* 0x7fffffc01b1b7812 */ /* 0x000fe200078ef822 */
[----:B------:R-:W-:Y:S01]  /*3970*/  FFMA R15, R87, R5, R15 ;  /* 0x00000005570f7223 */ /* 0x000fe2000000000f */
[----:B------:R-:W-:Y:S01]  /*3980*/  SHF.L.U32 R4, R33, 0x2, RZ ;  /* 0x0000000221047819 */ /* 0x000fe200000006ff */
[-C--:B------:R-:W-:Y:S01]  /*3990*/  FFMA R14, R87, R6.reuse, R14 ;  /* 0x00000006570e7223 */ /* 0x080fe2000000000e */
[----:B------:R-:W-:Y:S01]  /*39a0*/  ISETP.GT.U32.AND P1, PT, R27, 0x7b, PT ;  /* 0x0000007b1b00780c */ /* 0x000fe20003f24070 */
[----:B------:R-:W-:Y:S01]  /*39b0*/  FFMA R13, R87, R7, R13 ;  /* 0x00000007570d7223 */ /* 0x000fe2000000000d */
[----:B------:R-:W-:Y:S01]  /*39c0*/  LOP3.LUT R4, R4, 0x180, RZ, 0xc0, !PT ;  /* 0x0000018004047812 */ /* 0x000fe200078ec0ff */
[----:B------:R0:W-:Y:S01]  /*39d0*/  @!P0 LDS R78, [R89+UR10+0x61c] ;  /* 0x00061c0a594e8984 */ /* 0x0001e20008000800 */
[----:B------:R-:W-:Y:S01]  /*39e0*/  SHF.L.U32 R87, R33, 0x5, RZ ;  /* 0x0000000521577819 */ /* 0x000fe200000006ff */
[C---:B------:R-:W-:Y:S01]  /*39f0*/  FFMA R31, R86.reuse, R5, R31 ;  /* 0x00000005561f7223 */ /* 0x040fe2000000001f */
[----:B------:R-:W-:Y:S01]  /*3a00*/  ISETP.GT.U32.AND P6, PT, R27, 0x7f, PT ;  /* 0x0000007f1b00780c */ /* 0x000fe20003fc4070 */
[-C--:B------:R-:W-:Y:S01]  /*3a10*/  FFMA R30, R86, R6.reuse, R30 ;  /* 0x00000006561e7223 */ /* 0x080fe2000000001e */
[----:B------:R-:W-:Y:S01]  /*3a20*/  LOP3.LUT R87, R4, 0x60, R87, 0xf8, !PT ;  /* 0x0000006004577812 */ /* 0x000fe200078ef857 */
[----:B------:R-:W-:Y:S01]  /*3a30*/  FFMA R81, R86, R7, R81 ;  /* 0x0000000756517223 */ /* 0x000fe20000000051 */
[C---:B------:R-:W-:Y:S01]  /*3a40*/  FFMA R11, R85.reuse, R5, R11 ;  /* 0x00000005550b7223 */ /* 0x040fe2000000000b */
[CC--:B------:R-:W-:Y:S01]  /*3a50*/  FFMA R8, R85.reuse, R6.reuse, R8 ;  /* 0x0000000655087223 */ /* 0x0c0fe20000000008 */
[----:B------:R-:W-:Y:S01]  /*3a60*/  FFMA R84, R85, R7, R84 ;  /* 0x0000000755547223 */ /* 0x000fe20000000054 */
[----:B------:R-:W-:Y:S01]  /*3a70*/  @!P1 SHF.L.U32 R4, R33, 0x3, RZ ;  /* 0x0000000321049819 */ /* 0x000fe200000006ff */
[C---:B------:R-:W-:Y:S01]  /*3a80*/  FFMA R25, R80.reuse, R5, R25 ;  /* 0x0000000550197223 */ /* 0x040fe20000000019 */
[C---:B------:R-:W-:Y:S01]  /*3a90*/  FFMA R26, R80.reuse, R6, R26 ;  /* 0x00000006501a7223 */ /* 0x040fe2000000001a */
[----:B------:R-:W-:Y:S01]  /*3aa0*/  FFMA R72, R80, R7, R72 ;  /* 0x0000000750487223 */ /* 0x000fe20000000048 */
[----:B------:R-:W-:Y:S01]  /*3ab0*/  @!P1 LOP3.LUT R4, R4, 0xe0, RZ, 0xc0, !PT ;  /* 0x000000e004049812 */ /* 0x000fe200078ec0ff */
[----:B------:R-:W-:Y:S01]  /*3ac0*/  HFMA2 R33, -RZ, RZ, 0, 0 ;  /* 0x00000000ff217431 */ /* 0x000fe200000001ff */
[----:B------:R-:W-:-:S02]  /*3ad0*/  MOV R34, RZ ;  /* 0x000000ff00227202 */ /* 0x000fc40000000f00 */
[----:B0-----:R-:W-:Y:S02]  /*3ae0*/  @!P1 LOP3.LUT R89, R4, 0xffffff00, R59, 0xf8, !PT ;  /* 0xffffff0004599812 */ /* 0x001fe400078ef83b */
[----:B------:R-:W0:Y:S01]  /*3af0*/  LDS.128 R4, [R87+UR5+0x600] ;  /* 0x0006000557047984 */ /* 0x000e220008000c00 */
[C---:B------:R-:W-:Y:S02]  /*3b00*/  ISETP.GT.U32.AND P0, PT, R27.reuse, 0x7a, PT ;  /* 0x0000007a1b00780c */ /* 0x040fe40003f04070 */
[C---:B------:R-:W-:Y:S02]  /*3b10*/  LEA R85, R27.reuse, UR10, 0x2 ;  /* 0x0000000a1b557c11 */ /* 0x040fe4000f8e10ff */
[C---:B------:R-:W-:Y:S02]  /*3b20*/  ISETP.GT.U32.AND P5, PT, R27.reuse, 0x7e, PT ;  /* 0x0000007e1b00780c */ /* 0x040fe40003fa4070 */
[C---:B------:R-:W-:Y:S01]  /*3b30*/  ISETP.GT.U32.AND P4, PT, R27.reuse, 0x7d, PT ;  /* 0x0000007d1b00780c */ /* 0x040fe20003f84070 */
[----:B------:R-:W-:Y:S01]  /*3b40*/  @!P6 LDS R34, [R85+0x800] ;  /* 0x000800005522e984 */ /* 0x000fe20000000800 */
[----:B------:R-:W-:-:S02]  /*3b50*/  ISETP.GT.U32.AND P6, PT, R27, 0x79, PT ;  /* 0x000000791b00780c */ /* 0x000fc40003fc4070 */
[----:B------:R-:W-:Y:S01]  /*3b60*/  ISETP.GT.U32.AND P3, PT, R27, 0x7c, PT ;  /* 0x0000007c1b00780c */ /* 0x000fe20003f64070 */
[----:B------:R-:W-:Y:S01]  /*3b70*/  HFMA2 R27, -RZ, RZ, 0, 0 ;  /* 0x00000000ff1b7431 */ /* 0x000fe200000001ff */
[----:B------:R-:W-:Y:S01]  /*3b80*/  MOV R59, RZ ;  /* 0x000000ff003b7202 */ /* 0x000fe20000000f00 */
[----:B------:R-:W1:Y:S01]  /*3b90*/  @!P0 LDC R90, c[0x0][0x360] ;  /* 0x0000d800ff5a8b82 */ /* 0x000e620000000800 */
[----:B------:R-:W-:-:S04]  /*3ba0*/  MOV R86, RZ ;  /* 0x000000ff00567202 */ /* 0x000fc80000000f00 */
[----:B------:R-:W-:Y:S03]  /*3bb0*/  @!P1 LDS R59, [R89+UR10+0x810] ;  /* 0x0008100a593b9984 */ /* 0x000fe60008000800 */
[----:B------:R-:W2:Y:S01]  /*3bc0*/  @!P6 LDC R80, c[0x0][0x360] ;  /* 0x0000d800ff50eb82 */ /* 0x000ea20000000800 */
[----:B------:R-:W3:Y:S01]  /*3bd0*/  LDCU UR6, c[0x0][0x360] ;  /* 0x00006c00ff0677ac */ /* 0x000ee20008000800 */
[----:B------:R-:W-:Y:S04]  /*3be0*/  @!P5 LDS R27, [R85+0x804] ;  /* 0x00080400551bd984 */ /* 0x000fe80000000800 */
[----:B------:R-:W-:Y:S04]  /*3bf0*/  @!P4 LDS R86, [R85+0x808] ;  /* 0x000808005556c984 */ /* 0x000fe80000000800 */
[----:B------:R2:W-:Y:S01]  /*3c00*/  @!P3 LDS R33, [R85+0x80c] ;  /* 0x00080c005521b984 */ /* 0x0005e20000000800 */
[----:B-1----:R-:W-:-:S02]  /*3c10*/  @!P0 IMAD R90, R66, R90, R67 ;  /* 0x0000005a425a8224 */ /* 0x002fc400078e0243 */
        /* <DEDUP_REMOVED lines=8> */
[--C-:B---3--:R-:W-:Y:S01]  /*3ca0*/  IMAD R4, R66, UR6, R67.reuse ;  /* 0x0000000642047c24 */ /* 0x108fe2000f8e0243 */
[----:B------:R-:W-:Y:S01]  /*3cb0*/  @!P0 SHF.L.U32 R91, R90, 0x3, RZ ;  /* 0x000000035a5b8819 */ /* 0x000fe200000006ff */
[----:B--2---:R-:W-:-:S02]  /*3cc0*/  @!P6 IMAD R85, R66, R80, R67 ;  /* 0x000000504255e224 */ /* 0x004fc400078e0243 */
[----:B------:R-:W-:Y:S01]  /*3cd0*/  HFMA2 R80, -RZ, RZ, 0, 0 ;  /* 0x00000000ff507431 */ /* 0x000fe200000001ff */
[----:B------:R-:W-:Y:S01]  /*3ce0*/  @!P0 SHF.L.U32 R90, R90, 0x1, RZ ;  /* 0x000000015a5a8819 */ /* 0x000fe200000006ff */
[-C--:B------:R-:W-:Y:S01]  /*3cf0*/  FFMA R43, R76, R5.reuse, R43 ;  /* 0x000000054c2b7223 */ /* 0x080fe2000000002b */
[----:B------:R-:W-:Y:S01]  /*3d00*/  SHF.L.U32 R89, R4, 0x1, RZ ;  /* 0x0000000104597819 */ /* 0x000fe200000006ff */
[-C--:B------:R-:W-:Y:S01]  /*3d10*/  FFMA R42, R64, R5.reuse, R42 ;  /* 0x00000005402a7223 */ /* 0x080fe2000000002a */
[----:B------:R-:W-:Y:S01]  /*3d20*/  @!P0 LOP3.LUT R91, R91, 0xe0, RZ, 0xc0, !PT ;  /* 0x000000e05b5b8812 */ /* 0x000fe200078ec0ff */
[-C--:B------:R-:W-:Y:S01]  /*3d30*/  FFMA R41, R63, R5.reuse, R41 ;  /* 0x000000053f297223 */ /* 0x080fe20000000029 */
[----:B------:R-:W-:Y:S01]  /*3d40*/  SHF.R.U32.HI R4, RZ, 0x1, R4 ;  /* 0x00000001ff047819 */ /* 0x000fe20000011604 */
[-C--:B------:R-:W-:Y:S01]  /*3d50*/  FFMA R46, R73, R5.reuse, R46 ;  /* 0x00000005492e7223 */ /* 0x080fe2000000002e */
[----:B------:R-:W-:Y:S01]  /*3d60*/  LOP3.LUT R89, R89, 0x38, RZ, 0xc0, !PT ;  /* 0x0000003859597812 */ /* 0x000fe200078ec0ff */
[-C--:B------:R-:W-:Y:S01]  /*3d70*/  FFMA R47, R74, R5.reuse, R47 ;  /* 0x000000054a2f7223 */ /* 0x080fe2000000002f */
[----:B------:R-:W-:Y:S01]  /*3d80*/  @!P0 LOP3.LUT R90, R91, 0xffffff00, R90, 0xf8, !PT ;  /* 0xffffff005b5a8812 */ /* 0x000fe200078ef85a */
[-C--:B------:R-:W-:Y:S01]  /*3d90*/  FFMA R44, R77, R5.reuse, R44 ;  /* 0x000000054d2c7223 */ /* 0x080fe2000000002c */
[----:B------:R-:W-:Y:S01]  /*3da0*/  LOP3.LUT R4, R89, 0x7fffffc0, R4, 0xf8, !PT ;  /* 0x7fffffc059047812 */ /* 0x000fe200078ef804 */
[-C--:B------:R-:W-:Y:S01]  /*3db0*/  FFMA R45, R71, R5.reuse, R45 ;  /* 0x00000005472d7223 */ /* 0x080fe2000000002d */
[----:B------:R-:W-:Y:S01]  /*3dc0*/  FFMA R48, R78, R5, R48 ;  /* 0x000000054e307223 */ /* 0x000fe20000000030 */
[----:B------:R-:W-:Y:S01]  /*3dd0*/  @!P0 LDS R80, [R90+UR10+0x814] ;  /* 0x0008140a5a508984 */ /* 0x000fe20008000800 */
[----:B------:R-:W-:Y:S01]  /*3de0*/  ISETP.GT.U32.AND P0, PT, R4, 0x78, PT ;  /* 0x000000780400780c */ /* 0x000fe20003f04070 */
        /* <DEDUP_REMOVED lines=18> */
[----:B------:R-:W3:Y:S01]  /*3f10*/  LDCU UR6, c[0x0][0x360] ;  /* 0x00006c00ff0677ac */ /* 0x000ee20008000800 */
[----:B------:R-:W-:-:S02]  /*3f20*/  @!P6 SHF.L.U32 R91, R85, 0x3, RZ ;  /* 0x00000003555be819 */ /* 0x000fc400000006ff */
[----:B------:R-:W-:Y:S02]  /*3f30*/  @!P6 SHF.L.U32 R85, R85, 0x1, RZ ;  /* 0x000000015555e819 */ /* 0x000fe400000006ff */
[----:B------:R-:W-:Y:S01]  /*3f40*/  @!P6 LOP3.LUT R92, R91, 0xe0, RZ, 0xc0, !PT ;  /* 0x000000e05b5ce812 */ /* 0x000fe200078ec0ff */
[----:B-1----:R-:W-:-:S03]  /*3f50*/  HFMA2 R87, -RZ, RZ, 0, 0 ;  /* 0x00000000ff577431 */ /* 0x002fc600000001ff */
[----:B------:R-:W-:Y:S02]  /*3f60*/  @!P6 LOP3.LUT R92, R92, 0xffffff00, R85, 0xf8, !PT ;  /* 0xffffff005c5ce812 */ /* 0x000fe400078ef855 */
[----:B------:R-:W-:-:S06]  /*3f70*/  MOV R85, RZ ;  /* 0x000000ff00557202 */ /* 0x000fcc0000000f00 */
[----:B------:R-:W-:Y:S01]  /*3f80*/  @!P6 LDS R85, [R92+UR10+0x818] ;  /* 0x0008180a5c55e984 */ /* 0x000fe20008000800 */
[----:B0-----:R-:W-:-:S05]  /*3f90*/  @!P0 IMAD R89, R66, R89, R67 ;  /* 0x0000005942598224 */ /* 0x001fca00078e0243 */
[C---:B------:R-:W-:Y:S02]  /*3fa0*/  @!P0 SHF.L.U32 R90, R89.reuse, 0x3, RZ ;  /* 0x00000003595a8819 */ /* 0x040fe400000006ff */
[----:B------:R-:W-:Y:S02]  /*3fb0*/  @!P0 SHF.L.U32 R89, R89, 0x1, RZ ;  /* 0x0000000159598819 */ /* 0x000fe400000006ff */
[----:B------:R-:W-:-:S04]  /*3fc0*/  @!P0 LOP3.LUT R90, R90, 0xe0, RZ, 0xc0, !PT ;  /* 0x000000e05a5a8812 */ /* 0x000fc800078ec0ff */
[----:B------:R-:W-:Y:S01]  /*3fd0*/  @!P0 LOP3.LUT R89, R90, 0xffffff00, R89, 0xf8, !PT ;  /* 0xffffff005a598812 */ /* 0x000fe200078ef859 */
[----:B--2---:R-:W-:Y:S01]  /*3fe0*/  FFMA R23, R4, R64, R23 ;  /* 0x0000004004177223 */ /* 0x004fe20000000017 */
[C---:B------:R-:W-:Y:S01]  /*3ff0*/  FFMA R18, R64.reuse, R5, R18 ;  /* 0x0000000540127223 */ /* 0x040fe20000000012 */
[C---:B------:R-:W-:Y:S01]  /*4000*/  FFMA R28, R64.reuse, R6, R28 ;  /* 0x00000006401c7223 */ /* 0x040fe2000000001c */
[----:B------:R-:W-:Y:S01]  /*4010*/  FFMA R10, R64, R7, R10 ;  /* 0x00000007400a7223 */ /* 0x000fe2000000000a */
[----:B---3--:R-:W-:Y:S02]  /*4020*/  IMAD R64, R66, UR6, R67 ;  /* 0x0000000642407c24 */ /* 0x008fe4000f8e0243 */
[----:B------:R-:W-:Y:S01]  /*4030*/  FFMA R32, R4, R76, R32 ;  /* 0x0000004c04207223 */ /* 0x000fe20000000020 */
        /* <DEDUP_REMOVED lines=13> */
[----:B------:R-:W-:Y:S01]  /*4110*/  FFMA R29, R4, R73, R29 ;  /* 0x00000049041d7223 */ /* 0x000fe2000000001d */
[----:B------:R-:W-:Y:S01]  /*4120*/  LOP3.LUT R63, R76, 0x38, RZ, 0xc0, !PT ;  /* 0x000000384c3f7812 */ /* 0x000fe200078ec0ff */
[C---:B------:R-:W-:Y:S01]  /*4130*/  FFMA R12, R4.reuse, R77, R12 ;  /* 0x0000004d040c7223 */ /* 0x040fe2000000000c */
[C---:B------:R-:W-:Y:S01]  /*4140*/  FFMA R16, R4.reuse, R71, R16 ;  /* 0x0000004704107223 */ /* 0x040fe20000000010 */
[----:B------:R-:W-:Y:S01]  /*4150*/  FFMA R24, R4, R78, R24 ;  /* 0x0000004e04187223 */ /* 0x000fe20000000018 */
[----:B------:R-:W-:Y:S01]  /*4160*/  LOP3.LUT R63, R63, 0x7fffffc0, R74, 0xf8, !PT ;  /* 0x7fffffc03f3f7812 */ /* 0x000fe200078ef84a */
[-C--:B------:R-:W-:Y:S01]  /*4170*/  FFMA R22, R73, R5.reuse, R22 ;  /* 0x0000000549167223 */ /* 0x080fe20000000016 */
[----:B------:R-:W-:Y:S01]  /*4180*/  SHF.L.U32 R4, R64, 0x2, RZ ;  /* 0x0000000240047819 */ /* 0x000fe200000006ff */
[-C--:B------:R-:W-:Y:S01]  /*4190*/  FFMA R11, R77, R5.reuse, R11 ;  /* 0x000000054d0b7223 */ /* 0x080fe2000000000b */
[----:B------:R-:W-:Y:S01]  /*41a0*/  ISETP.GT.U32.AND P1, PT, R63, 0x7b, PT ;  /* 0x0000007b3f00780c */ /* 0x000fe20003f24070 */
[-C--:B------:R-:W-:Y:S01]  /*41b0*/  FFMA R15, R71, R5.reuse, R15 ;  /* 0x00000005470f7223 */ /* 0x080fe2000000000f */
[C---:B------:R-:W-:Y:S01]  /*41c0*/  FFMA R25, R78.reuse, R5, R25 ;  /* 0x000000054e197223 */ /* 0x040fe20000000019 */
[CC--:B------:R-:W-:Y:S01]  /*41d0*/  FFMA R26, R78.reuse, R6.reuse, R26 ;  /* 0x000000064e1a7223 */ /* 0x0c0fe2000000001a */
[-C--:B------:R-:W-:Y:S01]  /*41e0*/  FFMA R72, R78, R7.reuse, R72 ;  /* 0x000000074e487223 */ /* 0x080fe20000000048 */
[----:B------:R-:W-:Y:S01]  /*41f0*/  LOP3.LUT R5, R4, 0x180, RZ, 0xc0, !PT ;  /* 0x0000018004057812 */ /* 0x000fe200078ec0ff */
[----:B------:R0:W-:Y:S01]  /*4200*/  @!P0 LDS R87, [R89+UR10+0x81c] ;  /* 0x00081c0a59578984 */ /* 0x0001e20008000800 */
[C---:B------:R-:W-:Y:S01]  /*4210*/  SHF.L.U32 R78, R64.reuse, 0x5, RZ ;  /* 0x00000005404e7819 */ /* 0x040fe200000006ff */
[-C--:B------:R-:W-:Y:S01]  /*4220*/  FFMA R21, R73, R6.reuse, R21 ;  /* 0x0000000649157223 */ /* 0x080fe20000000015 */
[----:B------:R-:W-:Y:S01]  /*4230*/  ISETP.GT.U32.AND P6, PT, R63, 0x7f, PT ;  /* 0x0000007f3f00780c */ /* 0x000fe20003fc4070 */
[-C--:B------:R-:W-:Y:S01]  /*4240*/  FFMA R2, R73, R7.reuse, R2 ;  /* 0x0000000749027223 */ /* 0x080fe20000000002 */
[----:B------:R-:W-:Y:S01]  /*4250*/  LOP3.LUT R78, R5, 0x60, R78, 0xf8, !PT ;  /* 0x00000060054e7812 */ /* 0x000fe200078ef84e */
[CC--:B------:R-:W-:Y:S01]  /*4260*/  FFMA R8, R77.reuse, R6.reuse, R8 ;  /* 0x000000064d087223 */ /* 0x0c0fe20000000008 */
[----:B------:R-:W-:Y:S01]  /*4270*/  @!P1 SHF.L.U32 R64, R64, 0x3, RZ ;  /* 0x0000000340409819 */ /* 0x000fe200000006ff */
[-C--:B------:R-:W-:Y:S01]  /*4280*/  FFMA R84, R77, R7.reuse, R84 ;  /* 0x000000074d547223 */ /* 0x080fe20000000054 */
        /* <DEDUP_REMOVED lines=16> */
[----:B------:R-:W1:Y:S06]  /*4390*/  @!P0 LDC R90, c[0x0][0x360] ;  /* 0x0000d800ff5a8b82 */ /* 0x000e6c0000000800 */
[----:B------:R-:W-:Y:S02]  /*43a0*/  @!P4 LDS R74, [R77+0xa08] ;  /* 0x000a08004d4ac984 */ /* 0x000fe40000000800 */
[----:B------:R-:W2:Y:S01]  /*43b0*/  @!P6 LDC R64, c[0x0][0x360] ;  /* 0x0000d800ff40eb82 */ /* 0x000ea20000000800 */
[----:B------:R-:W3:Y:S01]  /*43c0*/  LDCU UR6, c[0x0][0x360] ;  /* 0x00006c00ff0677ac */ /* 0x000ee20008000800 */
[----:B------:R-:W-:Y:S04]  /*43d0*/  @!P5 LDS R63, [R77+0xa04] ;  /* 0x000a04004d3fd984 */ /* 0x000fe80000000800 */
[----:B------:R4:W-:Y:S02]  /*43e0*/  @!P3 LDS R71, [R77+0xa0c] ;  /* 0x000a0c004d47b984 */ /* 0x0009e40000000800 */
[----:B----4-:R-:W-:Y:S01]  /*43f0*/  CS2R R76, SRZ ;  /* 0x00000000004c7805 */ /* 0x010fe2000001ff00 */
        /* <DEDUP_REMOVED lines=10> */
[----:B------:R0:W-:Y:S01]  /*44a0*/  @!P1 LDS R76, [R89+UR10+0xa10] ;  /* 0x000a100a594c9984 */ /* 0x0001e20008000800 */
[----:B------:R-:W-:Y:S01]  /*44b0*/  @!P0 SHF.L.U32 R91, R90, 0x3, RZ ;  /* 0x000000035a5b8819 */ /* 0x000fe200000006ff */
[-C--:B------:R-:W-:Y:S01]  /*44c0*/  FFMA R43, R34, R5.reuse, R43 ;  /* 0x00000005222b7223 */ /* 0x080fe2000000002b */
[----:B------:R-:W-:Y:S01]  /*44d0*/  @!P0 SHF.L.U32 R90, R90, 0x1, RZ ;  /* 0x000000015a5a8819 */ /* 0x000fe200000006ff */
[-C--:B------:R-:W-:Y:S01]  /*44e0*/  FFMA R42, R27, R5.reuse, R42 ;  /* 0x000000051b2a7223 */ /* 0x080fe2000000002a */
[----:B------:R-:W-:Y:S01]  /*44f0*/  @!P0 LOP3.LUT R91, R91, 0xe0, RZ, 0xc0, !PT ;  /* 0x000000e05b5b8812 */ /* 0x000fe200078ec0ff */
[-C--:B------:R-:W-:Y:S01]  /*4500*/  FFMA R41, R86, R5.reuse, R41 ;  /* 0x0000000556297223 */ /* 0x080fe20000000029 */
[-C--:B------:R-:W-:Y:S01]  /*4510*/  FFMA R46, R33, R5.reuse, R46 ;  /* 0x00000005212e7223 */ /* 0x080fe2000000002e */
[----:B0-----:R-:W-:Y:S01]  /*4520*/  SHF.L.U32 R89, R4, 0x1, RZ ;  /* 0x0000000104597819 */ /* 0x001fe200000006ff */
[-C--:B------:R-:W-:Y:S01]  /*4530*/  FFMA R47, R59, R5.reuse, R47 ;  /* 0x000000053b2f7223 */ /* 0x080fe2000000002f */
[----:B------:R-:W-:Y:S01]  /*4540*/  SHF.R.U32.HI R4, RZ, 0x1, R4 ;  /* 0x00000001ff047819 */ /* 0x000fe20000011604 */
[-C--:B------:R-:W-:Y:S01]  /*4550*/  FFMA R44, R80, R5.reuse, R44 ;  /* 0x00000005502c7223 */ /* 0x080fe2000000002c */
[----:B------:R-:W-:Y:S01]  /*4560*/  LOP3.LUT R89, R89, 0x38, RZ, 0xc0, !PT ;  /* 0x0000003859597812 */ /* 0x000fe200078ec0ff */
[-C--:B------:R-:W-:Y:S01]  /*4570*/  FFMA R45, R85, R5.reuse, R45 ;  /* 0x00000005552d7223 */ /* 0x080fe2000000002d */
[----:B------:R-:W-:Y:S01]  /*4580*/  @!P0 LOP3.LUT R90, R91, 0xffffff00, R90, 0xf8, !PT ;  /* 0xffffff005b5a8812 */ /* 0x000fe200078ef85a */
[----:B------:R-:W-:Y:S01]  /*4590*/  FFMA R48, R87, R5, R48 ;  /* 0x0000000557307223 */ /* 0x000fe20000000030 */
[----:B------:R-:W-:Y:S01]  /*45a0*/  LOP3.LUT R4, R89, 0x7fffffc0, R4, 0xf8, !PT ;  /* 0x7fffffc059047812 */ /* 0x000fe200078ef804 */
[-C--:B------:R-:W-:Y:S01]  /*45b0*/  FFMA R69, R34, R6.reuse, R69 ;  /* 0x0000000622457223 */ /* 0x080fe20000000045 */
[-C--:B------:R-:W-:Y:S01]  /*45c0*/  FFMA R54, R27, R6.reuse, R54 ;  /* 0x000000061b367223 */ /* 0x080fe20000000036 */
[----:B------:R-:W-:Y:S01]  /*45d0*/  @!P0 LDS R77, [R90+UR10+0xa14] ;  /* 0x000a140a5a4d8984 */ /* 0x000fe20008000800 */
[----:B------:R-:W-:Y:S01]  /*45e0*/  ISETP.GT.U32.AND P0, PT, R4, 0x78, PT ;  /* 0x000000780400780c */ /* 0x000fe20003f04070 */
        /* <DEDUP_REMOVED lines=15> */
[----:B------:R1:W3:Y:S01]  /*46e0*/  LDS.128 R4, [R78+UR5+0x810] ;  /* 0x000810054e047984 */ /* 0x0002e20008000c00 */
[----:B------:R-:W4:Y:S01]  /*46f0*/  LDCU UR6, c[0x0][0x360] ;  /* 0x00006c00ff0677ac */ /* 0x000f220008000800 */
[----:B--2---:R-:W-:-:S05]  /*4700*/  @!P6 IMAD R64, R66, R64, R67 ;  /* 0x000000404240e224 */ /* 0x004fca00078e0243 */
[C---:B------:R-:W-:Y:S01]  /*4710*/  @!P6 SHF.L.U32 R91, R64.reuse, 0x3, RZ ;  /* 0x00000003405be819 */ /* 0x040fe200000006ff */
[----:B-1----:R-:W-:Y:S01]  /*4720*/  HFMA2 R78, -RZ, RZ, 0, 0 ;  /* 0x00000000ff4e7431 */ /* 0x002fe200000001ff */
[----:B------:R-:W-:Y:S02]  /*4730*/  @!P6 SHF.L.U32 R64, R64, 0x1, RZ ;  /* 0x000000014040e819 */ /* 0x000fe400000006ff */
[----:B------:R-:W-:-:S04]  /*4740*/  @!P6 LOP3.LUT R91, R91, 0xe0, RZ, 0xc0, !PT ;  /* 0x000000e05b5be812 */ /* 0x000fc800078ec0ff */
[----:B------:R-:W-:Y:S02]  /*4750*/  @!P6 LOP3.LUT R91, R91, 0xffffff00, R64, 0xf8, !PT ;  /* 0xffffff005b5be812 */ /* 0x000fe400078ef840 */
[----:B------:R-:W-:Y:S01]  /*4760*/  MOV R64, RZ ;  /* 0x000000ff00407202 */ /* 0x000fe20000000f00 */
[----:B0-----:R-:W-:-:S05]  /*4770*/  @!P0 IMAD R89, R66, R89, R67 ;  /* 0x0000005942598224 */ /* 0x001fca00078e0243 */
[----:B------:R-:W-:Y:S01]  /*4780*/  @!P6 LDS R64, [R91+UR10+0xa18] ;  /* 0x000a180a5b40e984 */ /* 0x000fe20008000800 */
[C---:B------:R-:W-:Y:S02]  /*4790*/  @!P0 SHF.L.U32 R90, R89.reuse, 0x3, RZ ;  /* 0x00000003595a8819 */ /* 0x040fe400000006ff */
[----:B------:R-:W-:Y:S02]  /*47a0*/  @!P0 SHF.L.U32 R89, R89, 0x1, RZ ;  /* 0x0000000159598819 */ /* 0x000fe400000006ff */
[----:B------:R-:W-:-:S04]  /*47b0*/  @!P0 LOP3.LUT R90, R90, 0xe0, RZ, 0xc0, !PT ;  /* 0x000000e05a5a8812 */ /* 0x000fc800078ec0ff */
[----:B------:R-:W-:Y:S01]  /*47c0*/  @!P0 LOP3.LUT R89, R90, 0xffffff00, R89, 0xf8, !PT ;  /* 0xffffff005a598812 */ /* 0x000fe200078ef859 */
[----:B---3--:R-:W-:Y:S01]  /*47d0*/  FFMA R29, R4, R33, R29 ;  /* 0x00000021041d7223 */ /* 0x008fe2000000001d */
[C---:B------:R-:W-:Y:S01]  /*47e0*/  FFMA R22, R33.reuse, R5, R22 ;  /* 0x0000000521167223 */ /* 0x040fe20000000016 */
[C---:B------:R-:W-:Y:S01]  /*47f0*/  FFMA R21, R33.reuse, R6, R21 ;  /* 0x0000000621157223 */ /* 0x040fe20000000015 */
[----:B------:R-:W-:Y:S01]  /*4800*/  FFMA R2, R33, R7, R2 ;  /* 0x0000000721027223 */ /* 0x000fe20000000002 */
[----:B----4-:R-:W-:Y:S02]  /*4810*/  IMAD R33, R66, UR6, R67 ;  /* 0x0000000642217c24 */ /* 0x010fe4000f8e0243 */
        /* <DEDUP_REMOVED lines=20> */
[C---:B------:R-:W-:Y:S01]  /*4960*/  FFMA R82, R86.reuse, R5, R82 ;  /* 0x0000000556527223 */ /* 0x040fe20000000052 */
[----:B------:R-:W-:Y:S01]  /*4970*/  SHF.L.U32 R4, R33, 0x2, RZ ;  /* 0x0000000221047819 */ /* 0x000fe200000006ff */
[CC--:B------:R-:W-:Y:S01]  /*4980*/  FFMA R83, R86.reuse, R6.reuse, R83 ;  /* 0x0000000656537223 */ /* 0x0c0fe20000000053 */
[----:B------:R-:W-:Y:S01]  /*4990*/  ISETP.GT.U32.AND P1, PT, R27, 0x7b, PT ;  /* 0x0000007b1b00780c */ /* 0x000fe20003f24070 */
[----:B------:R-:W-:Y:S01]  /*49a0*/  FFMA R3, R86, R7, R3 ;  /* 0x0000000756037223 */ /* 0x000fe20000000003 */
[-C--:B------:R-:W-:Y:S01]  /*49b0*/  FFMA R19, R59, R5.reuse, R19 ;  /* 0x000000053b137223 */ /* 0x080fe20000000013 */
[-C--:B------:R-:W-:Y:S01]  /*49c0*/  FFMA R15, R85, R5.reuse, R15 ;  /* 0x00000005550f7223 */ /* 0x080fe2000000000f */
[----:B------:R-:W-:Y:S01]  /*49d0*/  FFMA R25, R87, R5, R25 ;  /* 0x0000000557197223 */ /* 0x000fe20000000019 */
[----:B------:R-:W-:Y:S01]  /*49e0*/  LOP3.LUT R5, R4, 0x180, RZ, 0xc0, !PT ;  /* 0x0000018004057812 */ /* 0x000fe200078ec0ff */
[----:B------:R0:W-:Y:S01]  /*49f0*/  @!P0 LDS R78, [R89+UR10+0xa1c] ;  /* 0x000a1c0a594e8984 */ /* 0x0001e20008000800 */
[----:B------:R-:W-:Y:S01]  /*4a00*/  SHF.L.U32 R86, R33, 0x5, RZ ;  /* 0x0000000521567819 */ /* 0x000fe200000006ff */
[-C--:B------:R-:W-:Y:S01]  /*4a10*/  FFMA R26, R87, R6.reuse, R26 ;  /* 0x00000006571a7223 */ /* 0x080fe2000000001a */
[----:B------:R-:W-:Y:S01]  /*4a20*/  ISETP.GT.U32.AND P6, PT, R27, 0x7f, PT ;  /* 0x0000007f1b00780c */ /* 0x000fe20003fc4070 */
[-C--:B------:R-:W-:Y:S01]  /*4a30*/  FFMA R0, R59, R6.reuse, R0 ;  /* 0x000000063b007223 */ /* 0x080fe20000000000 */
[----:B------:R-:W-:Y:S01]  /*4a40*/  LOP3.LUT R86, R5, 0x60, R86, 0xf8, !PT ;  /* 0x0000006005567812 */ /* 0x000fe200078ef856 */
[-C--:B------:R-:W-:Y:S01]  /*4a50*/  FFMA R17, R59, R7.reuse, R17 ;  /* 0x000000073b117223 */ /* 0x080fe20000000011 */
[----:B------:R-:W-:Y:S01]  /*4a60*/  @!P1 SHF.L.U32 R4, R33, 0x3, RZ ;  /* 0x0000000321049819 */ /* 0x000fe200000006ff */
[C---:B------:R-:W-:Y:S01]  /*4a70*/  FFMA R14, R85.reuse, R6, R14 ;  /* 0x00000006550e7223 */ /* 0x040fe2000000000e */
[-C--:B------:R-:W-:Y:S01]  /*4a80*/  FFMA R13, R85, R7.reuse, R13 ;  /* 0x00000007550d7223 */ /* 0x080fe2000000000d */
        /* <DEDUP_REMOVED lines=33> */
[C---:B------:R-:W-:Y:S01]  /*4ca0*/  @!P0 SHF.L.U32 R91, R90.reuse, 0x3, RZ ;  /* 0x000000035a5b8819 */ /* 0x040fe200000006ff */
[----:B----4-:R-:W-:Y:S01]  /*4cb0*/  HFMA2 R80, -RZ, RZ, 0, 0 ;  /* 0x00000000ff507431 */ /* 0x010fe200000001ff */
        /* <DEDUP_REMOVED lines=51> */
[CC--:B------:R-:W-:Y:S01]  /*4ff0*/  FFMA R28, R63.reuse, R6.reuse, R28 ;  /* 0x000000063f1c7223 */ /* 0x0c0fe2000000001c */
[----:B------:R-:W-:Y:S01]  /*5000*/  FFMA R10, R63, R7, R10 ;  /* 0x000000073f0a7223 */ /* 0x000fe2000000000a */
[----:B----4-:R-:W-:Y:S02]  /*5010*/  IMAD R63, R66, UR6, R67 ;  /* 0x00000006423f7c24 */ /* 0x010fe4000f8e0243 */
[C---:B------:R-:W-:Y:S01]  /*5020*/  FFMA R32, R4.reuse, R73, R32 ;  /* 0x0000004904207223 */ /* 0x040fe20000000020 */
        /* <DEDUP_REMOVED lines=24> */
[----:B------:R-:W-:Y:S01]  /*51b0*/  FFMA R25, R78, R5, R25 ;  /* 0x000000054e197223 */ /* 0x000fe20000000019 */
[----:B------:R-:W-:Y:S01]  /*51c0*/  LOP3.LUT R5, R4, 0x180, RZ, 0xc0, !PT ;  /* 0x0000018004057812 */ /* 0x000fe200078ec0ff */
[CC--:B------:R-:W-:Y:S01]  /*51d0*/  FFMA R26, R78.reuse, R6.reuse, R26 ;  /* 0x000000064e1a7223 */ /* 0x0c0fe2000000001a */
[-C--:B------:R-:W-:Y:S01]  /*51e0*/  FFMA R87, R78, R7.reuse, R87 ;  /* 0x000000074e577223 */ /* 0x080fe20000000057 */
[----:B------:R-:W-:Y:S01]  /*51f0*/  SHF.L.U32 R78, R63, 0x5, RZ ;  /* 0x000000053f4e7819 */ /* 0x000fe200000006ff */
[----:B------:R0:W-:Y:S01]  /*5200*/  @!P0 LDS R86, [R89+UR10+0xc1c] ;  /* 0x000c1c0a59568984 */ /* 0x0001e20008000800 */
[----:B------:R-:W-:Y:S01]  /*5210*/  ISETP.GT.U32.AND P6, PT, R71, 0x7f, PT ;  /* 0x0000007f4700780c */ /* 0x000fe20003fc4070 */
[CC--:B------:R-:W-:Y:S01]  /*5220*/  FFMA R0, R76.reuse, R6.reuse, R0 ;  /* 0x000000064c007223 */ /* 0x0c0fe20000000000 */
[----:B------:R-:W-:Y:S01]  /*5230*/  LOP3.LUT R78, R5, 0x60, R78, 0xf8, !PT ;  /* 0x00000060054e7812 */ /* 0x000fe200078ef84e */
[-C--:B------:R-:W-:Y:S01]  /*5240*/  FFMA R17, R76, R7.reuse, R17 ;  /* 0x000000074c117223 */ /* 0x080fe20000000011 */
[-C--:B------:R-:W-:Y:S01]  /*5250*/  FFMA R8, R77, R6.reuse, R8 ;  /* 0x000000064d087223 */ /* 0x080fe20000000008 */
[----:B------:R-:W-:Y:S01]  /*5260*/  @!P1 SHF.L.U32 R4, R63, 0x3, RZ ;  /* 0x000000033f049819 */ /* 0x000fe200000006ff */
[-C--:B------:R-:W-:Y:S01]  /*5270*/  FFMA R84, R77, R7.reuse, R84 ;  /* 0x000000074d547223 */ /* 0x080fe20000000054 */
[C---:B------:R-:W-:Y:S01]  /*5280*/  FFMA R14, R64.reuse, R6, R14 ;  /* 0x00000006400e7223 */ /* 0x040fe2000000000e */
[----:B------:R-:W-:Y:S01]  /*5290*/  FFMA R13, R64, R7, R13 ;  /* 0x00000007400d7223 */ /* 0x000fe2000000000d */
[----:B------:R-:W-:-:S02]  /*52a0*/  @!P1 LOP3.LUT R4, R4, 0xe0, RZ, 0xc0, !PT ;  /* 0x000000e004049812 */ /* 0x000fc400078ec0ff */
[----:B------:R-:W-:Y:S02]  /*52b0*/  CS2R R76, SRZ ;  /* 0x00000000004c7805 */ /* 0x000fe4000001ff00 */
[C---:B------:R-:W-:Y:S01]  /*52c0*/  ISETP.GT.U32.AND P0, PT, R71.reuse, 0x7a, PT ;  /* 0x0000007a4700780c */ /* 0x040fe20003f04070 */
[----:B------:R-:W-:Y:S01]  /*52d0*/  HFMA2 R63, -RZ, RZ, 0, 0 ;  /* 0x00000000ff3f7431 */ /* 0x000fe200000001ff */
[----:B0-----:R-:W-:Y:S02]  /*52e0*/  @!P1 LOP3.LUT R89, R4, 0xffffff00, R73, 0xf8, !PT ;  /* 0xffffff0004599812 */ /* 0x001fe400078ef849 */
[----:B------:R-:W0:Y:S01]  /*52f0*/  LDS.128 R4, [R78+UR5+0xc00] ;  /* 0x000c00054e047984 */ /* 0x000e220008000c00 */
[C---:B------:R-:W-:Y:S02]  /*5300*/  LEA R74, R71.reuse, UR10, 0x2 ;  /* 0x0000000a474a7c11 */ /* 0x040fe4000f8e10ff */
[C---:B------:R-:W-:Y:S02]  /*5310*/  ISETP.GT.U32.AND P5, PT, R71.reuse, 0x7e, PT ;  /* 0x0000007e4700780c */ /* 0x040fe40003fa4070 */
[C---:B------:R-:W-:Y:S01]  /*5320*/  ISETP.GT.U32.AND P4, PT, R71.reuse, 0x7d, PT ;  /* 0x0000007d4700780c */ /* 0x040fe20003f84070 */
[----:B------:R-:W-:Y:S01]  /*5330*/  @!P6 LDS R77, [R74+0xe00] ;  /* 0x000e00004a4de984 */ /* 0x000fe20000000800 */
[----:B------:R-:W-:-:S02]  /*5340*/  ISETP.GT.U32.AND P6, PT, R71, 0x79, PT ;  /* 0x000000794700780c */ /* 0x000fc40003fc4070 */
[----:B------:R-:W1:Y:S01]  /*5350*/  @!P0 LDC R90, c[0x0][0x360] ;  /* 0x0000d800ff5a8b82 */ /* 0x000e620000000800 */
[----:B------:R-:W-:Y:S02]  /*5360*/  ISETP.GT.U32.AND P3, PT, R71, 0x7c, PT ;  /* 0x0000007c4700780c */ /* 0x000fe40003f64070 */
[----:B------:R-:W-:Y:S02]  /*5370*/  MOV R73, RZ ;  /* 0x000000ff00497202 */ /* 0x000fe40000000f00 */
[----:B------:R-:W-:Y:S02]  /*5380*/  MOV R71, RZ ;  /* 0x000000ff00477202 */ /* 0x000fe40000000f00 */
[----:B------:R-:W-:Y:S04]  /*5390*/  @!P5 LDS R76, [R74+0xe04] ;  /* 0x000e04004a4cd984 */ /* 0x000fe80000000800 */
[----:B------:R-:W2:Y:S01]  /*53a0*/  @!P6 LDC R64, c[0x0][0x360] ;  /* 0x0000d800ff40eb82 */ /* 0x000ea20000000800 */
[----:B------:R-:W3:Y:S01]  /*53b0*/  LDCU UR6, c[0x0][0x360] ;  /* 0x00006c00ff0677ac */ /* 0x000ee20008000800 */
[----:B------:R-:W-:Y:S04]  /*53c0*/  @!P1 LDS R73, [R89+UR10+0xe10] ;  /* 0x000e100a59499984 */ /* 0x000fe80008000800 */
[----:B------:R-:W-:Y:S04]  /*53d0*/  @!P4 LDS R71, [R74+0xe08] ;  /* 0x000e08004a47c984 */ /* 0x000fe80000000800 */
[----:B------:R4:W-:Y:S01]  /*53e0*/  @!P3 LDS R63, [R74+0xe0c] ;  /* 0x000e0c004a3fb984 */ /* 0x0009e20000000800 */
[----:B-1----:R-:W-:-:S05]  /*53f0*/  @!P0 IMAD R90, R66, R90, R67 ;  /* 0x0000005a425a8224 */ /* 0x002fca00078e0243 */
[----:B------:R-:W-:Y:S01]  /*5400*/  @!P0 SHF.L.U32 R91, R90, 0x3, RZ ;  /* 0x000000035a5b8819 */ /* 0x000fe200000006ff */
[----:B----4-:R-:W-:Y:S02]  /*5410*/  HFMA2 R74, -RZ, RZ, 0, 0 ;  /* 0x00000000ff4a7431 */ /* 0x010fe400000001ff */
        /* <DEDUP_REMOVED lines=9> */
[----:B------:R-:W-:Y:S01]  /*54b0*/  @!P0 SHF.L.U32 R90, R90, 0x1, RZ ;  /* 0x000000015a5a8819 */ /* 0x000fe200000006ff */
[-C--:B------:R-:W-:Y:S01]  /*54c0*/  FFMA R43, R59, R5.reuse, R43 ;  /* 0x000000053b2b7223 */ /* 0x080fe2000000002b */
[----:B------:R-:W-:Y:S01]  /*54d0*/  @!P0 LOP3.LUT R91, R91, 0xe0, RZ, 0xc0, !PT ;  /* 0x000000e05b5b8812 */ /* 0x000fe200078ec0ff */
[-C--:B------:R-:W-:Y:S01]  /*54e0*/  FFMA R42, R27, R5.reuse, R42 ;  /* 0x000000051b2a7223 */ /* 0x080fe2000000002a */
[----:B------:R-:W-:Y:S01]  /*54f0*/  SHF.L.U32 R89, R4, 0x1, RZ ;  /* 0x0000000104597819 */ /* 0x000fe200000006ff */
        /* <DEDUP_REMOVED lines=60> */
[CC--:B------:R-:W-:Y:S01]  /*58c0*/  FFMA R0, R72.reuse, R6.reuse, R0 ;  /* 0x0000000648007223 */ /* 0x0c0fe20000000000 */
[----:B------:R-:W-:Y:S01]  /*58d0*/  FFMA R17, R72, R7, R17 ;  /* 0x0000000748117223 */ /* 0x000fe20000000011 */
[----:B------:R-:W-:Y:S01]  /*58e0*/  SHF.R.U32.HI R72, RZ, 0x1, R27 ;  /* 0x00000001ff487819 */ /* 0x000fe2000001161b */
[----:B------:R0:W-:Y:S01]  /*58f0*/  @!P0 LDS R78, [R89+UR10+0xe1c] ;  /* 0x000e1c0a594e8984 */ /* 0x0001e20008000800 */
[----:B------:R-:W-:Y:S01]  /*5900*/  LOP3.LUT R33, R59, 0x38, RZ, 0xc0, !PT ;  /* 0x000000383b217812 */ /* 0x000fe200078ec0ff */
[-C--:B------:R-:W-:Y:S01]  /*5910*/  FFMA R83, R85, R6.reuse, R83 ;  /* 0x0000000655537223 */ /* 0x080fe20000000053 */
[-C--:B------:R-:W-:Y:S01]  /*5920*/  FFMA R8, R80, R6.reuse, R8 ;  /* 0x0000000650087223 */ /* 0x080fe20000000008 */
[-C--:B------:R-:W-:Y:S01]  /*5930*/  FFMA R14, R34, R6.reuse, R14 ;  /* 0x00000006220e7223 */ /* 0x080fe2000000000e */
[----:B------:R-:W-:Y:S01]  /*5940*/  LOP3.LUT R33, R33, 0x7fffffc0, R72, 0xf8, !PT ;  /* 0x7fffffc021217812 */ /* 0x000fe200078ef848 */
[----:B------:R-:W-:Y:S01]  /*5950*/  FFMA R26, R86, R6, R26 ;  /* 0x00000006561a7223 */ /* 0x000fe2000000001a */
[C---:B------:R-:W-:Y:S01]  /*5960*/  FFMA R9, R4.reuse, R85, R9 ;  /* 0x0000005504097223 */ /* 0x040fe20000000009 */
[C---:B------:R-:W-:Y:S01]  /*5970*/  FFMA R12, R4.reuse, R80, R12 ;  /* 0x00000050040c7223 */ /* 0x040fe2000000000c */
[C---:B------:R-:W-:Y:S01]  /*5980*/  ISETP.GT.U32.AND P0, PT, R33.reuse, 0x7a, PT ;  /* 0x0000007a2100780c */ /* 0x040fe20003f04070 */
[C---:B------:R-:W-:Y:S01]  /*5990*/  FFMA R16, R4.reuse, R34, R16 ;  /* 0x0000002204107223 */ /* 0x040fe20000000010 */
[C---:B------:R-:W-:Y:S01]  /*59a0*/  ISETP.GT.U32.AND P1, PT, R33.reuse, 0x7b, PT ;  /* 0x0000007b2100780c */ /* 0x040fe20003f24070 */
[----:B------:R-:W-:Y:S01]  /*59b0*/  FFMA R24, R4, R86, R24 ;  /* 0x0000005604187223 */ /* 0x000fe20000000018 */
[----:B------:R-:W-:Y:S01]  /*59c0*/  ISETP.GT.U32.AND P6, PT, R33, 0x7f, PT ;  /* 0x0000007f2100780c */ /* 0x000fe20003fc4070 */
[C---:B------:R-:W-:Y:S01]  /*59d0*/  FFMA R25, R86.reuse, R5, R25 ;  /* 0x0000000556197223 */ /* 0x040fe20000000019 */
[C---:B------:R-:W-:Y:S01]  /*59e0*/  SHF.L.U32 R4, R27.reuse, 0x2, RZ ;  /* 0x000000021b047819 */ /* 0x040fe200000006ff */
[----:B------:R-:W-:Y:S01]  /*59f0*/  FFMA R87, R86, R7, R87 ;  /* 0x0000000756577223 */ /* 0x000fe20000000057 */
[----:B------:R-:W-:Y:S01]  /*5a00*/  SHF.L.U32 R86, R27, 0x5, RZ ;  /* 0x000000051b567819 */ /* 0x000fe200000006ff */
[CC--:B------:R-:W-:Y:S01]  /*5a10*/  FFMA R82, R85.reuse, R5.reuse, R82 ;  /* 0x0000000555527223 */ /* 0x0c0fe20000000052 */
[-C--:B------:R-:W-:Y:S01]  /*5a20*/  FFMA R11, R80, R5.reuse, R11 ;  /* 0x00000005500b7223 */ /* 0x080fe2000000000b */
[----:B------:R-:W-:Y:S01]  /*5a30*/  FFMA R15, R34, R5, R15 ;  /* 0x00000005220f7223 */ /* 0x000fe2000000000f */
[-C--:B------:R-:W-:Y:S01]  /*5a40*/  FFMA R84, R80, R7.reuse, R84 ;  /* 0x0000000750547223 */ /* 0x080fe20000000054 */
[----:B------:R-:W1:Y:S01]  /*5a50*/  @!P0 LDC R6, c[0x0][0x360] ;  /* 0x0000d800ff068b82 */ /* 0x000e620000000800 */
[----:B------:R-:W-:Y:S01]  /*5a60*/  LOP3.LUT R5, R4, 0x180, RZ, 0xc0, !PT ;  /* 0x0000018004057812 */ /* 0x000fe200078ec0ff */
[-C--:B------:R-:W-:Y:S01]  /*5a70*/  FFMA R3, R85, R7.reuse, R3 ;  /* 0x0000000755037223 */ /* 0x080fe20000000003 */
[----:B------:R-:W-:Y:S01]  /*5a80*/  @!P1 SHF.L.U32 R27, R27, 0x3, RZ ;  /* 0x000000031b1b9819 */ /* 0x000fe200000006ff */
[----:B------:R-:W-:Y:S01]  /*5a90*/  FFMA R13, R34, R7, R13 ;  /* 0x00000007220d7223 */ /* 0x000fe2000000000d */
[----:B------:R-:W-:Y:S01]  /*5aa0*/  MOV R80, RZ ;  /* 0x000000ff00507202 */ /* 0x000fe20000000f00 */
[----:B------:R-:W-:Y:S01]  /*5ab0*/  HFMA2 R72, -RZ, RZ, 0, 0 ;  /* 0x00000000ff487431 */ /* 0x000fe200000001ff */
[----:B0-----:R-:W-:Y:S01]  /*5ac0*/  LEA R89, R33, UR10, 0x2 ;  /* 0x0000000a21597c11 */ /* 0x001fe2000f8e10ff */
[----:B------:R-:W-:Y:S01]  /*5ad0*/  HFMA2 R85, -RZ, RZ, 0, 0 ;  /* 0x00000000ff557431 */ /* 0x000fe200000001ff */
[----:B------:R-:W-:-:S02]  /*5ae0*/  @!P1 LOP3.LUT R4, R27, 0xe0, RZ, 0xc0, !PT ;  /* 0x000000e01b049812 */ /* 0x000fc400078ec0ff */
[----:B------:R-:W-:Y:S01]  /*5af0*/  LOP3.LUT R86, R5, 0x60, R86, 0xf8, !PT ;  /* 0x0000006005567812 */ /* 0x000fe200078ef856 */
[----:B------:R-:W-:Y:S01]  /*5b00*/  @!P6 LDS R80, [R89+0x1000] ;  /* 0x001000005950e984 */ /* 0x000fe20000000800 */
[----:B------:R-:W-:Y:S02]  /*5b10*/  @!P1 LOP3.LUT R90, R4, 0xffffff00, R59, 0xf8, !PT ;  /* 0xffffff00045a9812 */ /* 0x000fe400078ef83b */
[C---:B------:R-:W-:Y:S02]  /*5b20*/  ISETP.GT.U32.AND P6, PT, R33.reuse, 0x79, PT ;  /* 0x000000792100780c */ /* 0x040fe40003fc4070 */
[C---:B------:R-:W-:Y:S02]  /*5b30*/  ISETP.GT.U32.AND P5, PT, R33.reuse, 0x7e, PT ;  /* 0x0000007e2100780c */ /* 0x040fe40003fa4070 */
[C---:B------:R-:W-:Y:S02]  /*5b40*/  ISETP.GT.U32.AND P4, PT, R33.reuse, 0x7d, PT ;  /* 0x0000007d2100780c */ /* 0x040fe40003f84070 */
[----:B------:R-:W-:-:S02]  /*5b50*/  ISETP.GT.U32.AND P3, PT, R33, 0x7c, PT ;  /* 0x0000007c2100780c */ /* 0x000fc40003f64070 */
[----:B------:R-:W-:Y:S01]  /*5b60*/  MOV R33, RZ ;  /* 0x000000ff00217202 */ /* 0x000fe20000000f00 */
[----:B-1----:R-:W-:Y:S01]  /*5b70*/  @!P0 IMAD R59, R66, R6, R67 ;  /* 0x00000006423b8224 */ /* 0x002fe200078e0243 */
[----:B------:R-:W-:Y:S01]  /*5b80*/  MOV R34, RZ ;  /* 0x000000ff00227202 */ /* 0x000fe20000000f00 */
[----:B------:R-:W0:Y:S02]  /*5b90*/  LDS.128 R4, [R86+UR5+0xe00] ;  /* 0x000e000556047984 */ /* 0x000e240008000c00 */
[----:B------:R-:W1:Y:S01]  /*5ba0*/  @!P6 LDC R27, c[0x0][0x360] ;  /* 0x0000d800ff1beb82 */ /* 0x000e620000000800 */
[----:B------:R-:W2:Y:S01]  /*5bb0*/  LDCU UR6, c[0x0][0x360] ;  /* 0x00006c00ff0677ac */ /* 0x000ea20008000800 */
[C---:B------:R-:W-:Y:S01]  /*5bc0*/  @!P0 SHF.L.U32 R91, R59.reuse, 0x3, RZ ;  /* 0x000000033b5b8819 */ /* 0x040fe200000006ff */
[----:B------:R-:W-:Y:S01]  /*5bd0*/  @!P5 LDS R72, [R89+0x1004] ;  /* 0x001004005948d984 */ /* 0x000fe20000000800 */
[----:B------:R-:W-:Y:S02]  /*5be0*/  @!P0 SHF.L.U32 R59, R59, 0x1, RZ ;  /* 0x000000013b3b8819 */ /* 0x000fe400000006ff */
[----:B------:R-:W-:Y:S01]  /*5bf0*/  @!P0 LOP3.LUT R92, R91, 0xe0, RZ, 0xc0, !PT ;  /* 0x000000e05b5c8812 */ /* 0x000fe200078ec0ff */
[----:B------:R-:W-:Y:S03]  /*5c00*/  @!P4 LDS R33, [R89+0x1008] ;  /* 0x001008005921c984 */ /* 0x000fe60000000800 */
[----:B------:R-:W-:Y:S01]  /*5c10*/  @!P0 LOP3.LUT R92, R92, 0xffffff00, R59, 0xf8, !PT ;  /* 0xffffff005c5c8812 */ /* 0x000fe200078ef83b */
[----:B------:R3:W-:Y:S01]  /*5c20*/  @!P3 LDS R85, [R89+0x100c] ;  /* 0x00100c005955b984 */ /* 0x0007e20000000800 */
[----:B------:R-:W-:-:S03]  /*5c30*/  HFMA2 R59, -RZ, RZ, 0, 0 ;  /* 0x00000000ff3b7431 */ /* 0x000fc600000001ff */
[----:B------:R4:W-:Y:S04]  /*5c40*/  @!P1 LDS R34, [R90+UR10+0x1010] ;  /* 0x0010100a5a229984 */ /* 0x0009e80008000800 */
[----:B------:R-:W-:Y:S01]  /*5c50*/  @!P0 LDS R59, [R92+UR10+0x1014] ;  /* 0x0010140a5c3b8984 */ /* 0x000fe20008000800 */
[----:B-1----:R-:W-:-:S05]  /*5c60*/  @!P6 IMAD R27, R66, R27, R67 ;  /* 0x0000001b421be224 */ /* 0x002fca00078e0243 */
[C---:B---3--:R-:W-:Y:S02]  /*5c70*/  @!P6 SHF.L.U32 R89, R27.reuse, 0x3, RZ ;  /* 0x000000031b59e819 */ /* 0x048fe400000006ff */
[----:B------:R-:W-:Y:S02]  /*5c80*/  @!P6 SHF.L.U32 R27, R27, 0x1, RZ ;  /* 0x000000011b1be819 */ /* 0x000fe400000006ff */
[----:B----4-:R-:W-:-:S04]  /*5c90*/  @!P6 LOP3.LUT R90, R89, 0xe0, RZ, 0xc0, !PT ;  /* 0x000000e0595ae812 */ /* 0x010fc800078ec0ff */
        /* <DEDUP_REMOVED lines=9> */
[----:B--2---:R-:W-:Y:S02]  /*5d30*/  IMAD R4, R66, UR6, R67 ;  /* 0x0000000642047c24 */ /* 0x004fe4000f8e0243 */
        /* <DEDUP_REMOVED lines=32> */
[----:B------:R-:W-:-:S06]  /*5f40*/  MOV R27, RZ ;  /* 0x000000ff001b7202 */ /* 0x000fcc0000000f00 */
[----:B------:R4:W-:Y:S01]  /*5f50*/  @!P6 LDS R27, [R90+UR10+0x1018] ;  /* 0x0010180a5a1be984 */ /* 0x0009e20008000800 */
[----:B-1----:R-:W-:Y:S02]  /*5f60*/  HFMA2 R86, -RZ, RZ, 0, 0 ;  /* 0x00000000ff567431 */ /* 0x002fe400000001ff */
        /* <DEDUP_REMOVED lines=47> */
[----:B------:R-:W-:Y:S01]  /*6260*/  FFMA R10, R76, R7, R10 ;  /* 0x000000074c0a7223 */ /* 0x000fe2000000000a */
[----:B------:R-:W-:-:S02]  /*6270*/  @!P1 SHF.L.U32 R63, R63, 0x3, RZ ;  /* 0x000000033f3f9819 */ /* 0x000fc400000006ff */
[----:B------:R-:W-:Y:S02]  /*6280*/  CS2R R76, SRZ ;  /* 0x00000000004c7805 */ /* 0x000fe4000001ff00 */
[----:B------:R-:W-:Y:S01]  /*6290*/  LOP3.LUT R5, R4, 0x180, RZ, 0xc0, !PT ;  /* 0x0000018004057812 */ /* 0x000fe200078ec0ff */
[----:B------:R-:W-:Y:S01]  /*62a0*/  FFMA R13, R64, R7, R13 ;  /* 0x00000007400d7223 */ /* 0x000fe2000000000d */
[----:B0-----:R-:W-:Y:S01]  /*62b0*/  LEA R89, R73, UR10, 0x2 ;  /* 0x0000000a49597c11 */ /* 0x001fe2000f8e10ff */
[----:B------:R-:W-:Y:S01]  /*62c0*/  HFMA2 R64, -RZ, RZ, 0, 0 ;  /* 0x00000000ff407431 */ /* 0x000fe200000001ff */
[----:B------:R-:W-:Y:S02]  /*62d0*/  @!P1 LOP3.LUT R4, R63, 0xe0, RZ, 0xc0, !PT ;  /* 0x000000e03f049812 */ /* 0x000fe400078ec0ff */
[----:B------:R-:W-:Y:S01]  /*62e0*/  LOP3.LUT R78, R5, 0x60, R78, 0xf8, !PT ;  /* 0x00000060054e7812 */ /* 0x000fe200078ef84e */
[----:B------:R-:W-:Y:S01]  /*62f0*/  @!P6 LDS R77, [R89+0x1200] ;  /* 0x00120000594de984 */ /* 0x000fe20000000800 */
[----:B------:R-:W-:-:S02]  /*6300*/  @!P1 LOP3.LUT R90, R4, 0xffffff00, R71, 0xf8, !PT ;  /* 0xffffff00045a9812 */ /* 0x000fc400078ef847 */
[C---:B------:R-:W-:Y:S02]  /*6310*/  ISETP.GT.U32.AND P6, PT, R73.reuse, 0x79, PT ;  /* 0x000000794900780c */ /* 0x040fe40003fc4070 */
[C---:B------:R-:W-:Y:S01]  /*6320*/  ISETP.GT.U32.AND P5, PT, R73.reuse, 0x7e, PT ;  /* 0x0000007e4900780c */ /* 0x040fe20003fa4070 */
[----:B------:R-:W-:Y:S01]  /*6330*/  @!P1 LDS R76, [R90+UR10+0x1210] ;  /* 0x0012100a5a4c9984 */ /* 0x000fe20008000800 */
[C---:B------:R-:W-:Y:S02]  /*6340*/  ISETP.GT.U32.AND P4, PT, R73.reuse, 0x7d, PT ;  /* 0x0000007d4900780c */ /* 0x040fe40003f84070 */
[----:B------:R-:W-:Y:S02]  /*6350*/  ISETP.GT.U32.AND P3, PT, R73, 0x7c, PT ;  /* 0x0000007c4900780c */ /* 0x000fe40003f64070 */
        /* <DEDUP_REMOVED lines=8> */
[----:B------:R-:W-:-:S02]  /*63e0*/  @!P0 SHF.L.U32 R71, R71, 0x1, RZ ;  /* 0x0000000147478819 */ /* 0x000fc400000006ff */
[----:B------:R-:W-:Y:S01]  /*63f0*/  @!P0 LOP3.LUT R92, R91, 0xe0, RZ, 0xc0, !PT ;  /* 0x000000e05b5c8812 */ /* 0x000fe200078ec0ff */
[----:B------:R-:W-:Y:S03]  /*6400*/  @!P4 LDS R64, [R89+0x1208] ;  /* 0x001208005940c984 */ /* 0x000fe60000000800 */
[----:B------:R-:W-:Y:S01]  /*6410*/  @!P0 LOP3.LUT R92, R92, 0xffffff00, R71, 0xf8, !PT ;  /* 0xffffff005c5c8812 */ /* 0x000fe200078ef847 */
[----:B------:R3:W-:Y:S01]  /*6420*/  @!P3 LDS R74, [R89+0x120c] ;  /* 0x00120c00594ab984 */ /* 0x0007e20000000800 */
[----:B------:R-:W-:-:S06]  /*6430*/  HFMA2 R71, -RZ, RZ, 0, 0 ;  /* 0x00000000ff477431 */ /* 0x000fcc00000001ff */
[----:B------:R-:W-:Y:S01]  /*6440*/  @!P0 LDS R71, [R92+UR10+0x1214] ;  /* 0x0012140a5c478984 */ /* 0x000fe20008000800 */
[----:B-1----:R-:W-:-:S05]  /*6450*/  @!P6 IMAD R63, R66, R63, R67 ;  /* 0x0000003f423fe224 */ /* 0x002fca00078e0243 */
[C---:B---3--:R-:W-:Y:S02]  /*6460*/  @!P6 SHF.L.U32 R89, R63.reuse, 0x3, RZ ;  /* 0x000000033f59e819 */ /* 0x048fe400000006ff */
[----:B------:R-:W-:Y:S02]  /*6470*/  @!P6 SHF.L.U32 R63, R63, 0x1, RZ ;  /* 0x000000013f3fe819 */ /* 0x000fe400000006ff */
        /* <DEDUP_REMOVED lines=216> */
[-C--:B------:R-:W-:Y:S01]  /*7200*/  FFMA R30, R77, R6.reuse, R30 ;  /* 0x000000064d1e7223 */ /* 0x080fe2000000001e */
[----:B------:R-:W-:Y:S01]  /*7210*/  LOP3.LUT R78, R5, 0x60, R78, 0xf8, !PT ;  /* 0x00000060054e7812 */ /* 0x000fe200078ef84e */
[-C--:B------:R-:W-:Y:S01]  /*7220*/  FFMA R81, R77, R7.reuse, R81 ;  /* 0x000000074d517223 */ /* 0x080fe20000000051 */
[-C--:B------:R-:W-:Y:S01]  /*7230*/  FFMA R0, R76, R6.reuse, R0 ;  /* 0x000000064c007223 */ /* 0x080fe20000000000 */
        /* <DEDUP_REMOVED lines=105> */
[C---:B------:R-:W-:Y:S01]  /*78d0*/  FFMA R29, R4.reuse, R80, R29 ;  /* 0x00000050041d7223 */ /* 0x040fe2000000001d */
[C---:B------:R-:W-:Y:S01]  /*78e0*/  FFMA R12, R4.reuse, R85, R12 ;  /* 0x00000055040c7223 */ /* 0x040fe2000000000c */
[C---:B------:R-:W-:Y:S01]  /*78f0*/  FFMA R16, R4.reuse, R27, R16 ;  /* 0x0000001b04107223 */ /* 0x040fe20000000010 */
[----:B------:R-:W-:Y:S01]  /*7900*/  FFMA R24, R4, R86, R24 ;  /* 0x0000005604187223 */ /* 0x000fe20000000018 */
[----:B------:R-:W-:Y:S01]  /*7910*/  SHF.R.U32.HI R33, RZ, 0x1, R59 ;  /* 0x00000001ff217819 */ /* 0x000fe2000001163b */
[-C--:B------:R-:W-:Y:S01]  /*7920*/  FFMA R22, R80, R5.reuse, R22 ;  /* 0x0000000550167223 */ /* 0x080fe20000000016 */
[----:B------:R-:W-:Y:S01]  /*7930*/  LOP3.LUT R34, R72, 0x38, RZ, 0xc0, !PT ;  /* 0x0000003848227812 */ /* 0x000fe200078ec0ff */
[-C--:B------:R-:W-:Y:S01]  /*7940*/  FFMA R11, R85, R5.reuse, R11 ;  /* 0x00000005550b7223 */ /* 0x080fe2000000000b */
[----:B------:R-:W-:Y:S01]  /*7950*/  SHF.L.U32 R4, R59, 0x2, RZ ;  /* 0x000000023b047819 */ /* 0x000fe200000006ff */
[-C--:B------:R-:W-:Y:S01]  /*7960*/  FFMA R15, R27, R5.reuse, R15 ;  /* 0x000000051b0f7223 */ /* 0x080fe2000000000f */
[C---:B------:R-:W-:Y:S01]  /*7970*/  FFMA R25, R86.reuse, R5, R25 ;  /* 0x0000000556197223 */ /* 0x040fe20000000019 */
[CC--:B------:R-:W-:Y:S01]  /*7980*/  FFMA R26, R86.reuse, R6.reuse, R26 ;  /* 0x00000006561a7223 */ /* 0x0c0fe2000000001a */
[-C--:B------:R-:W-:Y:S01]  /*7990*/  FFMA R87, R86, R7.reuse, R87 ;  /* 0x0000000756577223 */ /* 0x080fe20000000057 */
[----:B------:R-:W-:Y:S01]  /*79a0*/  LOP3.LUT R34, R34, 0x7fffffc0, R33, 0xf8, !PT ;  /* 0x7fffffc022227812 */ /* 0x000fe200078ef821 */
[-C--:B------:R-:W-:Y:S01]  /*79b0*/  FFMA R21, R80, R6.reuse, R21 ;  /* 0x0000000650157223 */ /* 0x080fe20000000015 */
[----:B------:R-:W-:Y:S01]  /*79c0*/  LOP3.LUT R5, R4, 0x180, RZ, 0xc0, !PT ;  /* 0x0000018004057812 */ /* 0x000fe200078ec0ff */
[-C--:B------:R-:W-:Y:S01]  /*79d0*/  FFMA R2, R80, R7.reuse, R2 ;  /* 0x0000000750027223 */ /* 0x080fe20000000002 */
[----:B------:R-:W-:Y:S01]  /*79e0*/  SHF.L.U32 R86, R59, 0x5, RZ ;  /* 0x000000053b567819 */ /* 0x000fe200000006ff */
[CC--:B------:R-:W-:Y:S01]  /*79f0*/  FFMA R8, R85.reuse, R6.reuse, R8 ;  /* 0x0000000655087223 */ /* 0x0c0fe20000000008 */
[C---:B------:R-:W-:Y:S01]  /*7a00*/  ISETP.GT.U32.AND P6, PT, R34.reuse, 0x7f, PT ;  /* 0x0000007f2200780c */ /* 0x040fe20003fc4070 */
[-C--:B------:R-:W-:Y:S01]  /*7a10*/  FFMA R84, R85, R7.reuse, R84 ;  /* 0x0000000755547223 */ /* 0x080fe20000000054 */
[----:B------:R-:W-:Y:S01]  /*7a20*/  LOP3.LUT R86, R5, 0x60, R86, 0xf8, !PT ;  /* 0x0000006005567812 */ /* 0x000fe200078ef856 */
[C---:B------:R-:W-:Y:S01]  /*7a30*/  FFMA R14, R27.reuse, R6, R14 ;  /* 0x000000061b0e7223 */ /* 0x040fe2000000000e */
[----:B------:R-:W-:Y:S01]  /*7a40*/  FFMA R13, R27, R7, R13 ;  /* 0x000000071b0d7223 */ /* 0x000fe2000000000d */
[----:B------:R0:W-:Y:S01]  /*7a50*/  @!P0 LDS R78, [R89+UR10+0x161c] ;  /* 0x00161c0a594e8984 */ /* 0x0001e20008000800 */
[C---:B------:R-:W-:Y:S01]  /*7a60*/  ISETP.GT.U32.AND P1, PT, R34.reuse, 0x7b, PT ;  /* 0x0000007b2200780c */ /* 0x040fe20003f24070 */
[----:B------:R-:W-:Y:S01]  /*7a70*/  HFMA2 R80, -RZ, RZ, 0, 0 ;  /* 0x00000000ff507431 */ /* 0x000fe200000001ff */
[----:B------:R-:W-:Y:S01]  /*7a80*/  MOV R33, RZ ;  /* 0x000000ff00217202 */ /* 0x000fe20000000f00 */
[----:B------:R-:W1:Y:S01]  /*7a90*/  LDS.128 R4, [R86+UR5+0x1600] ;  /* 0x0016000556047984 */ /* 0x000e620008000c00 */
[----:B------:R-:W-:-:S02]  /*7aa0*/  ISETP.GT.U32.AND P0, PT, R34, 0x7a, PT ;  /* 0x0000007a2200780c */ /* 0x000fc40003f04070 */
[C---:B------:R-:W-:Y:S02]  /*7ab0*/  LEA R85, R34.reuse, UR10, 0x2 ;  /* 0x0000000a22557c11 */ /* 0x040fe4000f8e10ff */
[C---:B------:R-:W-:Y:S02]  /*7ac0*/  ISETP.GT.U32.AND P5, PT, R34.reuse, 0x7e, PT ;  /* 0x0000007e2200780c */ /* 0x040fe40003fa4070 */
[C---:B------:R-:W-:Y:S01]  /*7ad0*/  ISETP.GT.U32.AND P4, PT, R34.reuse, 0x7d, PT ;  /* 0x0000007d2200780c */ /* 0x040fe20003f84070 */
[----:B------:R-:W-:Y:S01]  /*7ae0*/  @!P6 LDS R33, [R85+0x1800] ;  /* 0x001800005521e984 */ /* 0x000fe20000000800 */
[C---:B------:R-:W-:Y:S02]  /*7af0*/  ISETP.GT.U32.AND P6, PT, R34.reuse, 0x79, PT ;  /* 0x000000792200780c */ /* 0x040fe40003fc4070 */
[----:B------:R-:W-:Y:S02]  /*7b00*/  @!P1 SHF.L.U32 R59, R59, 0x3, RZ ;  /* 0x000000033b3b9819 */ /* 0x000fe400000006ff */
[----:B------:R-:W-:Y:S01]  /*7b10*/  ISETP.GT.U32.AND P3, PT, R34, 0x7c, PT ;  /* 0x0000007c2200780c */ /* 0x000fe20003f64070 */
[----:B------:R-:W2:Y:S01]  /*7b20*/  @!P0 LDC R90, c[0x0][0x360] ;  /* 0x0000d800ff5a8b82 */ /* 0x000ea20000000800 */
[----:B------:R-:W-:Y:S01]  /*7b30*/  @!P1 LOP3.LUT R59, R59, 0xe0, RZ, 0xc0, !PT ;  /* 0x000000e03b3b9812 */ /* 0x000fe200078ec0ff */
[----:B------:R-:W-:Y:S01]  /*7b40*/  HFMA2 R34, -RZ, RZ, 0, 0 ;  /* 0x00000000ff227431 */ /* 0x000fe200000001ff */
[----:B------:R-:W-:-:S02]  /*7b50*/  MOV R27, RZ ;  /* 0x000000ff001b7202 */ /* 0x000fc40000000f00 */
[----:B0-----:R-:W-:Y:S02]  /*7b60*/  @!P1 LOP3.LUT R89, R59, 0xffffff00, R72, 0xf8, !PT ;  /* 0xffffff003b599812 */ /* 0x001fe400078ef848 */
[----:B------:R-:W-:Y:S01]  /*7b70*/  MOV R59, RZ ;  /* 0x000000ff003b7202 */ /* 0x000fe20000000f00 */
[----:B------:R-:W0:Y:S01]  /*7b80*/  @!P6 LDC R72, c[0x0][0x360] ;  /* 0x0000d800ff48eb82 */ /* 0x000e220000000800 */
[----:B------:R-:W3:Y:S01]  /*7b90*/  LDCU UR6, c[0x0][0x360] ;  /* 0x00006c00ff0677ac */ /* 0x000ee20008000800 */
[----:B------:R-:W-:Y:S04]  /*7ba0*/  @!P4 LDS R27, [R85+0x1808] ;  /* 0x00180800551bc984 */ /* 0x000fe80000000800 */
[----:B------:R-:W-:Y:S04]  /*7bb0*/  @!P1 LDS R59, [R89+UR10+0x1810] ;  /* 0x0018100a593b9984 */ /* 0x000fe80008000800 */
[----:B------:R-:W-:Y:S04]  /*7bc0*/  @!P5 LDS R34, [R85+0x1804] ;  /* 0x001804005522d984 */ /* 0x000fe80000000800 */
[----:B------:R0:W-:Y:S01]  /*7bd0*/  @!P3 LDS R80, [R85+0x180c] ;  /* 0x00180c005550b984 */ /* 0x0001e20000000800 */
[----:B--2---:R-:W-:-:S02]  /*7be0*/  @!P0 IMAD R90, R66, R90, R67 ;  /* 0x0000005a425a8224 */ /* 0x004fc400078e0243 */
        /* <DEDUP_REMOVED lines=10> */
[----:B0-----:R-:W-:-:S02]  /*7c90*/  @!P6 IMAD R85, R66, R72, R67 ;  /* 0x000000484255e224 */ /* 0x001fc400078e0243 */
        /* <DEDUP_REMOVED lines=196> */
[----:B------:R0:W-:Y:S01]  /*88e0*/  @!P0 LDS R78, [R89+UR10+0x1a1c] ;  /* 0x001a1c0a594e8984 */ /* 0x0001e20008000800 */
[----:B------:R-:W-:Y:S01]  /*88f0*/  LOP3.LUT R72, R33, 0x38, RZ, 0xc0, !PT ;  /* 0x0000003821487812 */ /* 0x000fe200078ec0ff */
[----:B------:R-:W-:Y:S01]  /*8900*/  FFMA R23, R4, R34, R23 ;  /* 0x0000002204177223 */ /* 0x000fe20000000017 */
[C---:B------:R-:W-:Y:S01]  /*8910*/  FFMA R18, R34.reuse, R5, R18 ;  /* 0x0000000522127223 */ /* 0x040fe20000000012 */
[----:B------:R-:W-:Y:S01]  /*8920*/  FFMA R28, R34, R6, R28 ;  /* 0x00000006221c7223 */ /* 0x000fe2000000001c */
[----:B------:R-:W-:Y:S01]  /*8930*/  LOP3.LUT R72, R72, 0x7fffffc0, R59, 0xf8, !PT ;  /* 0x7fffffc048487812 */ /* 0x000fe200078ef83b */
[----:B------:R-:W-:Y:S01]  /*8940*/  FFMA R10, R34, R7, R10 ;  /* 0x00000007220a7223 */ /* 0x000fe2000000000a */
[C---:B------:R-:W-:Y:S01]  /*8950*/  FFMA R29, R4.reuse, R80, R29 ;  /* 0x00000050041d7223 */ /* 0x040fe2000000001d */
[----:B------:R-:W-:Y:S01]  /*8960*/  FFMA R16, R4, R85, R16 ;  /* 0x0000005504107223 */ /* 0x000fe20000000010 */
[----:B------:R-:W-:Y:S01]  /*8970*/  ISETP.GT.U32.AND P1, PT, R72, 0x7b, PT ;  /* 0x0000007b4800780c */ /* 0x000fe20003f24070 */
[----:B------:R-:W-:Y:S01]  /*8980*/  FFMA R24, R4, R86, R24 ;  /* 0x0000005604187223 */ /* 0x000fe20000000018 */
[----:B------:R-:W-:Y:S01]  /*8990*/  ISETP.GT.U32.AND P6, PT, R72, 0x7f, PT ;  /* 0x0000007f4800780c */ /* 0x000fe20003fc4070 */
[----:B------:R-:W-:Y:S01]  /*89a0*/  FFMA R25, R86, R5, R25 ;  /* 0x0000000556197223 */ /* 0x000fe20000000019 */
[----:B------:R-:W-:Y:S01]  /*89b0*/  ISETP.GT.U32.AND P0, PT, R72, 0x7a, PT ;  /* 0x0000007a4800780c */ /* 0x000fe20003f04070 */
[CC--:B------:R-:W-:Y:S01]  /*89c0*/  FFMA R34, R86.reuse, R6.reuse, R26 ;  /* 0x0000000656227223 */ /* 0x0c0fe2000000001a */
[C---:B------:R-:W-:Y:S01]  /*89d0*/  SHF.L.U32 R4, R27.reuse, 0x2, RZ ;  /* 0x000000021b047819 */ /* 0x040fe200000006ff */
[----:B------:R-:W-:Y:S01]  /*89e0*/  FFMA R87, R86, R7, R87 ;  /* 0x0000000756577223 */ /* 0x000fe20000000057 */
[----:B------:R-:W-:Y:S01]  /*89f0*/  MOV R59, RZ ;  /* 0x000000ff003b7202 */ /* 0x000fe20000000f00 */
[----:B------:R-:W-:Y:S01]  /*8a00*/  FFMA R22, R80, R5, R22 ;  /* 0x0000000550167223 */ /* 0x000fe20000000016 */
[----:B------:R-:W-:Y:S01]  /*8a10*/  LEA R86, R72, UR10, 0x2 ;  /* 0x0000000a48567c11 */ /* 0x000fe2000f8e10ff */
[-C--:B------:R-:W-:Y:S01]  /*8a20*/  FFMA R21, R80, R6.reuse, R21 ;  /* 0x0000000650157223 */ /* 0x080fe20000000015 */
[----:B------:R-:W-:Y:S01]  /*8a30*/  LOP3.LUT R4, R4, 0x180, RZ, 0xc0, !PT ;  /* 0x0000018004047812 */ /* 0x000fe200078ec0ff */
[----:B------:R-:W-:Y:S01]  /*8a40*/  FFMA R2, R80, R7, R2 ;  /* 0x0000000750027223 */ /* 0x000fe20000000002 */
[C---:B0-----:R-:W-:Y:S01]  /*8a50*/  SHF.L.U32 R89, R27.reuse, 0x5, RZ ;  /* 0x000000051b597819 */ /* 0x041fe200000006ff */
[----:B------:R-:W-:Y:S01]  /*8a60*/  @!P6 LDS R59, [R86+0x1c00] ;  /* 0x001c0000563be984 */ /* 0x000fe20000000800 */
[----:B------:R-:W-:Y:S01]  /*8a70*/  @!P1 SHF.L.U32 R27, R27, 0x3, RZ ;  /* 0x000000031b1b9819 */ /* 0x000fe200000006ff */
[----:B------:R-:W0:Y:S01]  /*8a80*/  @!P0 LDC R90, c[0x0][0x360] ;  /* 0x0000d800ff5a8b82 */ /* 0x000e220000000800 */
[----:B------:R-:W-:Y:S01]  /*8a90*/  ISETP.GT.U32.AND P6, PT, R72, 0x79, PT ;  /* 0x000000794800780c */ /* 0x000fe20003fc4070 */
[C---:B------:R-:W-:Y:S01]  /*8aa0*/  FFMA R15, R85.reuse, R5, R15 ;  /* 0x00000005550f7223 */ /* 0x040fe2000000000f */
[----:B------:R-:W-:Y:S01]  /*8ab0*/  LOP3.LUT R89, R4, 0x60, R89, 0xf8, !PT ;  /* 0x0000006004597812 */ /* 0x000fe200078ef859 */
[----:B------:R-:W-:Y:S01]  /*8ac0*/  FFMA R14, R85, R6, R14 ;  /* 0x00000006550e7223 */ /* 0x000fe2000000000e */
[----:B------:R-:W-:Y:S01]  /*8ad0*/  @!P1 LOP3.LUT R4, R27, 0xe0, RZ, 0xc0, !PT ;  /* 0x000000e01b049812 */ /* 0x000fe200078ec0ff */
[----:B------:R-:W-:Y:S01]  /*8ae0*/  FFMA R13, R85, R7, R13 ;  /* 0x00000007550d7223 */ /* 0x000fe2000000000d */
[----:B------:R-:W-:Y:S01]  /*8af0*/  ISETP.GT.U32.AND P5, PT, R72, 0x7e, PT ;  /* 0x0000007e4800780c */ /* 0x000fe20003fa4070 */
[----:B------:R-:W-:Y:S01]  /*8b00*/  HFMA2 R80, -RZ, RZ, 0, 0 ;  /* 0x00000000ff507431 */ /* 0x000fe200000001ff */
[----:B------:R-:W-:-:S02]  /*8b10*/  @!P1 LOP3.LUT R33, R4, 0xffffff00, R33, 0xf8, !PT ;  /* 0xffffff0004219812 */ /* 0x000fc400078ef821 */
[----:B------:R-:W1:Y:S01]  /*8b20*/  LDS.128 R4, [R89+UR5+0x1a00] ;  /* 0x001a000559047984 */ /* 0x000e620008000c00 */
[C---:B------:R-:W-:Y:S02]  /*8b30*/  ISETP.GT.U32.AND P4, PT, R72.reuse, 0x7d, PT ;  /* 0x0000007d4800780c */ /* 0x040fe40003f84070 */
[----:B------:R-:W2:Y:S01]  /*8b40*/  @!P6 LDC R27, c[0x0][0x360] ;  /* 0x0000d800ff1beb82 */ /* 0x000ea20000000800 */
[----:B------:R-:W-:Y:S01]  /*8b50*/  ISETP.GT.U32.AND P3, PT, R72, 0x7c, PT ;  /* 0x0000007c4800780c */ /* 0x000fe20003f64070 */
[----:B------:R-:W-:Y:S01]  /*8b60*/  HFMA2 R72, -RZ, RZ, 0, 0 ;  /* 0x00000000ff487431 */ /* 0x000fe200000001ff */
[----:B------:R-:W-:Y:S01]  /*8b70*/  MOV R85, RZ ;  /* 0x000000ff00557202 */ /* 0x000fe20000000f00 */
[----:B------:R-:W3:Y:S01]  /*8b80*/  LDCU UR6, c[0x0][0x360] ;  /* 0x00006c00ff0677ac */ /* 0x000ee20008000800 */
[----:B------:R-:W-:Y:S01]  /*8b90*/  MOV R26, RZ ;  /* 0x000000ff001a7202 */ /* 0x000fe20000000f00 */
[----:B0-----:R-:W-:-:S05]  /*8ba0*/  @!P0 IMAD R90, R66, R90, R67 ;  /* 0x0000005a425a8224 */ /* 0x001fca00078e0243 */
[----:B------:R-:W-:Y:S01]  /*8bb0*/  @!P4 LDS R85, [R86+0x1c08] ;  /* 0x001c08005655c984 */ /* 0x000fe20000000800 */
[----:B------:R-:W-:-:S03]  /*8bc0*/  @!P0 SHF.L.U32 R91, R90, 0x3, RZ ;  /* 0x000000035a5b8819 */ /* 0x000fc600000006ff */
[----:B------:R-:W-:Y:S01]  /*8bd0*/  @!P5 LDS R72, [R86+0x1c04] ;  /* 0x001c04005648d984 */ /* 0x000fe20000000800 */
[----:B------:R-:W-:Y:S02]  /*8be0*/  @!P0 SHF.L.U32 R90, R90, 0x1, RZ ;  /* 0x000000015a5a8819 */ /* 0x000fe400000006ff */
[----:B------:R-:W-:Y:S01]  /*8bf0*/  @!P0 LOP3.LUT R91, R91, 0xe0, RZ, 0xc0, !PT ;  /* 0x000000e05b5b8812 */ /* 0x000fe200078ec0ff */
[----:B------:R2:W-:Y:S03]  /*8c00*/  @!P3 LDS R80, [R86+0x1c0c] ;  /* 0x001c0c005650b984 */ /* 0x0005e60000000800 */
[----:B------:R-:W-:Y:S01]  /*8c10*/  @!P0 LOP3.LUT R90, R91, 0xffffff00, R90, 0xf8, !PT ;  /* 0xffffff005b5a8812 */ /* 0x000fe200078ef85a */
[----:B------:R0:W-:Y:S01]  /*8c20*/  @!P1 LDS R26, [R33+UR10+0x1c10] ;  /* 0x001c100a211a9984 */ /* 0x0001e20008000800 */
[----:B--2---:R-:W-:Y:S02]  /*8c30*/  @!P6 IMAD R86, R66, R27, R67 ;  /* 0x0000001b4256e224 */ /* 0x004fe400078e0243 */
[----:B------:R-:W-:Y:S01]  /*8c40*/  HFMA2 R27, -RZ, RZ, 0, 0 ;  /* 0x00000000ff1b7431 */ /* 0x000fe200000001ff */
[----:B0-----:R-:W-:-:S02]  /*8c50*/  MOV R33, RZ ;  /* 0x000000ff00217202 */ /* 0x001fc40000000f00 */
[C---:B------:R-:W-:Y:S02]  /*8c60*/  @!P6 SHF.L.U32 R91, R86.reuse, 0x3, RZ ;  /* 0x00000003565be819 */ /* 0x040fe400000006ff */
[----:B------:R-:W-:Y:S01]  /*8c70*/  @!P6 SHF.L.U32 R86, R86, 0x1, RZ ;  /* 0x000000015656e819 */ /* 0x000fe200000006ff */
[C---:B-1----:R-:W-:Y:S01]  /*8c80*/  FFMA R75, R4.reuse, R64, R75 ;  /* 0x00000040044b7223 */ /* 0x042fe2000000004b */
[----:B------:R-:W-:Y:S01]  /*8c90*/  @!P6 LOP3.LUT R91, R91, 0xe0, RZ, 0xc0, !PT ;  /* 0x000000e05b5be812 */ /* 0x000fe200078ec0ff */
        /* <DEDUP_REMOVED lines=9> */
[----:B------:R0:W-:Y:S01]  /*8d30*/  @!P0 LDS R27, [R90+UR10+0x1c14] ;  /* 0x001c140a5a1b8984 */ /* 0x0001e20008000800 */
[-C--:B------:R-:W-:Y:S01]  /*8d40*/  FFMA R43, R64, R5.reuse, R43 ;  /* 0x00000005402b7223 */ /* 0x080fe2000000002b */
[-C--:B------:R-:W-:Y:S01]  /*8d50*/  FFMA R42, R74, R5.reuse, R42 ;  /* 0x000000054a2a7223 */ /* 0x080fe2000000002a */
[----:B------:R-:W-:Y:S01]  /*8d60*/  SHF.R.U32.HI R91, RZ, 0x1, R4 ;  /* 0x00000001ff5b7819 */ /* 0x000fe20000011604 */
[----:B------:R1:W-:Y:S01]  /*8d70*/  @!P6 LDS R33, [R86+UR10+0x1c18] ;  /* 0x001c180a5621e984 */ /* 0x0003e20008000800 */
[-C--:B------:R-:W-:Y:S01]  /*8d80*/  FFMA R41, R63, R5.reuse, R41 ;  /* 0x000000053f297223 */ /* 0x080fe20000000029 */
[-C--:B------:R-:W-:Y:S01]  /*8d90*/  FFMA R46, R71, R5.reuse, R46 ;  /* 0x00000005472e7223 */ /* 0x080fe2000000002e */
[-C--:B------:R-:W-:Y:S01]  /*8da0*/  FFMA R47, R76, R5.reuse, R47 ;  /* 0x000000054c2f7223 */ /* 0x080fe2000000002f */
[----:B0-----:R-:W-:Y:S01]  /*8db0*/  SHF.L.U32 R90, R4, 0x1, RZ ;  /* 0x00000001045a7819 */ /* 0x001fe200000006ff */
        /* <DEDUP_REMOVED lines=17> */
[-C--:B-1----:R-:W-:Y:S01]  /*8ed0*/  FFMA R86, R77, R7.reuse, R56 ;  /* 0x000000074d567223 */ /* 0x082fe20000000038 */
[----:B------:R-:W-:Y:S01]  /*8ee0*/  FFMA R88, R78, R7, R88 ;  /* 0x000000074e587223 */ /* 0x000fe20000000058 */
[----:B------:R-:W-:Y:S01]  /*8ef0*/  LOP3.LUT R90, R90, 0x38, RZ, 0xc0, !PT ;  /* 0x000000385a5a7812 */ /* 0x000fe200078ec0ff */
[----:B------:R-:W0:Y:S03]  /*8f00*/  LDS.128 R4, [R89+UR5+0x1a10] ;  /* 0x001a100559047984 */ /* 0x000e260008000c00 */
[----:B------:R-:W-:-:S04]  /*8f10*/  LOP3.LUT R90, R90, 0x7fffffc0, R91, 0xf8, !PT ;  /* 0x7fffffc05a5a7812 */ /* 0x000fc800078ef85b */
[----:B------:R-:W-:-:S13]  /*8f20*/  ISETP.GT.U32.AND P0, PT, R90, 0x78, PT ;  /* 0x000000785a00780c */ /* 0x000fda0003f04070 */
[----:B------:R-:W1:Y:S01]  /*8f30*/  @!P0 LDC R56, c[0x0][0x360] ;  /* 0x0000d800ff388b82 */ /* 0x000e620000000800 */
[----:B------:R-:W2:Y:S01]  /*8f40*/  LDCU UR6, c[0x0][0x360] ;  /* 0x00006c00ff0677ac */ /* 0x000ea20008000800 */
[----:B0-----:R-:W-:Y:S01]  /*8f50*/  FFMA R93, R71, R7, R2 ;  /* 0x00000007475d7223 */ /* 0x001fe20000000002 */
[----:B--2---:R-:W-:Y:S02]  /*8f60*/  IMAD R2, R66, UR6, R67 ;  /* 0x0000000642027c24 */ /* 0x004fe4000f8e0243 */
[----:B------:R-:W-:Y:S01]  /*8f70*/  FFMA R89, R4, R76, R20 ;  /* 0x0000004c04597223 */ /* 0x000fe20000000014 */
[C---:B------:R-:W-:Y:S01]  /*8f80*/  FFMA R19, R76.reuse, R5, R19 ;  /* 0x000000054c137223 */ /* 0x040fe20000000013 */
[CC--:B------:R-:W-:Y:S01]  /*8f90*/  FFMA R92, R76.reuse, R6.reuse, R0 ;  /* 0x000000064c5c7223 */ /* 0x0c0fe20000000000 */
[----:B------:R-:W-:Y:S01]  /*8fa0*/  FFMA R76, R76, R7, R17 ;  /* 0x000000074c4c7223 */ /* 0x000fe20000000011 */
[----:B------:R-:W-:Y:S01]  /*8fb0*/  SHF.L.U32 R17, R2, 0x1, RZ ;  /* 0x0000000102117819 */ /* 0x000fe200000006ff */
[----:B------:R-:W-:Y:S01]  /*8fc0*/  FFMA R9, R4, R63, R9 ;  /* 0x0000003f04097223 */ /* 0x000fe20000000009 */
[C---:B------:R-:W-:Y:S01]  /*8fd0*/  FFMA R82, R63.reuse, R5, R82 ;  /* 0x000000053f527223 */ /* 0x040fe20000000052 */
[C---:B------:R-:W-:Y:S01]  /*8fe0*/  FFMA R83, R63.reuse, R6, R83 ;  /* 0x000000063f537223 */ /* 0x040fe20000000053 */
[----:B------:R-:W-:Y:S01]  /*8ff0*/  FFMA R63, R63, R7, R3 ;  /* 0x000000073f3f7223 */ /* 0x000fe20000000003 */
[----:B------:R-:W-:Y:S01]  /*9000*/  SHF.R.U32.HI R0, RZ, 0x1, R2 ;  /* 0x00000001ff007819 */ /* 0x000fe20000011602 */
[----:B-1----:R-:W-:Y:S01]  /*9010*/  @!P0 IMAD R56, R66, R56, R67 ;  /* 0x0000003842388224 */ /* 0x002fe200078e0243 */
[----:B------:R-:W-:Y:S01]  /*9020*/  LOP3.LUT R3, R17, 0x38, RZ, 0xc0, !PT ;  /* 0x0000003811037812 */ /* 0x000fe200078ec0ff */
[----:B------:R-:W-:Y:S01]  /*9030*/  FFMA R32, R4, R64, R32 ;  /* 0x0000004004207223 */ /* 0x000fe20000000020 */
[C---:B------:R-:W-:Y:S01]  /*9040*/  FFMA R31, R64.reuse, R5, R31 ;  /* 0x00000005401f7223 */ /* 0x040fe2000000001f */
[C---:B------:R-:W-:Y:S01]  /*9050*/  FFMA R30, R64.reuse, R6, R30 ;  /* 0x00000006401e7223 */ /* 0x040fe2000000001e */
[----:B------:R-:W-:Y:S01]  /*9060*/  LOP3.LUT R3, R3, 0x7fffffc0, R0, 0xf8, !PT ;  /* 0x7fffffc003037812 */ /* 0x000fe200078ef800 */
[----:B------:R-:W-:Y:S01]  /*9070*/  FFMA R81, R64, R7, R81 ;  /* 0x0000000740517223 */ /* 0x000fe20000000051 */
[----:B------:R-:W-:Y:S01]  /*9080*/  @!P0 SHF.L.U32 R90, R56, 0x3, RZ ;  /* 0x00000003385a8819 */ /* 0x000fe200000006ff */
[C---:B------:R-:W-:Y:S01]  /*9090*/  FFMA R64, R4.reuse, R74, R23 ;  /* 0x0000004a04407223 */ /* 0x040fe20000000017 */
[----:B------:R-:W-:Y:S01]  /*90a0*/  ISETP.GT.U32.AND P1, PT, R3, 0x7b, PT ;  /* 0x0000007b0300780c */ /* 0x000fe20003f24070 */
[----:B------:R-:W-:Y:S01]  /*90b0*/  FFMA R29, R4, R71, R29 ;  /* 0x00000047041d7223 */ /* 0x000fe2000000001d */
[----:B------:R-:W-:Y:S01]  /*90c0*/  @!P0 SHF.L.U32 R56, R56, 0x1, RZ ;  /* 0x0000000138388819 */ /* 0x000fe200000006ff */
[----:B------:R-:W-:Y:S01]  /*90d0*/  FFMA R12, R4, R73, R12 ;  /* 0x00000049040c7223 */ /* 0x000fe2000000000c */
[----:B------:R-:W-:Y:S01]  /*90e0*/  @!P0 LOP3.LUT R91, R90, 0xe0, RZ, 0xc0, !PT ;  /* 0x000000e05a5b8812 */ /* 0x000fe200078ec0ff */
[C---:B------:R-:W-:Y:S01]  /*90f0*/  FFMA R16, R4.reuse, R77, R16 ;  /* 0x0000004d04107223 */ /* 0x040fe20000000010 */
[----:B------:R-:W-:Y:S01]  /*9100*/  FFMA R24, R4, R78, R24 ;  /* 0x0000004e04187223 */ /* 0x000fe20000000018 */
[----:B------:R-:W-:Y:S01]  /*9110*/  SHF.L.U32 R4, R2, 0x2, RZ ;  /* 0x0000000202047819 */ /* 0x000fe200000006ff */
[----:B------:R-:W-:Y:S01]  /*9120*/  FFMA R18, R74, R5, R18 ;  /* 0x000000054a127223 */ /* 0x000fe20000000012 */
[----:B------:R-:W-:Y:S01]  /*9130*/  @!P0 LOP3.LUT R91, R91, 0xffffff00, R56, 0xf8, !PT ;  /* 0xffffff005b5b8812 */ /* 0x000fe200078ef838 */
[----:B------:R-:W-:-:S02]  /*9140*/  HFMA2 R56, -RZ, RZ, 0, 0 ;  /* 0x00000000ff387431 */ /* 0x000fc400000001ff */
[-C--:B------:R-:W-:Y:S01]  /*9150*/  FFMA R90, R71, R5.reuse, R22 ;  /* 0x00000005475a7223 */ /* 0x080fe20000000016 */
[-C--:B------:R-:W-:Y:S01]  /*9160*/  FFMA R11, R73, R5.reuse, R11 ;  /* 0x00000005490b7223 */ /* 0x080fe2000000000b */
[-C--:B------:R-:W-:Y:S01]  /*9170*/  FFMA R15, R77, R5.reuse, R15 ;  /* 0x000000054d0f7223 */ /* 0x080fe2000000000f */
[----:B------:R-:W-:Y:S01]  /*9180*/  FFMA R25, R78, R5, R25 ;  /* 0x000000054e197223 */ /* 0x000fe20000000019 */
[----:B------:R-:W-:Y:S01]  /*9190*/  LOP3.LUT R5, R4, 0x180, RZ, 0xc0, !PT ;  /* 0x0000018004057812 */ /* 0x000fe200078ec0ff */
[CC--:B------:R-:W-:Y:S01]  /*91a0*/  FFMA R8, R73.reuse, R6.reuse, R8 ;  /* 0x0000000649087223 */ /* 0x0c0fe20000000008 */
[C---:B------:R-:W-:Y:S01]  /*91b0*/  @!P1 SHF.L.U32 R4, R2.reuse, 0x3, RZ ;  /* 0x0000000302049819 */ /* 0x040fe200000006ff */
[-C--:B------:R-:W-:Y:S01]  /*91c0*/  FFMA R84, R73, R7.reuse, R84 ;  /* 0x0000000749547223 */ /* 0x080fe20000000054 */
[----:B------:R-:W-:Y:S01]  /*91d0*/  SHF.L.U32 R20, R2, 0x5, RZ ;  /* 0x0000000502147819 */ /* 0x000fe200000006ff */
[----:B------:R0:W-:Y:S01]  /*91e0*/  @!P0 LDS R56, [R91+UR10+0x1c1c] ;  /* 0x001c1c0a5b388984 */ /* 0x0001e20008000800 */
[----:B------:R-:W-:Y:S01]  /*91f0*/  @!P1 LOP3.LUT R4, R4, 0xe0, RZ, 0xc0, !PT ;  /* 0x000000e004049812 */ /* 0x000fe200078ec0ff */
[CC--:B------:R-:W-:Y:S01]  /*9200*/  FFMA R28, R74.reuse, R6.reuse, R28 ;  /* 0x000000064a1c7223 */ /* 0x0c0fe2000000001c */
[----:B------:R-:W-:Y:S01]  /*9210*/  ISETP.GT.U32.AND P6, PT, R3, 0x7f, PT ;  /* 0x0000007f0300780c */ /* 0x000fe20003fc4070 */
[-C--:B------:R-:W-:Y:S01]  /*9220*/  FFMA R73, R77, R6.reuse, R14 ;  /* 0x000000064d497223 */ /* 0x080fe2000000000e */
[----:B------:R-:W-:Y:S01]  /*9230*/  LOP3.LUT R20, R5, 0x60, R20, 0xf8, !PT ;  /* 0x0000006005147812 */ /* 0x000fe200078ef814 */
[-C--:B------:R-:W-:Y:S01]  /*9240*/  FFMA R74, R74, R7.reuse, R10 ;  /* 0x000000074a4a7223 */ /* 0x080fe2000000000a */
[-C--:B------:R-:W-:Y:S01]  /*9250*/  FFMA R77, R77, R7.reuse, R13 ;  /* 0x000000074d4d7223 */ /* 0x080fe2000000000d */
[-C--:B0-----:R-:W-:Y:S01]  /*9260*/  FFMA R91, R71, R6.reuse, R21 ;  /* 0x00000006475b7223 */ /* 0x081fe20000000015 */
[C---:B------:R-:W-:Y:S01]  /*9270*/  FFMA R34, R78.reuse, R6, R34 ;  /* 0x000000064e227223 */ /* 0x040fe20000000022 */
[----:B------:R-:W-:Y:S01]  /*9280*/  FFMA R87, R78, R7, R87 ;  /* 0x000000074e577223 */ /* 0x000fe20000000057 */
[----:B------:R-:W-:Y:S01]  /*9290*/  @!P1 LOP3.LUT R21, R4, 0xffffff00, R17, 0xf8, !PT ;  /* 0xffffff0004159812 */ /* 0x000fe200078ef811 */
[----:B------:R-:W-:Y:S01]  /*92a0*/  HFMA2 R10, -RZ, RZ, 0, 0 ;  /* 0x00000000ff0a7431 */ /* 0x000fe200000001ff */
[----:B------:R-:W0:Y:S01]  /*92b0*/  LDS.128 R4, [R20+UR5+0x1c00] ;  /* 0x001c000514047984 */ /* 0x000e220008000c00 */
[----:B------:R-:W-:Y:S01]  /*92c0*/  ISETP.GT.U32.AND P0, PT, R3, 0x7a, PT ;  /* 0x0000007a0300780c */ /* 0x000fe20003f04070 */
[----:B------:R-:W-:Y:S01]  /*92d0*/  HFMA2 R71, -RZ, RZ, 0, 0 ;  /* 0x00000000ff477431 */ /* 0x000fe200000001ff */
[----:B------:R-:W-:-:S02]  /*92e0*/  MOV R0, RZ ;  /* 0x000000ff00007202 */ /* 0x000fc40000000f00 */
[C---:B------:R-:W-:Y:S02]  /*92f0*/  LEA R14, R3.reuse, UR10, 0x2 ;  /* 0x0000000a030e7c11 */ /* 0x040fe4000f8e10ff */
[C---:B------:R-:W-:Y:S02]  /*9300*/  ISETP.GT.U32.AND P5, PT, R3.reuse, 0x7e, PT ;  /* 0x0000007e0300780c */ /* 0x040fe40003fa4070 */
[C---:B------:R-:W-:Y:S01]  /*9310*/  ISETP.GT.U32.AND P4, PT, R3.reuse, 0x7d, PT ;  /* 0x0000007d0300780c */ /* 0x040fe20003f84070 */
[----:B------:R-:W-:Y:S01]  /*9320*/  @!P6 LDS R0, [R14+0x1e00] ;  /* 0x001e00000e00e984 */ /* 0x000fe20000000800 */
[C---:B------:R-:W-:Y:S02]  /*9330*/  ISETP.GT.U32.AND P6, PT, R3.reuse, 0x79, PT ;  /* 0x000000790300780c */ /* 0x040fe40003fc4070 */
[----:B------:R-:W-:Y:S01]  /*9340*/  ISETP.GT.U32.AND P3, PT, R3, 0x7c, PT ;  /* 0x0000007c0300780c */ /* 0x000fe20003f64070 */
[----:B------:R-:W1:Y:S01]  /*9350*/  @!P0 LDC R22, c[0x0][0x360] ;  /* 0x0000d800ff168b82 */ /* 0x000e620000000800 */
[----:B------:R-:W-:-:S02]  /*9360*/  MOV R17, RZ ;  /* 0x000000ff00117202 */ /* 0x000fc40000000f00 */
[----:B------:R-:W-:-:S03]  /*9370*/  CS2R R2, SRZ ;  /* 0x0000000000027805 */ /* 0x000fc6000001ff00 */
[----:B------:R-:W-:Y:S04]  /*9380*/  @!P5 LDS R10, [R14+0x1e04] ;  /* 0x001e04000e0ad984 */ /* 0x000fe80000000800 */
[----:B------:R-:W2:Y:S01]  /*9390*/  @!P6 LDC R13, c[0x0][0x360] ;  /* 0x0000d800ff0deb82 */ /* 0x000ea20000000800 */
[----:B------:R-:W3:Y:S01]  /*93a0*/  LDCU UR6, c[0x0][0x360] ;  /* 0x00006c00ff0677ac */ /* 0x000ee20008000800 */
[----:B------:R-:W-:Y:S04]  /*93b0*/  @!P1 LDS R17, [R21+UR10+0x1e10] ;  /* 0x001e100a15119984 */ /* 0x000fe80008000800 */
        /* <DEDUP_REMOVED lines=12> */
[C---:B------:R-:W-:Y:S01]  /*9480*/  @!P0 SHF.L.U32 R23, R22.reuse, 0x3, RZ ;  /* 0x0000000316178819 */ /* 0x040fe200000006ff */
[----:B----4-:R-:W-:Y:S01]  /*9490*/  HFMA2 R14, -RZ, RZ, 0, 0 ;  /* 0x00000000ff0e7431 */ /* 0x010fe200000001ff */
[----:B------:R-:W-:Y:S01]  /*94a0*/  @!P0 SHF.L.U32 R22, R22, 0x1, RZ ;  /* 0x0000000116168819 */ /* 0x000fe200000006ff */
[----:B--2---:R-:W-:Y:S01]  /*94b0*/  @!P6 IMAD R13, R66, R13, R67 ;  /* 0x0000000d420de224 */ /* 0x004fe200078e0243 */
        /* <DEDUP_REMOVED lines=12> */
[----:B------:R-:W-:Y:S01]  /*9580*/  @!P6 SHF.L.U32 R23, R13, 0x3, RZ ;  /* 0x000000030d17e819 */ /* 0x000fe200000006ff */
[----:B------:R-:W-:Y:S01]  /*9590*/  @!P0 LDS R14, [R22+UR10+0x1e14] ;  /* 0x001e140a160e8984 */ /* 0x000fe20008000800 */
[----:B------:R-:W-:Y:S01]  /*95a0*/  ISETP.GT.U32.AND P0, PT, R4, 0x78, PT ;  /* 0x000000780400780c */ /* 0x000fe20003f04070 */
[----:B------:R-:W-:Y:S01]  /*95b0*/  FFMA R48, R56, R5, R48 ;  /* 0x0000000538307223 */ /* 0x000fe20000000030 */
[----:B------:R-:W-:Y:S01]  /*95c0*/  @!P6 LOP3.LUT R78, R23, 0xe0, RZ, 0xc0, !PT ;  /* 0x000000e0174ee812 */ /* 0x000fe200078ec0ff */
[-C--:B------:R-:W-:Y:S01]  /*95d0*/  FFMA R69, R59, R6.reuse, R69 ;  /* 0x000000063b457223 */ /* 0x080fe20000000045 */
[----:B------:R-:W0:Y:S01]  /*95e0*/  LDS.128 R20, [R20+UR5+0x1c10] ;  /* 0x001c100514147984 */ /* 0x000e220008000c00 */
[----:B------:R-:W-:Y:S01]  /*95f0*/  @!P6 SHF.L.U32 R13, R13, 0x1, RZ ;  /* 0x000000010d0de819 */ /* 0x000fe200000006ff */
[-C--:B------:R-:W-:Y:S01]  /*9600*/  FFMA R54, R72, R6.reuse, R54 ;  /* 0x0000000648367223 */ /* 0x080fe20000000036 */
[-C--:B------:R-:W-:Y:S01]  /*9610*/  FFMA R53, R85, R6.reuse, R53 ;  /* 0x0000000655357223 */ /* 0x080fe20000000035 */
[-C--:B------:R-:W-:Y:S01]  /*9620*/  FFMA R52, R80, R6.reuse, R52 ;  /* 0x0000000650347223 */ /* 0x080fe20000000034 */
[----:B------:R-:W-:Y:S01]  /*9630*/  @!P6 LOP3.LUT R78, R78, 0xffffff00, R13, 0xf8, !PT ;  /* 0xffffff004e4ee812 */ /* 0x000fe200078ef80d */
[-C--:B------:R-:W-:Y:S01]  /*9640*/  FFMA R51, R26, R6.reuse, R51 ;  /* 0x000000061a337223 */ /* 0x080fe20000000033 */
[----:B------:R-:W-:Y:S01]  /*9650*/  MOV R13, RZ ;  /* 0x000000ff000d7202 */ /* 0x000fe20000000f00 */
[-C--:B------:R-:W-:Y:S01]  /*9660*/  FFMA R50, R27, R6.reuse, R50 ;  /* 0x000000061b327223 */ /* 0x080fe20000000032 */
[----:B------:R-:W1:Y:S01]  /*9670*/  @!P0 LDC R4, c[0x0][0x360] ;  /* 0x0000d800ff048b82 */ /* 0x000e620000000800 */
[----:B------:R-:W2:Y:S01]  /*9680*/  LDCU UR6, c[0x0][0x360] ;  /* 0x00006c00ff0677ac */ /* 0x000ea20008000800 */
[-C--:B------:R-:W-:Y:S01]  /*9690*/  FFMA R49, R33, R6.reuse, R49 ;  /* 0x0000000621317223 */ /* 0x080fe20000000031 */
[----:B------:R-:W-:Y:S01]  /*96a0*/  FFMA R55, R56, R6, R55 ;  /* 0x0000000638377223 */ /* 0x000fe20000000037 */
[----:B------:R3:W-:Y:S01]  /*96b0*/  @!P6 LDS R13, [R78+UR10+0x1e18] ;  /* 0x001e180a4e0de984 */ /* 0x0007e20008000800 */
[-C--:B------:R-:W-:Y:S01]  /*96c0*/  FFMA R65, R59, R7.reuse, R65 ;  /* 0x000000073b417223 */ /* 0x080fe20000000041 */
[-C--:B------:R-:W-:Y:S01]  /*96d0*/  FFMA R62, R72, R7.reuse, R62 ;  /* 0x00000007483e7223 */ /* 0x080fe2000000003e */
[-C--:B------:R-:W-:Y:S01]  /*96e0*/  FFMA R61, R85, R7.reuse, R61 ;  /* 0x00000007553d7223 */ /* 0x080fe2000000003d */
[-C--:B------:R-:W-:Y:S01]  /*96f0*/  FFMA R60, R80, R7.reuse, R60 ;  /* 0x00000007503c7223 */ /* 0x080fe2000000003c */
[-C--:B------:R-:W-:Y:S01]  /*9700*/  FFMA R58, R26, R7.reuse, R58 ;  /* 0x000000071a3a7223 */ /* 0x080fe2000000003a */
[-C--:B------:R-:W-:Y:S01]  /*9710*/  FFMA R57, R27, R7.reuse, R57 ;  /* 0x000000071b397223 */ /* 0x080fe20000000039 */
[----:B------:R-:W-:Y:S01]  /*9720*/  FFMA R86, R33, R7, R86 ;  /* 0x0000000721567223 */ /* 0x000fe20000000056 */
[----:B---3--:R-:W-:Y:S01]  /*9730*/  FFMA R78, R59, R5, R43 ;  /* 0x000000053b4e7223 */ /* 0x008fe2000000002b */
[----:B------:R-:W-:Y:S01]  /*9740*/  FFMA R88, R56, R7, R88 ;  /* 0x0000000738587223 */ /* 0x000fe20000000058 */
[----:B-1----:R-:W-:-:S05]  /*9750*/  @!P0 IMAD R4, R66, R4, R67 ;  /* 0x0000000442048224 */ /* 0x002fca00078e0243 */
[C---:B------:R-:W-:Y:S02]  /*9760*/  @!P0 SHF.L.U32 R5, R4.reuse, 0x3, RZ ;  /* 0x0000000304058819 */ /* 0x040fe400000006ff */
[----:B------:R-:W-:Y:S01]  /*9770*/  @!P0 SHF.L.U32 R4, R4, 0x1, RZ ;  /* 0x0000000104048819 */ /* 0x000fe200000006ff */
[----:B0-----:R-:W-:Y:S01]  /*9780*/  FFMA R32, R20, R59, R32 ;  /* 0x0000003b14207223 */ /* 0x001fe20000000020 */
[----:B------:R-:W-:Y:S01]  /*9790*/  @!P0 LOP3.LUT R5, R5, 0xe0, RZ, 0xc0, !PT ;  /* 0x000000e005058812 */ /* 0x000fe200078ec0ff */
[C---:B------:R-:W-:Y:S01]  /*97a0*/  FFMA R31, R59.reuse, R21, R31 ;  /* 0x000000153b1f7223 */ /* 0x040fe2000000001f */
[CC--:B------:R-:W-:Y:S01]  /*97b0*/  FFMA R30, R59.reuse, R22.reuse, R30 ;  /* 0x000000163b1e7223 */ /* 0x0c0fe2000000001e */
[----:B------:R-:W-:Y:S01]  /*97c0*/  FFMA R81, R59, R23, R81 ;  /* 0x000000173b517223 */ /* 0x000fe20000000051 */
[----:B------:R-:W-:Y:S01]  /*97d0*/  @!P0 LOP3.LUT R4, R5, 0xffffff00, R4, 0xf8, !PT ;  /* 0xffffff0005048812 */ /* 0x000fe200078ef804 */
[----:B--2---:R-:W-:Y:S02]  /*97e0*/  IMAD R5, R66, UR6, R67 ;  /* 0x0000000642057c24 */ /* 0x004fe4000f8e0243 */
[C---:B------:R-:W-:Y:S01]  /*97f0*/  FFMA R16, R20.reuse, R33, R16 ;  /* 0x0000002114107223 */ /* 0x040fe20000000010 */
[C---:B------:R-:W-:Y:S01]  /*9800*/  FFMA R15, R33.reuse, R21, R15 ;  /* 0x00000015210f7223 */ /* 0x040fe2000000000f */
[----:B------:R-:W-:Y:S01]  /*9810*/  FFMA R73, R33, R22, R73 ;  /* 0x0000001621497223 */ /* 0x000fe20000000049 */
[----:B------:R-:W-:Y:S01]  /*9820*/  @!P0 LDS R71, [R4+UR10+0x1e1c] ;  /* 0x001e1c0a04478984 */ /* 0x000fe20008000800 */
[----:B------:R-:W-:Y:S01]  /*9830*/  SHF.L.U32 R6, R5, 0x2, RZ ;  /* 0x0000000205067819 */ /* 0x000fe200000006ff */
[----:B------:R-:W-:Y:S01]  /*9840*/  FFMA R77, R33, R23, R77 ;  /* 0x00000017214d7223 */ /* 0x000fe2000000004d */
[----:B------:R-:W-:Y:S01]  /*9850*/  SHF.L.U32 R43, R5, 0x5, RZ ;  /* 0x00000005052b7819 */ /* 0x000fe200000006ff */
[----:B------:R-:W-:Y:S01]  /*9860*/  FFMA R89, R20, R26, R89 ;  /* 0x0000001a14597223 */ /* 0x000fe20000000059 */
[----:B------:R-:W-:Y:S01]  /*9870*/  LOP3.LUT R6, R6, 0x180, RZ, 0xc0, !PT ;  /* 0x0000018006067812 */ /* 0x000fe200078ec0ff */
[C---:B------:R-:W-:Y:S01]  /*9880*/  FFMA R19, R26.reuse, R21, R19 ;  /* 0x000000151a137223 */ /* 0x040fe20000000013 */
[CC--:B------:R-:W-:Y:S01]  /*9890*/  FFMA R92, R26.reuse, R22.reuse, R92 ;  /* 0x000000161a5c7223 */ /* 0x0c0fe2000000005c */
[----:B------:R-:W-:Y:S01]  /*98a0*/  FFMA R76, R26, R23, R76 ;  /* 0x000000171a4c7223 */ /* 0x000fe2000000004c */
[----:B------:R-:W-:Y:S01]  /*98b0*/  LOP3.LUT R43, R6, 0x60, R43, 0xf8, !PT ;  /* 0x00000060062b7812 */ /* 0x000fe200078ef82b */
[C---:B------:R-:W-:Y:S01]  /*98c0*/  FFMA R12, R20.reuse, R27, R12 ;  /* 0x0000001b140c7223 */ /* 0x040fe2000000000c */
[C---:B------:R-:W-:Y:S01]  /*98d0*/  FFMA R11, R27.reuse, R21, R11 ;  /* 0x000000151b0b7223 */ /* 0x040fe2000000000b */
[C---:B------:R-:W-:Y:S01]  /*98e0*/  FFMA R8, R27.reuse, R22, R8 ;  /* 0x000000161b087223 */ /* 0x040fe20000000008 */
[----:B------:R-:W-:Y:S01]  /*98f0*/  FFMA R84, R27, R23, R84 ;  /* 0x000000171b547223 */ /* 0x000fe20000000054 */
[----:B------:R-:W0:Y:S01]  /*9900*/  LDS.128 R4, [R43+UR5+0x1e00] ;  /* 0x001e00052b047984 */ /* 0x000e220008000c00 */
[----:B------:R-:W-:Y:S01]  /*9910*/  FFMA R33, R20, R56, R24 ;  /* 0x0000003814217223 */ /* 0x000fe20000000018 */
[-C--:B------:R-:W-:Y:S01]  /*9920*/  FFMA R59, R56, R21.reuse, R25 ;  /* 0x00000015383b7223 */ /* 0x080fe20000000019 */
[----:B------:R-:W-:Y:S01]  /*9930*/  FFMA R64, R20, R72, R64 ;  /* 0x0000004814407223 */ /* 0x000fe20000000040 */
[----:B------:R1:W2:Y:S01]  /*9940*/  LDS.128 R24, [R43+UR5+0x1e10] ;  /* 0x001e10052b187984 */ /* 0x0002a20008000c00 */
[----:B------:R-:W3:Y:S01]  /*9950*/  LDCU UR5, c[0x0][0x3a0] ;  /* 0x00007400ff0577ac */ /* 0x000ee20008000800 */
[C---:B------:R-:W-:Y:S01]  /*9960*/  FFMA R18, R72.reuse, R21, R18 ;  /* 0x0000001548127223 */ /* 0x040fe20000000012 */
[CC--:B------:R-:W-:Y:S01]  /*9970*/  FFMA R28, R72.reuse, R22.reuse, R28 ;  /* 0x00000016481c7223 */ /* 0x0c0fe2000000001c */
[----:B------:R-:W-:Y:S01]  /*9980*/  FFMA R74, R72, R23, R74 ;  /* 0x00000017484a7223 */ /* 0x000fe2000000004a */
[C---:B------:R-:W-:Y:S01]  /*9990*/  FFMA R9, R20.reuse, R85, R9 ;  /* 0x0000005514097223 */ /* 0x040fe20000000009 */
[CC--:B------:R-:W-:Y:S01]  /*99a0*/  FFMA R82, R85.reuse, R21.reuse, R82 ;  /* 0x0000001555527223 */ /* 0x0c0fe20000000052 */
[C---:B------:R-:W-:Y:S01]  /*99b0*/  FFMA R83, R85.reuse, R22, R83 ;  /* 0x0000001655537223 */ /* 0x040fe20000000053 */
[----:B------:R-:W-:Y:S01]  /*99c0*/  FFMA R29, R20, R80, R29 ;  /* 0x00000050141d7223 */ /* 0x000fe2000000001d */
[C---:B------:R-:W-:Y:S01]  /*99d0*/  FFMA R90, R80.reuse, R21, R90 ;  /* 0x00000015505a7223 */ /* 0x040fe2000000005a */
[CC--:B------:R-:W-:Y:S01]  /*99e0*/  FFMA R91, R80.reuse, R22.reuse, R91 ;  /* 0x00000016505b7223 */ /* 0x0c0fe2000000005b */
[-C--:B------:R-:W-:Y:S01]  /*99f0*/  FFMA R85, R85, R23.reuse, R63 ;  /* 0x0000001755557223 */ /* 0x080fe2000000003f */
[-C--:B------:R-:W-:Y:S01]  /*9a00*/  FFMA R93, R80, R23.reuse, R93 ;  /* 0x00000017505d7223 */ /* 0x080fe2000000005d */
[C---:B------:R-:W-:Y:S01]  /*9a10*/  FFMA R72, R56.reuse, R22, R34 ;  /* 0x0000001638487223 */ /* 0x040fe20000000022 */
[----:B------:R-:W-:Y:S01]  /*9a20*/  FFMA R87, R56, R23, R87 ;  /* 0x0000001738577223 */ /* 0x000fe20000000057 */
[----:B---3--:R-:W-:-:S04]  /*9a30*/  UIADD3 UR5, UPT, UPT, UR5, 0xf, URZ ;  /* 0x0000000f05057890 */ /* 0x008fc8000fffe0ff */
[----:B------:R-:W-:-:S04]  /*9a40*/  USHF.R.U32.HI UR5, URZ, 0x4, UR5 ;  /* 0x00000004ff057899 */ /* 0x000fc80008011605 */
[----:B------:R-:W-:Y:S01]  /*9a50*/  UISETP.NE.AND UP0, UPT, UR4, UR5, UPT ;  /* 0x000000050400728c */ /* 0x000fe2000bf05270 */
[C---:B0-----:R-:W-:Y:S01]  /*9a60*/  FFMA R75, R4.reuse, R0, R75 ;  /* 0x00000000044b7223 */ /* 0x041fe2000000004b */
[C---:B------:R-:W-:Y:S01]  /*9a70*/  FFMA R40, R4.reuse, R10, R40 ;  /* 0x0000000a04287223 */ /* 0x040fe20000000028 */
[C---:B------:R-:W-:Y:S01]  /*9a80*/  FFMA R38, R4.reuse, R3, R38 ;  /* 0x0000000304267223 */ /* 0x040fe20000000026 */
[C---:B------:R-:W-:Y:S01]  /*9a90*/  FFMA R39, R4.reuse, R2, R39 ;  /* 0x0000000204277223 */ /* 0x040fe20000000027 */
[C---:B------:R-:W-:Y:S01]  /*9aa0*/  FFMA R37, R4.reuse, R17, R37 ;  /* 0x0000001104257223 */ /* 0x040fe20000000025 */
[C---:B------:R-:W-:Y:S01]  /*9ab0*/  FFMA R36, R4.reuse, R14, R36 ;  /* 0x0000000e04247223 */ /* 0x040fe20000000024 */
[C---:B------:R-:W-:Y:S01]  /*9ac0*/  FFMA R35, R4.reuse, R13, R35 ;  /* 0x0000000d04237223 */ /* 0x040fe20000000023 */
[----:B-1----:R-:W-:Y:S01]  /*9ad0*/  FFMA R43, R4, R71, R79 ;  /* 0x00000047042b7223 */ /* 0x002fe2000000004f */
        /* <DEDUP_REMOVED lines=24> */
[----:B--2---:R-:W-:Y:S01]  /*9c60*/  FFMA R32, R24, R0, R32 ;  /* 0x0000000018207223 */ /* 0x004fe20000000020 */
[C---:B------:R-:W-:Y:S01]  /*9c70*/  FFMA R31, R0.reuse, R25, R31 ;  /* 0x00000019001f7223 */ /* 0x040fe2000000001f */
[C---:B------:R-:W-:Y:S01]  /*9c80*/  FFMA R30, R0.reuse, R26, R30 ;  /* 0x0000001a001e7223 */ /* 0x040fe2000000001e */
[----:B------:R-:W-:Y:S01]  /*9c90*/  FFMA R7, R0, R27, R81 ;  /* 0x0000001b00077223 */ /* 0x000fe20000000051 */
[----:B------:R-:W-:Y:S01]  /*9ca0*/  FFMA R12, R24, R14, R12 ;  /* 0x0000000e180c7223 */ /* 0x000fe2000000000c */
[C---:B------:R-:W-:Y:S01]  /*9cb0*/  FFMA R11, R14.reuse, R25, R11 ;  /* 0x000000190e0b7223 */ /* 0x040fe2000000000b */
[C---:B------:R-:W-:Y:S01]  /*9cc0*/  FFMA R8, R14.reuse, R26, R8 ;  /* 0x0000001a0e087223 */ /* 0x040fe20000000008 */
        /* <DEDUP_REMOVED lines=9> */
[-C--:B------:R-:W-:Y:S01]  /*9d60*/  FFMA R21, R2, R26.reuse, R91 ;  /* 0x0000001a02157223 */ /* 0x080fe2000000005b */
[C---:B------:R-:W-:Y:S01]  /*9d70*/  FFMA R20, R24.reuse, R17, R89 ;  /* 0x0000001118147223 */ /* 0x040fe20000000059 */
[C---:B------:R-:W-:Y:S01]  /*9d80*/  FFMA R19, R17.reuse, R25, R19 ;  /* 0x0000001911137223 */ /* 0x040fe20000000013 */
[-C--:B------:R-:W-:Y:S01]  /*9d90*/  FFMA R0, R17, R26.reuse, R92 ;  /* 0x0000001a11007223 */ /* 0x080fe2000000005c */
[----:B------:R-:W-:Y:S01]  /*9da0*/  FFMA R16, R24, R13, R16 ;  /* 0x0000000d18107223 */ /* 0x000fe20000000010 */
[CC--:B------:R-:W-:Y:S01]  /*9db0*/  FFMA R15, R13.reuse, R25.reuse, R15 ;  /* 0x000000190d0f7223 */ /* 0x0c0fe2000000000f */
[-C--:B------:R-:W-:Y:S01]  /*9dc0*/  FFMA R14, R13, R26.reuse, R73 ;  /* 0x0000001a0d0e7223 */ /* 0x080fe20000000049 */
[----:B------:R-:W-:Y:S01]  /*9dd0*/  FFMA R34, R71, R25, R59 ;  /* 0x0000001947227223 */ /* 0x000fe2000000003b */
[-C--:B------:R-:W-:Y:S01]  /*9de0*/  FFMA R10, R10, R27.reuse, R74 ;  /* 0x0000001b0a0a7223 */ /* 0x080fe2000000004a */
[-C--:B------:R-:W-:Y:S01]  /*9df0*/  FFMA R3, R3, R27.reuse, R85 ;  /* 0x0000001b03037223 */ /* 0x080fe20000000055 */
[-C--:B------:R-:W-:Y:S01]  /*9e00*/  FFMA R2, R2, R27.reuse, R93 ;  /* 0x0000001b02027223 */ /* 0x080fe2000000005d */
[-C--:B------:R-:W-:Y:S01]  /*9e10*/  FFMA R17, R17, R27.reuse, R76 ;  /* 0x0000001b11117223 */ /* 0x080fe2000000004c */
[----:B------:R-:W-:Y:S01]  /*9e20*/  FFMA R13, R13, R27, R77 ;  /* 0x0000001b0d0d7223 */ /* 0x000fe2000000004d */
[----:B------:R-:W-:Y:S01]  /*9e30*/  FFMA R33, R24, R71, R33 ;  /* 0x0000004718217223 */ /* 0x000fe20000000021 */
[C---:B------:R-:W-:Y:S01]  /*9e40*/  FFMA R59, R71.reuse, R26, R72 ;  /* 0x0000001a473b7223 */ /* 0x040fe20000000048 */
[----:B------:R-:W-:Y:S01]  /*9e50*/  FFMA R64, R71, R27, R87 ;  /* 0x0000001b47407223 */ /* 0x000fe20000000057 */
[----:B------:R-:W-:Y:S06]  /*9e60*/  BAR.SYNC.DEFER_BLOCKING 0x0 ;  /* 0x0000000000007b1d */ /* 0x000fec0000010000 */
[----:B------:R-:W-:Y:S05]  /*9e70*/  BRA.U UP0, `(.L_x_48) ;  /* 0xffffff6500247547 */ /* 0x000fea000b83ffff */
.L_x_34:
[----:B------:R-:W1:Y:S01]  /*9e80*/  S2R R26, SR_CTAID.X ;  /* 0x00000000001a7919 */ /* 0x000e620000002500 */
[----:B------:R-:W2:Y:S01]  /*9e90*/  LDCU UR4, c[0x0][0x360] ;  /* 0x00006c00ff0477ac */ /* 0x000ea20008000800 */
[----:B------:R-:W3:Y:S01]  /*9ea0*/  S2R R27, SR_CTAID.Y ;  /* 0x00000000001b7919 */ /* 0x000ee20000002600 */
[----:B------:R-:W4:Y:S01]  /*9eb0*/  LDCU.64 UR6, c[0x0][0x398] ;  /* 0x00007300ff0677ac */ /* 0x000f220008000a00 */
[----:B--2---:R-:W-:Y:S01]  /*9ec0*/  IMAD R66, R66, UR4, R67 ;  /* 0x0000000442427c24 */ /* 0x004fe2000f8e0243 */
[----:B------:R-:W2:Y:S04]  /*9ed0*/  LDCU.64 UR4, c[0x0][0x390] ;  /* 0x00007200ff0477ac */ /* 0x000ea80008000a00 */
[C---:B------:R-:W-:Y:S02]  /*9ee0*/  SHF.L.U32 R24, R66.reuse, 0x3, RZ ;  /* 0x0000000342187819 */ /* 0x040fe400000006ff */
[----:B------:R-:W-:-:S02]  /*9ef0*/  LOP3.LUT R71, R66, 0x60, RZ, 0xc0, !PT ;  /* 0x0000006042477812 */ /* 0x000fc400078ec0ff */
[----:B------:R-:W-:Y:S02]  /*9f00*/  LOP3.LUT R25, R24, 0x18, RZ, 0xc0, !PT ;  /* 0x0000001818197812 */ /* 0x000fe400078ec0ff */
[----:B------:R-:W-:Y:S02]  /*9f10*/  SHF.R.U32.HI R24, RZ, 0x1, R66 ;  /* 0x00000001ff187819 */ /* 0x000fe40000011642 */
[----:B-1----:R-:W-:Y:S02]  /*9f20*/  LEA R26, R26, R25, 0x7 ;  /* 0x000000191a1a7211 */ /* 0x002fe400078e38ff */
[----:B------:R-:W-:Y:S02]  /*9f30*/  LOP3.LUT R24, R24, 0x7fffffc0, RZ, 0xc0, !PT ;  /* 0x7fffffc018187812 */ /* 0x000fe400078ec0ff */
[----:B------:R-:W-:Y:S02]  /*9f40*/  SHF.L.U32 R25, R66, 0x1, RZ ;  /* 0x0000000142197819 */ /* 0x000fe400000006ff */
[----:B---3--:R-:W-:-:S02]  /*9f50*/  LEA R24, R27, R24, 0x7 ;  /* 0x000000181b187211 */ /* 0x008fc400078e38ff */
[----:B------:R-:W-:Y:S02]  /*9f60*/  LOP3.LUT R25, R25, 0x38, RZ, 0xc0, !PT ;  /* 0x0000003819197812 */ /* 0x000fe400078ec0ff */
[----:B------:R-:W-:Y:S02]  /*9f70*/  IADD3 R71, PT, PT, R71, R26, RZ ;  /* 0x0000001a47477210 */ /* 0x000fe40007ffe0ff */
[----:B------:R-:W-:Y:S02]  /*9f80*/  IADD3 R73, PT, PT, R24, R25, RZ ;  /* 0x0000001918497210 */ /* 0x000fe40007ffe0ff */
[----:B----4-:R-:W-:-:S04]  /*9f90*/  ISETP.GE.AND P0, PT, R71, UR7, PT ;  /* 0x0000000747007c0c */ /* 0x010fc8000bf06270 */
[----:B------:R-:W-:-:S13]  /*9fa0*/  ISETP.LT.AND P0, PT, R73, UR6, !P0 ;  /* 0x0000000649007c0c */ /* 0x000fda000c701270 */
[----:B------:R-:W1:Y:S01]  /*9fb0*/  @P0 LDC.64 R24, c[0x0][0x390] ;  /* 0x0000e400ff180b82 */ /* 0x000e620000000a00 */
[----:B------:R-:W-:-:S07]  /*9fc0*/  @P0 IMAD R27, R73, UR7, R71 ;  /* 0x00000007491b0c24 */ /* 0x000fce000f8e0247 */
[----:B------:R-:W3:Y:S08]  /*9fd0*/  @P0 LDC R77, c[0x0][0x3a8] ;  /* 0x0000ea00ff4d0b82 */ /* 0x000ef00000000800 */
[----:B------:R-:W4:Y:S01]  /*9fe0*/  @P0 LDC R74, c[0x0][0x3a4] ;  /* 0x0000e900ff4a0b82 */ /* 0x000f220000000800 */
[----:B-1----:R-:W-:-:S05]  /*9ff0*/  @P0 IMAD.WIDE R24, R27, 0x4, R24 ;  /* 0x000000041b180825 */ /* 0x002fca00078e0218 */
[----:B0-----:R-:W3:Y:S01]  /*a000*/  @P0 LDG.E R26, desc[UR8][R24.64] ;  /* 0x00000008181a0981 */ /* 0x001ee2000c1e1900 */
[----:B------:R-:W-:Y:S02]  /*a010*/  IADD3 R27, PT, PT, R71, 0x1, RZ ;  /* 0x00000001471b7810 */ /* 0x000fe40007ffe0ff */
[----:B------:R-:W-:Y:S02]  /*a020*/  SHF.R.S32.HI R70, RZ, 0x1f, R71 ;  /* 0x0000001fff467819 */ /* 0x000fe40000011447 */
[----:B------:R-:W-:-:S04]  /*a030*/  ISETP.GE.AND P1, PT, R27, UR7, PT ;  /* 0x000000071b007c0c */ /* 0x000fc8000bf26270 */
[----:B------:R-:W-:Y:S02]  /*a040*/  P2R R72, PR, RZ, 0x2 ;  /* 0x00000002ff487803 */ /* 0x000fe40000000000 */
[----:B------:R-:W-:-:S13]  /*a050*/  ISETP.GE.OR P1, PT, R73, UR6, P1 ;  /* 0x0000000649007c0c */ /* 0x000fda0008f26670 */
[----:B------:R-:W-:Y:S01]  /*a060*/  @!P1 IMAD R27, R73, UR7, RZ ;  /* 0x00000007491b9c24 */ /* 0x000fe2000f8e02ff */
[----:B------:R-:W0:Y:S04]  /*a070*/  @!P1 LDC R76, c[0x0][0x3a4] ;  /* 0x0000e900ff4c9b82 */ /* 0x000e280000000800 */
[----:B------:R-:W-:-:S04]  /*a080*/  @!P1 IADD3 R67, P2, PT, R71, R27, RZ ;  /* 0x0000001b47439210 */ /* 0x000fc80007f5e0ff */
[----:B------:R-:W-:Y:S01]  /*a090*/  @!P1 LEA.HI.X.SX32 R68, R27, R70, 0x1, P2 ;  /* 0x000000461b449211 */ /* 0x000fe200010f0eff */
[----:B---3--:R-:W-:Y:S01]  /*a0a0*/  @P0 FMUL R66, R26, R77 ;  /* 0x0000004d1a420220 */ /* 0x008fe20000400000 */
[----:B--2---:R-:W-:-:S03]  /*a0b0*/  @!P1 LEA R26, P2, R67, UR4, 0x2 ;  /* 0x00000004431a9c11 */ /* 0x004fc6000f8410ff */
[----:B----4-:R-:W-:Y:S01]  /*a0c0*/  @P0 FFMA R75, R75, R74, R66 ;  /* 0x0000004a4b4b0223 */ /* 0x010fe20000000042 */
[----:B------:R-:W-:Y:S02]  /*a0d0*/  @!P1 LEA.HI.X R27, R67, UR5, R68, 0x2, P2 ;  /* 0x00000005431b9c11 */ /* 0x000fe400090f1444 */
[----:B------:R-:W-:Y:S01]  /*a0e0*/  IADD3 R66, PT, PT, R71, 0x2, RZ ;  /* 0x0000000247427810 */ /* 0x000fe20007ffe0ff */
[----:B------:R-:W1:Y:S01]  /*a0f0*/  @!P1 LDC R68, c[0x0][0x3a8] ;  /* 0x0000ea00ff449b82 */ /* 0x000e620000000800 */
[----:B------:R2:W-:Y:S04]  /*a100*/  @P0 STG.E desc[UR8][R24.64], R75 ;  /* 0x0000004b18000986 */ /* 0x0005e8000c101908 */
[----:B------:R-:W1:Y:S01]  /*a110*/  @!P1 LDG.E R67, desc[UR8][R26.64+0x4] ;  /* 0x000004081a439981 */ /* 0x000e62000c1e1900 */
[----:B------:R-:W-:-:S04]  /*a120*/  ISETP.GE.AND P3, PT, R66, UR7, PT ;  /* 0x0000000742007c0c */ /* 0x000fc8000bf66270 */
[----:B------:R-:W-:Y:S02]  /*a130*/  ISETP.GE.OR P2, PT, R73, UR6, P3 ;  /* 0x0000000649007c0c */ /* 0x000fe40009f46670 */
[----:B------:R-:W-:-:S11]  /*a140*/  P2R R74, PR, RZ, 0x8 ;  /* 0x00000008ff4a7803 */ /* 0x000fd60000000000 */
[----:B--2---:R-:W2:Y:S01]  /*a150*/  @!P2 LDC.64 R24, c[0x0][0x390] ;  /* 0x0000e400ff18ab82 */ /* 0x004ea20000000a00 */
[----:B------:R-:W-:-:S05]  /*a160*/  @!P2 IMAD R66, R73, UR7, RZ ;  /* 0x000000074942ac24 */ /* 0x000fca000f8e02ff */
[----:B------:R-:W-:-:S04]  /*a170*/  @!P2 IADD3 R77, P0, PT, R71, R66, RZ ;  /* 0x00000042474da210 */ /* 0x000fc80007f1e0ff */
[----:B------:R-:W-:Y:S02]  /*a180*/  @!P2 LEA.HI.X.SX32 R78, R66, R70, 0x1, P0 ;  /* 0x00000046424ea211 */ /* 0x000fe400000f0eff */
[----:B--2---:R-:W-:Y:S01]  /*a190*/  @!P2 LEA R66, P0, R77, R24, 0x2 ;  /* 0x000000184d42a211 */ /* 0x004fe200078010ff */
[----:B-1----:R-:W-:-:S03]  /*a1a0*/  @!P1 FMUL R75, R67, R68 ;  /* 0x00000044434b9220 */ /* 0x002fc60000400000 */
[----:B------:R-:W-:Y:S02]  /*a1b0*/  @!P2 LEA.HI.X R67, R77, R25, R78, 0x2, P0 ;  /* 0x000000194d43a211 */ /* 0x000fe400000f144e */
[C---:B------:R-:W-:Y:S01]  /*a1c0*/  IADD3 R24, PT, PT, R71.reuse, 0x3, RZ ;  /* 0x0000000347187810 */ /* 0x040fe20007ffe0ff */
[----:B0-----:R-:W-:Y:S01]  /*a1d0*/  @!P1 FFMA R75, R80, R76, R75 ;  /* 0x0000004c504b9223 */ /* 0x001fe2000000004b */
[----:B------:R-:W0:Y:S04]  /*a1e0*/  @!P2 LDC R77, c[0x0][0x3a8] ;  /* 0x0000ea00ff4dab82 */ /* 0x000e280000000800 */
[----:B------:R1:W-:Y:S04]  /*a1f0*/  @!P1 STG.E desc[UR8][R26.64+0x4], R75 ;  /* 0x0000044b1a009986 */ /* 0x0003e8000c101908 */
[----:B------:R-:W0:Y:S01]  /*a200*/  @!P2 LDG.E R68, desc[UR8][R66.64+0x8] ;  /* 0x000008084244a981 */ /* 0x000e22000c1e1900 */
[----:B------:R-:W-:Y:S01]  /*a210*/  ISETP.GE.AND P0, PT, R24, UR7, PT ;  /* 0x0000000718007c0c */ /* 0x000fe2000bf06270 */
[----:B------:R-:W2:Y:S01]  /*a220*/  @!P2 LDC R76, c[0x0][0x3a4] ;  /* 0x0000e900ff4cab82 */ /* 0x000ea20000000800 */
[----:B------:R-:W-:-:S02]  /*a230*/  IADD3 R24, PT, PT, R71, 0x4, RZ ;  /* 0x0000000447187810 */ /* 0x000fc40007ffe0ff */
[C---:B------:R-:W-:Y:S02]  /*a240*/  ISETP.GE.OR P3, PT, R73.reuse, UR6, P0 ;  /* 0x0000000649007c0c */ /* 0x040fe40008766670 */
[----:B------:R-:W-:Y:S02]  /*a250*/  ISETP.GE.AND P1, PT, R24, UR7, PT ;  /* 0x0000000718007c0c */ /* 0x000fe4000bf26270 */
[----:B-1----:R-:W-:Y:S02]  /*a260*/  P2R R75, PR, RZ, 0x1 ;  /* 0x00000001ff4b7803 */ /* 0x002fe40000000000 */
[----:B------:R-:W-:-:S07]  /*a270*/  ISETP.GE.OR P6, PT, R73, UR6, P1 ;  /* 0x0000000649007c0c */ /* 0x000fce0008fc6670 */
[----:B------:R-:W1:Y:S08]  /*a280*/  @!P3 LDC.64 R24, c[0x0][0x390] ;  /* 0x0000e400ff18bb82 */ /* 0x000e700000000a00 */
[----:B------:R-:W3:Y:S01]  /*a290*/  @!P6 LDC.64 R26, c[0x0][0x390] ;  /* 0x0000e400ff1aeb82 */ /* 0x000ee20000000a00 */
[----:B0-----:R-:W-:Y:S01]  /*a2a0*/  @!P2 FMUL R68, R68, R77 ;  /* 0x0000004d4444a220 */ /* 0x001fe20000400000 */
[----:B------:R-:W-:-:S03]  /*a2b0*/  @!P6 IMAD R77, R73, UR7, RZ ;  /* 0x00000007494dec24 */ /* 0x000fc6000f8e02ff */
[----:B--2---:R-:W-:Y:S01]  /*a2c0*/  @!P2 FFMA R69, R69, R76, R68 ;  /* 0x0000004c4545a223 */ /* 0x004fe20000000044 */
[----:B------:R-:W-:-:S04]  /*a2d0*/  @!P3 IMAD R68, R73, UR7, RZ ;  /* 0x000000074944bc24 */ /* 0x000fc8000f8e02ff */
[----:B------:R1:W-:Y:S01]  /*a2e0*/  @!P2 STG.E desc[UR8][R66.64+0x8], R69 ;  /* 0x000008454200a986 */ /* 0x0003e2000c101908 */
[----:B------:R-:W-:-:S04]  /*a2f0*/  @!P3 IADD3 R76, P2, PT, R71, R68, RZ ;  /* 0x00000044474cb210 */ /* 0x000fc80007f5e0ff */
[----:B------:R-:W-:Y:S02]  /*a300*/  @!P3 LEA.HI.X.SX32 R68, R68, R70, 0x1, P2 ;  /* 0x000000464444b211 */ /* 0x000fe400010f0eff */
[C---:B-1----:R-:W-:Y:S02]  /*a310*/  @!P3 LEA R66, P2, R76.reuse, R24, 0x2 ;  /* 0x000000184c42b211 */ /* 0x042fe400078410ff */
[C---:B------:R-:W-:Y:S02]  /*a320*/  IADD3 R24, PT, PT, R71.reuse, 0x5, RZ ;  /* 0x0000000547187810 */ /* 0x040fe40007ffe0ff */
[----:B------:R-:W-:Y:S02]  /*a330*/  @!P3 LEA.HI.X R67, R76, R25, R68, 0x2, P2 ;  /* 0x000000194c43b211 */ /* 0x000fe400010f1444 */
[----:B------:R-:W-:-:S04]  /*a340*/  @!P6 IADD3 R25, P2, PT, R71, R77, RZ ;  /* 0x0000004d4719e210 */ /* 0x000fc80007f5e0ff */
[----:B------:R-:W-:Y:S02]  /*a350*/  @!P6 LEA.HI.X.SX32 R68, R77, R70, 0x1, P2 ;  /* 0x000000464d44e211 */ /* 0x000fe400010f0eff */
[----:B---3--:R-:W-:-:S04]  /*a360*/  @!P6 LEA R26, P2, R25, R26, 0x2 ;  /* 0x0000001a191ae211 */ /* 0x008fc800078410ff */
[----:B------:R-:W-:Y:S02]  /*a370*/  @!P6 LEA.HI.X R27, R25, R27, R68, 0x2, P2 ;  /* 0x0000001b191be211 */ /* 0x000fe400010f1444 */
[----:B------:R-:W-:-:S04]  /*a380*/  ISETP.GE.AND P2, PT, R24, UR7, PT ;  /* 0x0000000718007c0c */ /* 0x000fc8000bf46270 */
[----:B------:R-:W-:-:S13]  /*a390*/  ISETP.GE.OR P5, PT, R73, UR6, P2 ;  /* 0x0000000649007c0c */ /* 0x000fda00097a6670 */
[----:B------:R-:W-:-:S05]  /*a3a0*/  @!P5 IMAD R24, R73, UR7, RZ ;  /* 0x000000074918dc24 */ /* 0x000fca000f8e02ff */
[----:B------:R-:W-:-:S04]  /*a3b0*/  @!P5 IADD3 R69, P4, PT, R71, R24, RZ ;  /* 0x000000184745d210 */ /* 0x000fc80007f9e0ff */
[----:B------:R-:W-:Y:S02]  /*a3c0*/  @!P5 LEA.HI.X.SX32 R76, R24, R70, 0x1, P4 ;  /* 0x00000046184cd211 */ /* 0x000fe400020f0eff */
        /* <DEDUP_REMOVED lines=16> */
[----:B------:R-:W-:Y:S02]  /*a4d0*/  @!P4 LEA.HI.X.SX32 R77, R24, R70, 0x1, P0 ;  /* 0x00000046184dc211 */ /* 0x000fe400000f0eff */
[----:B------:R-:W2:Y:S02]  /*a4e0*/  @!P4 LDC.64 R24, c[0x0][0x390] ;  /* 0x0000e400ff18cb82 */ /* 0x000ea40000000a00 */
[----:B--2---:R-:W-:-:S04]  /*a4f0*/  @!P4 LEA R24, P0, R76, R24, 0x2 ;  /* 0x000000184c18c211 */ /* 0x004fc800078010ff */
[----:B------:R-:W-:Y:S02]  /*a500*/  @!P4 LEA.HI.X R25, R76, R25, R77, 0x2, P0 ;  /* 0x000000194c19c211 */ /* 0x000fe400000f144d */
[----:B------:R-:W-:Y:S02]  /*a510*/  ISETP.NE.AND P0, PT, R75, RZ, PT ;  /* 0x000000ff4b00720c */ /* 0x000fe40003f05270 */
[----:B------:R-:W0:Y:S02]  /*a520*/  @!P6 LDG.E R75, desc[UR8][R26.64+0x10] ;  /* 0x000010081a4be981 */ /* 0x000e24000c1e1900 */
[----:B0-----:R-:W-:Y:S02]  /*a530*/  @!P6 FMUL R75, R75, R66 ;  /* 0x000000424b4be220 */ /* 0x001fe40000400000 */
[----:B------:R-:W0:Y:S02]  /*a540*/  @!P5 LDC R66, c[0x0][0x3a4] ;  /* 0x0000e900ff42db82 */ /* 0x000e240000000800 */
[----:B-1----:R-:W-:-:S05]  /*a550*/  @!P6 FFMA R75, R32, R65, R75 ;  /* 0x00000041204be223 */ /* 0x002fca000000004b */
[----:B------:R1:W-:Y:S01]  /*a560*/  @!P6 STG.E desc[UR8][R26.64+0x10], R75 ;  /* 0x0000104b1a00e986 */ /* 0x0003e2000c101908 */
[----:B------:R-:W2:Y:S03]  /*a570*/  @!P5 LDC R65, c[0x0][0x3a8] ;  /* 0x0000ea00ff41db82 */ /* 0x000ea60000000800 */
[----:B------:R-:W2:Y:S02]  /*a580*/  @!P5 LDG.E R32, desc[UR8][R68.64+0x14] ;  /* 0x000014084420d981 */ /* 0x000ea4000c1e1900 */
[----:B--2---:R-:W-:-:S03]  /*a590*/  @!P5 FMUL R32, R32, R65 ;  /* 0x000000412020d220 */ /* 0x004fc60000400000 */
[----:B------:R-:W2:Y:S01]  /*a5a0*/  @!P4 LDC R65, c[0x0][0x3a8] ;  /* 0x0000ea00ff41cb82 */ /* 0x000ea20000000800 */
[----:B0-----:R-:W-:-:S05]  /*a5b0*/  @!P5 FFMA R31, R31, R66, R32 ;  /* 0x000000421f1fd223 */ /* 0x001fca0000000020 */
[----:B------:R0:W-:Y:S02]  /*a5c0*/  @!P5 STG.E desc[UR8][R68.64+0x14], R31 ;  /* 0x0000141f4400d986 */ /* 0x0001e4000c101908 */
[----:B------:R-:W3:Y:S02]  /*a5d0*/  @!P4 LDC R66, c[0x0][0x3a4] ;  /* 0x0000e900ff42cb82 */ /* 0x000ee40000000800 */
[----:B------:R-:W2:Y:S01]  /*a5e0*/  @!P4 LDG.E R32, desc[UR8][R24.64+0x18] ;  /* 0x000018081820c981 */ /* 0x000ea2000c1e1900 */
[----:B------:R-:W-:-:S05]  /*a5f0*/  MOV R86, UR7 ;  /* 0x0000000700567c02 */ /* 0x000fca0008000f00 */
[----:B------:R-:W-:-:S05]  /*a600*/  IMAD R86, R73, R86, UR7 ;  /* 0x0000000749567e24 */ /* 0x000fca000f8e0256 */
[----:B------:R-:W-:-:S04]  /*a610*/  IADD3 R84, PT, PT, R86, UR7, RZ ;  /* 0x0000000756547c10 */ /* 0x000fc8000fffe0ff */
[----:B------:R-:W-:-:S04]  /*a620*/  IADD3 R82, PT, PT, R84, UR7, RZ ;  /* 0x0000000754527c10 */ /* 0x000fc8000fffe0ff */
[----:B-1----:R-:W-:Y:S02]  /*a630*/  IADD3 R75, PT, PT, R82, UR7, RZ ;  /* 0x00000007524b7c10 */ /* 0x002fe4000fffe0ff */
[----:B------:R-:W-:Y:S01]  /*a640*/  IADD3 R80, PT, PT, R71, 0x7, RZ ;  /* 0x0000000747507810 */ /* 0x000fe20007ffe0ff */
[----:B--2---:R-:W-:-:S04]  /*a650*/  @!P4 FMUL R27, R32, R65 ;  /* 0x00000041201bc220 */ /* 0x004fc80000400000 */
[----:B---3--:R-:W-:-:S05]  /*a660*/  @!P4 FFMA R27, R30, R66, R27 ;  /* 0x000000421e1bc223 */ /* 0x008fca000000001b */
[----:B------:R1:W-:Y:S01]  /*a670*/  @!P4 STG.E desc[UR8][R24.64+0x18], R27 ;  /* 0x0000181b1800c986 */ /* 0x0003e2000c101908 */
[----:B------:R-:W-:-:S04]  /*a680*/  IADD3 R26, P4, PT, R71, R86, RZ ;  /* 0x00000056471a7210 */ /* 0x000fc80007f9e0ff */
[----:B------:R-:W-:Y:S02]  /*a690*/  LEA.HI.X.SX32 R65, R86, R70, 0x1, P4 ;  /* 0x0000004656417211 */ /* 0x000fe400020f0eff */
[----:B------:R-:W-:-:S04]  /*a6a0*/  LEA R78, P4, R26, UR4, 0x2 ;  /* 0x000000041a4e7c11 */ /* 0x000fc8000f8810ff */
[----:B------:R-:W-:Y:S02]  /*a6b0*/  LEA.HI.X R79, R26, UR5, R65, 0x2, P4 ;  /* 0x000000051a4f7c11 */ /* 0x000fe4000a0f1441 */
[----:B------:R-:W-:-:S04]  /*a6c0*/  IADD3 R26, P4, PT, R71, R84, RZ ;  /* 0x00000054471a7210 */ /* 0x000fc80007f9e0ff */
[----:B0-----:R-:W-:Y:S02]  /*a6d0*/  LEA.HI.X.SX32 R31, R84, R70, 0x1, P4 ;  /* 0x00000046541f7211 */ /* 0x001fe400020f0eff */
[----:B------:R-:W-:-:S04]  /*a6e0*/  LEA R76, P4, R26, UR4, 0x2 ;  /* 0x000000041a4c7c11 */ /* 0x000fc8000f8810ff */
[----:B------:R-:W-:Y:S02]  /*a6f0*/  LEA.HI.X R77, R26, UR5, R31, 0x2, P4 ;  /* 0x000000051a4d7c11 */ /* 0x000fe4000a0f141f */
[----:B-1----:R-:W-:-:S04]  /*a700*/  IADD3 R24, P4, PT, R71, R82, RZ ;  /* 0x0000005247187210 */ /* 0x002fc80007f9e0ff */
[----:B------:R-:W-:Y:S02]  /*a710*/  LEA.HI.X.SX32 R25, R82, R70, 0x1, P4 ;  /* 0x0000004652197211 */ /* 0x000fe400020f0eff */
[----:B------:R-:W-:-:S04]  /*a720*/  LEA R68, P4, R24, UR4, 0x2 ;  /* 0x0000000418447c11 */ /* 0x000fc8000f8810ff */
[----:B------:R-:W-:Y:S02]  /*a730*/  LEA.HI.X R69, R24, UR5, R25, 0x2, P4 ;  /* 0x0000000518457c11 */ /* 0x000fe4000a0f1419 */
[----:B------:R-:W-:Y:S02]  /*a740*/  IADD3 R24, P4, PT, R71, R75, RZ ;  /* 0x0000004b47187210 */ /* 0x000fe40007f9e0ff */
[C---:B------:R-:W-:Y:S02]  /*a750*/  IADD3 R65, PT, PT, R75.reuse, UR7, RZ ;  /* 0x000000074b417c10 */ /* 0x040fe4000fffe0ff */
        /* <DEDUP_REMOVED lines=8> */
[----:B------:R-:W-:-:S04]  /*a7e0*/  IADD3 R24, P4, PT, R71, R32, RZ ;  /* 0x0000002047187210 */ /* 0x000fc80007f9e0ff */
[----:B------:R-:W-:Y:S02]  /*a7f0*/  LEA.HI.X.SX32 R25, R32, R70, 0x1, P4 ;  /* 0x0000004620197211 */ /* 0x000fe400020f0eff */
[----:B------:R-:W-:-:S04]  /*a800*/  LEA R26, P4, R24, UR4, 0x2 ;  /* 0x00000004181a7c11 */ /* 0x000fc8000f8810ff */
[----:B------:R-:W-:Y:S02]  /*a810*/  LEA.HI.X R27, R24, UR5, R25, 0x2, P4 ;  /* 0x00000005181b7c11 */ /* 0x000fe4000a0f1419 */
[----:B------:R-:W-:-:S04]  /*a820*/  ISETP.GE.AND P4, PT, R80, UR7, PT ;  /* 0x0000000750007c0c */ /* 0x000fc8000bf86270 */
[----:B------:R-:W-:-:S13]  /*a830*/  ISETP.GE.OR P5, PT, R73, UR6, P4 ;  /* 0x0000000649007c0c */ /* 0x000fda000a7a6670 */
[----:B------:R-:W-:Y:S01]  /*a840*/  @!P5 IMAD R24, R73, UR7, RZ ;  /* 0x000000074918dc24 */ /* 0x000fe2000f8e02ff */
[----:B------:R-:W-:Y:S01]  /*a850*/  IADD3 R83, PT, PT, R32, UR7, RZ ;  /* 0x0000000720537c10 */ /* 0x000fe2000fffe0ff */
[----:B------:R-:W0:Y:S03]  /*a860*/  @!P5 LDC R85, c[0x0][0x3a8] ;  /* 0x0000ea00ff55db82 */ /* 0x000e260000000800 */
[----:B------:R-:W-:-:S04]  /*a870*/  @!P5 IADD3 R80, P6, PT, R71, R24, RZ ;  /* 0x000000184750d210 */ /* 0x000fc80007fde0ff */
[----:B------:R-:W-:Y:S01]  /*a880*/  @!P5 LEA.HI.X.SX32 R81, R24, R70, 0x1, P6 ;  /* 0x000000461851d211 */ /* 0x000fe200030f0eff */
[----:B------:R-:W1:Y:S08]  /*a890*/  @!P5 LDC R87, c[0x0][0x3a4] ;  /* 0x0000e900ff57db82 */ /* 0x000e700000000800 */
[----:B------:R-:W2:Y:S02]  /*a8a0*/  @!P5 LDC.64 R24, c[0x0][0x390] ;  /* 0x0000e400ff18db82 */ /* 0x000ea40000000a00 */
[----:B--2---:R-:W-:-:S04]  /*a8b0*/  @!P5 LEA R24, P6, R80, R24, 0x2 ;  /* 0x000000185018d211 */ /* 0x004fc800078c10ff */
[----:B------:R-:W-:Y:S02]  /*a8c0*/  @!P5 LEA.HI.X R25, R80, R25, R81, 0x2, P6 ;  /* 0x000000195019d211 */ /* 0x000fe400030f1451 */
[----:B------:R-:W-:-:S04]  /*a8d0*/  IADD3 R81, P6, PT, R71, R83, RZ ;  /* 0x0000005347517210 */ /* 0x000fc80007fde0ff */
[----:B------:R-:W-:Y:S02]  /*a8e0*/  LEA.HI.X.SX32 R70, R83, R70, 0x1, P6 ;  /* 0x0000004653467211 */ /* 0x000fe400030f0eff */
[----:B------:R-:W-:-:S04]  /*a8f0*/  LEA R80, P6, R81, UR4, 0x2 ;  /* 0x0000000451507c11 */ /* 0x000fc8000f8c10ff */
[----:B------:R-:W-:Y:S02]  /*a900*/  LEA.HI.X R81, R81, UR5, R70, 0x2, P6 ;  /* 0x0000000551517c11 */ /* 0x000fe4000b0f1446 */
[----:B------:R-:W0:Y:S02]  /*a910*/  @!P5 LDG.E R70, desc[UR8][R24.64+0x1c] ;  /* 0x00001c081846d981 */ /* 0x000e24000c1e1900 */
[----:B0-----:R-:W-:-:S04]  /*a920*/  @!P5 FMUL R70, R70, R85 ;  /* 0x000000554646d220 */ /* 0x001fc80000400000 */
[----:B-1----:R-:W-:Y:S01]  /*a930*/  @!P5 FFMA R85, R7, R87, R70 ;  /* 0x000000570755d223 */ /* 0x002fe20000000046 */
[----:B------:R-:W-:-:S04]  /*a940*/  IADD3 R7, PT, PT, R73, 0x1, RZ ;  /* 0x0000000149077810 */ /* 0x000fc80007ffe0ff */
[----:B------:R0:W-:Y:S01]  /*a950*/  @!P5 STG.E desc[UR8][R24.64+0x1c], R85 ;  /* 0x00001c551800d986 */ /* 0x0001e2000c101908 */
[----:B------:R-:W-:-:S04]  /*a960*/  ISETP.GE.AND P5, PT, R71, UR7, PT ;  /* 0x0000000747007c0c */ /* 0x000fc8000bfa6270 */
[----:B------:R-:W-:-:S13]  /*a970*/  ISETP.GE.OR P6, PT, R7, UR6, P5 ;  /* 0x0000000607007c0c */ /* 0x000fda000afc6670 */
[----:B0-----:R-:W0:Y:S01]  /*a980*/  @!P6 LDC.64 R24, c[0x0][0x390] ;  /* 0x0000e400ff18eb82 */ /* 0x001e220000000a00 */
[----:B------:R-:W-:-:S07]  /*a990*/  @!P6 IADD3 R87, PT, PT, R71, R86, RZ ;  /* 0x000000564757e210 */ /* 0x000fce0007ffe0ff */
[----:B------:R-:W1:Y:S01]  /*a9a0*/  @!P6 LDC R86, c[0x0][0x3a4] ;  /* 0x0000e900ff56eb82 */ /* 0x000e620000000800 */
[----:B0-----:R-:W-:-:S07]  /*a9b0*/  @!P6 IMAD.WIDE R24, R87, 0x4, R24 ;  /* 0x000000045718e825 */ /* 0x001fce00078e0218 */
[----:B------:R-:W0:Y:S01]  /*a9c0*/  @!P6 LDC R87, c[0x0][0x3a8] ;  /* 0x0000ea00ff57eb82 */ /* 0x000e220000000800 */
[----:B------:R-:W0:Y:S02]  /*a9d0*/  @!P6 LDG.E R70, desc[UR8][R24.64] ;  /* 0x000000081846e981 */ /* 0x000e24000c1e1900 */
[----:B0-----:R-:W-:-:S04]  /*a9e0*/  @!P6 FMUL R87, R70, R87 ;  /* 0x000000574657e220 */ /* 0x001fc80000400000 */
[----:B-1----:R-:W-:-:S05]  /*a9f0*/  @!P6 FFMA R87, R40, R86, R87 ;  /* 0x000000562857e223 */ /* 0x002fca0000000057 */
[----:B------:R0:W-:Y:S01]  /*aa00*/  @!P6 STG.E desc[UR8][R24.64], R87 ;  /* 0x000000571800e986 */ /* 0x0001e2000c101908 */
[----:B------:R-:W-:-:S04]  /*aa10*/  ISETP.NE.AND P6, PT, R72, RZ, PT ;  /* 0x000000ff4800720c */ /* 0x000fc80003fc5270 */
[----:B------:R-:W-:-:S13]  /*aa20*/  ISETP.GE.OR P6, PT, R7, UR6, P6 ;  /* 0x0000000607007c0c */ /* 0x000fda000b7c6670 */
[----:B------:R-:W2:Y:S01]  /*aa30*/  @!P6 LDG.E R40, desc[UR8][R78.64+0x4] ;  /* 0x000004084e28e981 */ /* 0x000ea2000c1e1900 */
        /* <DEDUP_REMOVED lines=9> */
[----:B0-----:R-:W0:Y:S01]  /*aad0*/  @!P6 LDC R24, c[0x0][0x3a4] ;  /* 0x0000e900ff18eb82 */ /* 0x001e220000000800 */
[----:B--2---:R-:W-:-:S04]  /*aae0*/  @!P6 FMUL R25, R40, R89 ;  /* 0x000000592819e220 */ /* 0x004fc80000400000 */
[----:B0-----:R-:W-:-:S05]  /*aaf0*/  @!P6 FFMA R25, R54, R24, R25 ;  /* 0x000000183619e223 */ /* 0x001fca0000000019 */
        /* <DEDUP_REMOVED lines=34> */
[----:B-1----:R-:W-:Y:S01]  /*ad20*/  @!P6 FFMA R85, R10, R85, R7 ;  /* 0x000000550a55e223 */ /* 0x002fe20000000007 */
[----:B------:R-:W-:-:S04]  /*ad30*/  IADD3 R7, PT, PT, R73, 0x2, RZ ;  /* 0x0000000249077810 */ /* 0x000fc80007ffe0ff */
[----:B------:R1:W-:Y:S01]  /*ad40*/  @!P6 STG.E desc[UR8][R78.64+0x1c], R85 ;  /* 0x00001c554e00e986 */ /* 0x0003e2000c101908 */
[----:B------:R-:W-:-:S13]  /*ad50*/  ISETP.GE.OR P6, PT, R7, UR6, P5 ;  /* 0x0000000607007c0c */ /* 0x000fda000afc6670 */
[----:B--2---:R-:W2:Y:S01]  /*ad60*/  @!P6 LDC.64 R24, c[0x0][0x390] ;  /* 0x0000e400ff18eb82 */ /* 0x004ea20000000a00 */
[----:B0-----:R-:W-:-:S07]  /*ad70*/  @!P6 IADD3 R23, PT, PT, R71, R84, RZ ;  /* 0x000000544717e210 */ /* 0x001fce0007ffe0ff */
[----:B------:R-:W0:Y:S01]  /*ad80*/  @!P6 LDC R18, c[0x0][0x3a4] ;  /* 0x0000e900ff12eb82 */ /* 0x000e220000000800 */
[----:B--2---:R-:W-:-:S07]  /*ad90*/  @!P6 IMAD.WIDE R24, R23, 0x4, R24 ;  /* 0x000000041718e825 */ /* 0x004fce00078e0218 */
[----:B------:R-:W2:Y:S01]  /*ada0*/  @!P6 LDC R23, c[0x0][0x3a8] ;  /* 0x0000ea00ff17eb82 */ /* 0x000ea20000000800 */
[----:B------:R-:W2:Y:S02]  /*adb0*/  @!P6 LDG.E R10, desc[UR8][R24.64] ;  /* 0x00000008180ae981 */ /* 0x000ea4000c1e1900 */
[----:B--2---:R-:W-:-:S04]  /*adc0*/  @!P6 FMUL R23, R10, R23 ;  /* 0x000000170a17e220 */ /* 0x004fc80000400000 */
[----:B0-----:R-:W-:-:S05]  /*add0*/  @!P6 FFMA R23, R38, R18, R23 ;  /* 0x000000122617e223 */ /* 0x001fca0000000017 */
        /* <DEDUP_REMOVED lines=18> */
[----:B------:R-:W2:Y:S01]  /*af00*/  @!P6 LDG.E R10, desc[UR8][R76.64+0xc] ;  /* 0x00000c084c0ae981 */ /* 0x000ea2000c1e1900 */
[----:B0-----:R-:W2:Y:S08]  /*af10*/  @!P6 LDC R23, c[0x0][0x3a8] ;  /* 0x0000ea00ff17eb82 */ /* 0x001eb00000000800 */
[----:B------:R-:W0:Y:S01]  /*af20*/  @!P6 LDC R18, c[0x0][0x3a4] ;  /* 0x0000e900ff12eb82 */ /* 0x000e220000000800 */
[----:B--2---:R-:W-:-:S04]  /*af30*/  @!P6 FMUL R10, R10, R23 ;  /* 0x000000170a0ae220 */ /* 0x004fc80000400000 */
[----:B0-----:R-:W-:-:S05]  /*af40*/  @!P6 FFMA R61, R61, R18, R10 ;  /* 0x000000123d3de223 */ /* 0x001fca000000000a */
[----:B------:R-:W-:Y:S01]  /*af50*/  @!P6 STG.E desc[UR8][R76.64+0xc], R61 ;  /* 0x00000c3d4c00e986 */ /* 0x000fe2000c101908 */
[----:B------:R-:W-:-:S13]  /*af60*/  ISETP.GE.OR P6, PT, R7, UR6, P1 ;  /* 0x0000000607007c0c */ /* 0x000fda0008fc6670 */
[----:B------:R-:W2:Y:S01]  /*af70*/  @!P6 LDG.E R10, desc[UR8][R76.64+0x10] ;  /* 0x000010084c0ae981 */ /* 0x000ea2000c1e1900 */
[----:B------:R-:W2:Y:S08]  /*af80*/  @!P6 LDC R23, c[0x0][0x3a8] ;  /* 0x0000ea00ff17eb82 */ /* 0x000eb00000000800 */
[----:B------:R-:W0:Y:S01]  /*af90*/  @!P6 LDC R18, c[0x0][0x3a4] ;  /* 0x0000e900ff12eb82 */ /* 0x000e220000000800 */
[----:B--2---:R-:W-:-:S04]  /*afa0*/  @!P6 FMUL R10, R10, R23 ;  /* 0x000000170a0ae220 */ /* 0x004fc80000400000 */
        /* <DEDUP_REMOVED lines=26> */
[----:B0-----:R-:W-:-:S07]  /*b150*/  @!P6 IADD3 R5, PT, PT, R71, R82, RZ ;  /* 0x000000524705e210 */ /* 0x001fce0007ffe0ff */
[----:B------:R-:W0:Y:S08]  /*b160*/  @!P6 LDC R10, c[0x0][0x3a8] ;  /* 0x0000ea00ff0aeb82 */ /* 0x000e300000000800 */
        /* <DEDUP_REMOVED lines=9> */
[----:B------:R-:W2:Y:S08]  /*b200*/  @!P6 LDC R10, c[0x0][0x3a8] ;  /* 0x0000ea00ff0aeb82 */ /* 0x000eb00000000800 */
[----:B-1----:R-:W1:Y:S01]  /*b210*/  @!P6 LDC R9, c[0x0][0x3a4] ;  /* 0x0000e900ff09eb82 */ /* 0x002e620000000800 */
        /* <DEDUP_REMOVED lines=24> */
[----:B------:R-:W-:Y:S01]  /*b3a0*/  @!P6 STG.E desc[UR8][R68.64+0x10], R29 ;  /* 0x0000101d4400e986 */ /* 0x000fe2000c101908 */
[----:B------:R-:W-:-:S13]  /*b3b0*/  ISETP.GE.OR P6, PT, R3, UR6, P2 ;  /* 0x0000000603007c0c */ /* 0x000fda00097c6670 */
[----:B------:R-:W1:Y:S01]  /*b3c0*/  @!P6 LDG.E R6, desc[UR8][R68.64+0x14] ;  /* 0x000014084406e981 */ /* 0x000e62000c1e1900 */
[----:B------:R-:W1:Y:S08]  /*b3d0*/  @!P6 LDC R7, c[0x0][0x3a8] ;  /* 0x0000ea00ff07eb82 */ /* 0x000e700000000800 */
        /* <DEDUP_REMOVED lines=15> */
[----:B--2---:R-:W-:Y:S01]  /*b4d0*/  @!P6 FMUL R3, R3, R6 ;  /* 0x000000060303e220 */ /* 0x004fe20000400000 */
[----:B------:R-:W-:-:S03]  /*b4e0*/  IADD3 R6, PT, PT, R73, 0x4, RZ ;  /* 0x0000000449067810 */ /* 0x000fc60007ffe0ff */
[----:B0-----:R-:W-:-:S05]  /*b4f0*/  @!P6 FFMA R5, R2, R5, R3 ;  /* 0x000000050205e223 */ /* 0x001fca0000000003 */
[----:B------:R0:W-:Y:S01]  /*b500*/  @!P6 STG.E desc[UR8][R68.64+0x1c], R5 ;  /* 0x00001c054400e986 */ /* 0x0001e2000c101908 */
[----:B------:R-:W-:-:S13]  /*b510*/  ISETP.GE.OR P6, PT, R6, UR6, P5 ;  /* 0x0000000606007c0c */ /* 0x000fda000afc6670 */
[----:B------:R-:W1:Y:S01]  /*b520*/  @!P6 LDC.64 R2, c[0x0][0x390] ;  /* 0x0000e400ff02eb82 */ /* 0x000e620000000a00 */
[----:B------:R-:W-:-:S07]  /*b530*/  @!P6 IADD3 R75, PT, PT, R71, R75, RZ ;  /* 0x0000004b474be210 */ /* 0x000fce0007ffe0ff */
[----:B------:R-:W2:Y:S08]  /*b540*/  @!P6 LDC R10, c[0x0][0x3a8] ;  /* 0x0000ea00ff0aeb82 */ /* 0x000eb00000000800 */
        /* <DEDUP_REMOVED lines=13> */
[----:B------:R-:W-:Y:S01]  /*b620*/  @!P6 STG.E desc[UR8][R66.64+0x4], R47 ;  /* 0x0000042f4200e986 */ /* 0x000fe2000c101908 */
[----:B------:R-:W-:-:S04]  /*b630*/  ISETP.NE.AND P6, PT, R74, RZ, PT ;  /* 0x000000ff4a00720c */ /* 0x000fc80003fc5270 */
[----:B------:R-:W-:-:S13]  /*b640*/  ISETP.GE.OR P6, PT, R6, UR6, P6 ;  /* 0x0000000606007c0c */ /* 0x000fda000b7c6670 */
[----:B------:R-:W2:Y:S01]  /*b650*/  @!P6 LDG.E R5, desc[UR8][R66.64+0x8] ;  /* 0x000008084205e981 */ /* 0x000ea2000c1e1900 */
[----:B------:R-:W2:Y:S08]  /*b660*/  @!P6 LDC R10, c[0x0][0x3a8] ;  /* 0x0000ea00ff0aeb82 */ /* 0x000eb00000000800 */
[----:B-1----:R-:W0:Y:S01]  /*b670*/  @!P6 LDC R3, c[0x0][0x3a4] ;  /* 0x0000e900ff03eb82 */ /* 0x002e220000000800 */
        /* <DEDUP_REMOVED lines=25> */
[----:B------:R-:W2:Y:S01]  /*b810*/  @!P6 LDG.E R2, desc[UR8][R66.64+0x18] ;  /* 0x000018084202e981 */ /* 0x000ea2000c1e1900 */
[----:B------:R-:W2:Y:S08]  /*b820*/  @!P6 LDC R3, c[0x0][0x3a8] ;  /* 0x0000ea00ff03eb82 */ /* 0x000eb00000000800 */
[----:B-1----:R-:W0:Y:S01]  /*b830*/  @!P6 LDC R5, c[0x0][0x3a4] ;  /* 0x0000e900ff05eb82 */ /* 0x002e220000000800 */
        /* <DEDUP_REMOVED lines=10> */
[----:B------:R-:W-:Y:S01]  /*b8e0*/  @!P6 STG.E desc[UR8][R66.64+0x1c], R17 ;  /* 0x00001c114200e986 */ /* 0x000fe2000c101908 */
[----:B------:R-:W-:-:S13]  /*b8f0*/  ISETP.GE.OR P6, PT, R0, UR6, P5 ;  /* 0x0000000600007c0c */ /* 0x000fda000afc6670 */
[----:B------:R-:W1:Y:S01]  /*b900*/  @!P6 LDC.64 R2, c[0x0][0x390] ;  /* 0x0000e400ff02eb82 */ /* 0x000e620000000a00 */
[----:B------:R-:W-:-:S07]  /*b910*/  @!P6 IADD3 R65, PT, PT, R71, R65, RZ ;  /* 0x000000414741e210 */ /* 0x000fce0007ffe0ff */
[----:B------:R-:W2:Y:S08]  /*b920*/  @!P6 LDC R6, c[0x0][0x3a8] ;  /* 0x0000ea00ff06eb82 */ /* 0x000eb00000000800 */
[----:B------:R-:W3:Y:S01]  /*b930*/  @!P6 LDC R7, c[0x0][0x3a4] ;  /* 0x0000e900ff07eb82 */ /* 0x000ee20000000800 */
[----:B-1----:R-:W-:-:S05]  /*b940*/  @!P6 IMAD.WIDE R2, R65, 0x4, R2 ;  /* 0x000000044102e825 */ /* 0x002fca00078e0202 */
[----:B0-----:R-:W2:Y:S02]  /*b950*/  @!P6 LDG.E R5, desc[UR8][R2.64] ;  /* 0x000000080205e981 */ /* 0x001ea4000c1e1900 */
[----:B--2---:R-:W-:-:S04]  /*b960*/  @!P6 FMUL R5, R5, R6 ;  /* 0x000000060505e220 */ /* 0x004fc80000400000 */
[----:B---3--:R-:W-:-:S05]  /*b970*/  @!P6 FFMA R5, R36, R7, R5 ;  /* 0x000000072405e223 */ /* 0x008fca0000000005 */
        /* <DEDUP_REMOVED lines=52> */
[----:B------:R-:W-:Y:S01]  /*bcc0*/  @!P6 STG.E desc[UR8][R30.64+0x1c], R7 ;  /* 0x00001c071e00e986 */ /* 0x000fe2000c101908 */
[----:B------:R-:W-:-:S13]  /*bcd0*/  ISETP.GE.OR P6, PT, R0, UR6, P5 ;  /* 0x0000000600007c0c */ /* 0x000fda000afc6670 */
[----:B------:R-:W1:Y:S01]  /*bce0*/  @!P6 LDC.64 R2, c[0x0][0x390] ;  /* 0x0000e400ff02eb82 */ /* 0x000e620000000a00 */
[----:B0-----:R-:W-:-:S07]  /*bcf0*/  @!P6 IADD3 R5, PT, PT, R71, R32, RZ ;  /* 0x000000204705e210 */ /* 0x001fce0007ffe0ff */
[----:B------:R-:W0:Y:S01]  /*bd00*/  @!P6 LDC R6, c[0x0][0x3a4] ;  /* 0x0000e900ff06eb82 */ /* 0x000e220000000800 */
[----:B-1----:R-:W-:-:S07]  /*bd10*/  @!P6 IMAD.WIDE R2, R5, 0x4, R2 ;  /* 0x000000040502e825 */ /* 0x002fce00078e0202 */
[----:B------:R-:W1:Y:S01]  /*bd20*/  @!P6 LDC R5, c[0x0][0x3a8] ;  /* 0x0000ea00ff05eb82 */ /* 0x000e620000000800 */
[----:B------:R-:W1:Y:S02]  /*bd30*/  @!P6 LDG.E R4, desc[UR8][R2.64] ;  /* 0x000000080204e981 */ /* 0x000e64000c1e1900 */
[----:B-1----:R-:W-:-:S04]  /*bd40*/  @!P6 FMUL R4, R4, R5 ;  /* 0x000000050404e220 */ /* 0x002fc80000400000 */
[----:B0-----:R-:W-:-:S05]  /*bd50*/  @!P6 FFMA R35, R35, R6, R4 ;  /* 0x000000062323e223 */ /* 0x001fca0000000004 */
        /* <DEDUP_REMOVED lines=49> */
[----:B------:R-:W-:-:S04]  /*c070*/  IADD3 R73, PT, PT, R73, 0x7, RZ ;  /* 0x0000000749497810 */ /* 0x000fc80007ffe0ff */
[----:B------:R-:W-:-:S13]  /*c080*/  ISETP.GE.OR P5, PT, R73, UR6, P5 ;  /* 0x0000000649007c0c */ /* 0x000fda000afa6670 */
[----:B------:R-:W-:Y:S01]  /*c090*/  @!P5 IADD3 R71, PT, PT, R71, R83, RZ ;  /* 0x000000534747d210 */ /* 0x000fe20007ffe0ff */
[----:B0-----:R-:W0:Y:S08]  /*c0a0*/  @!P5 LDC R5, c[0x0][0x3a8] ;  /* 0x0000ea00ff05db82 */ /* 0x001e300000000800 */
[----:B------:R-:W3:Y:S01]  /*c0b0*/  @!P5 LDC R4, c[0x0][0x3a4] ;  /* 0x0000e900ff04db82 */ /* 0x000ee20000000800 */
[----:B--2---:R-:W-:-:S04]  /*c0c0*/  @!P6 FMUL R0, R0, R3 ;  /* 0x000000030000e220 */ /* 0x004fc80000400000 */
[----:B-1----:R-:W-:-:S03]  /*c0d0*/  @!P6 FFMA R13, R13, R2, R0 ;  /* 0x000000020d0de223 */ /* 0x002fc60000000000 */
[----:B------:R-:W1:Y:S02]  /*c0e0*/  @!P5 LDC.64 R2, c[0x0][0x390] ;  /* 0x0000e400ff02db82 */ /* 0x000e640000000a00 */
[----:B------:R2:W-:Y:S01]  /*c0f0*/  @!P6 STG.E desc[UR8][R26.64+0x1c], R13 ;  /* 0x00001c0d1a00e986 */ /* 0x0005e2000c101908 */
[----:B-1----:R-:W-:-:S05]  /*c100*/  @!P5 IMAD.WIDE R2, R71, 0x4, R2 ;  /* 0x000000044702d825 */ /* 0x002fca00078e0202 */
[----:B------:R-:W0:Y:S01]  /*c110*/  @!P5 LDG.E R0, desc[UR8][R2.64] ;  /* 0x000000080200d981 */ /* 0x000e22000c1e1900 */
[----:B------:R-:W-:Y:S02]  /*c120*/  ISETP.NE.AND P6, PT, R74, RZ, PT ;  /* 0x000000ff4a00720c */ /* 0x000fe40003fc5270 */
[C---:B------:R-:W-:Y:S02]  /*c130*/  ISETP.GE.OR P0, PT, R73.reuse, UR6, P0 ;  /* 0x0000000649007c0c */ /* 0x040fe40008706670 */
[C---:B------:R-:W-:Y:S02]  /*c140*/  ISETP.GE.OR P6, PT, R73.reuse, UR6, P6 ;  /* 0x0000000649007c0c */ /* 0x040fe4000b7c6670 */
[C---:B------:R-:W-:Y:S02]  /*c150*/  ISETP.GE.OR P1, PT, R73.reuse, UR6, P1 ;  /* 0x0000000649007c0c */ /* 0x040fe40008f26670 */
[C---:B------:R-:W-:Y:S02]  /*c160*/  ISETP.GE.OR P2, PT, R73.reuse, UR6, P2 ;  /* 0x0000000649007c0c */ /* 0x040fe40009746670 */
[----:B------:R-:W-:-:S05]  /*c170*/  ISETP.GE.OR P3, PT, R73, UR6, P3 ;  /* 0x0000000649007c0c */ /* 0x000fca0009f66670 */
[----:B------:R-:W1:Y:S08]  /*c180*/  @!P0 LDC R10, c[0x0][0x3a8] ;  /* 0x0000ea00ff0a8b82 */ /* 0x000e700000000800 */
[----:B------:R-:W4:Y:S08]  /*c190*/  @!P6 LDC R9, c[0x0][0x3a8] ;  /* 0x0000ea00ff09eb82 */ /* 0x000f300000000800 */
[----:B------:R-:W0:Y:S08]  /*c1a0*/  @!P6 LDC R8, c[0x0][0x3a4] ;  /* 0x0000e900ff08eb82 */ /* 0x000e300000000800 */
[----:B------:R-:W0:Y:S08]  /*c1b0*/  @!P0 LDC R11, c[0x0][0x3a4] ;  /* 0x0000e900ff0b8b82 */ /* 0x000e300000000800 */
[----:B--2---:R-:W2:Y:S08]  /*c1c0*/  @!P1 LDC R13, c[0x0][0x3a8] ;  /* 0x0000ea00ff0d9b82 */ /* 0x004eb00000000800 */
[----:B------:R-:W0:Y:S08]  /*c1d0*/  @!P1 LDC R12, c[0x0][0x3a4] ;  /* 0x0000e900ff0c9b82 */ /* 0x000e300000000800 */
[----:B------:R-:W0:Y:S08]  /*c1e0*/  @!P2 LDC R14, c[0x0][0x3a8] ;  /* 0x0000ea00ff0eab82 */ /* 0x000e300000000800 */
[----:B------:R-:W0:Y:S02]  /*c1f0*/  @!P2 LDC R15, c[0x0][0x3a4] ;  /* 0x0000e900ff0fab82 */ /* 0x000e240000000800 */
[----:B0-----:R-:W-:-:S04]  /*c200*/  @!P5 FMUL R0, R0, R5 ;  /* 0x000000050000d220 */ /* 0x001fc80000400000 */
[----:B---3--:R-:W-:-:S05]  /*c210*/  @!P5 FFMA R43, R43, R4, R0 ;  /* 0x000000042b2bd223 */ /* 0x008fca0000000000 */
[----:B------:R0:W-:Y:S01]  /*c220*/  @!P5 STG.E desc[UR8][R2.64], R43 ;  /* 0x0000002b0200d986 */ /* 0x0001e2000c101908 */
[----:B------:R-:W-:-:S03]  /*c230*/  ISETP.NE.AND P5, PT, R72, RZ, PT ;  /* 0x000000ff4800720c */ /* 0x000fc60003fa5270 */
[----:B------:R3:W5:Y:S01]  /*c240*/  @!P6 LDG.E R4, desc[UR8][R80.64+0x8] ;  /* 0x000008085004e981 */ /* 0x000762000c1e1900 */
[----:B------:R-:W-:-:S03]  /*c250*/  ISETP.GE.OR P5, PT, R73, UR6, P5 ;  /* 0x0000000649007c0c */ /* 0x000fc6000afa6670 */
[----:B------:R3:W5:Y:S04]  /*c260*/  @!P0 LDG.E R5, desc[UR8][R80.64+0xc] ;  /* 0x00000c0850058981 */ /* 0x000768000c1e1900 */
[----:B------:R3:W5:Y:S04]  /*c270*/  @!P1 LDG.E R6, desc[UR8][R80.64+0x10] ;  /* 0x0000100850069981 */ /* 0x000768000c1e1900 */
[----:B------:R3:W5:Y:S02]  /*c280*/  @!P2 LDG.E R7, desc[UR8][R80.64+0x14] ;  /* 0x000014085007a981 */ /* 0x000764000c1e1900 */
[----:B0-----:R-:W0:Y:S02]  /*c290*/  @!P5 LDC R3, c[0x0][0x3a8] ;  /* 0x0000ea00ff03db82 */ /* 0x001e240000000800 */
[----:B------:R-:W0:Y:S06]  /*c2a0*/  @!P5 LDG.E R0, desc[UR8][R80.64+0x4] ;  /* 0x000004085000d981 */ /* 0x000e2c000c1e1900 */
[----:B------:R-:W0:Y:S01]  /*c2b0*/  @!P5 LDC R2, c[0x0][0x3a4] ;  /* 0x0000e900ff02db82 */ /* 0x000e220000000800 */
[----:B------:R-:W-:Y:S01]  /*c2c0*/  BSSY.RECONVERGENT B0, `(.L_x_49) ;  /* 0x000000a000007945 */ /* 0x000fe20003800200 */
[----:B------:R-:W-:Y:S01]  /*c2d0*/  ISETP.GE.OR P4, PT, R73, UR6, P4 ;  /* 0x0000000649007c0c */ /* 0x000fe2000a786670 */
[----:B0-----:R-:W-:-:S02]  /*c2e0*/  @!P5 FMUL R3, R0, R3 ;  /* 0x000000030003d220 */ /* 0x001fc40000400000 */
[----:B-1234-:R-:W-:Y:S10]  /*c2f0*/  @P3 BRA `(.L_x_50) ;  /* 0x0000000000183947 */ /* 0x01eff40003800000 */
[----:B------:R-:W2:Y:S01]  /*c300*/  LDG.E R0, desc[UR8][R80.64+0x18] ;  /* 0x0000180850007981 */ /* 0x000ea2000c1e1900 */
[----:B------:R-:W2:Y:S01]  /*c310*/  LDCU UR4, c[0x0][0x3a8] ;  /* 0x00007500ff0477ac */ /* 0x000ea20008000800 */
[----:B------:R-:W0:Y:S01]  /*c320*/  LDCU UR5, c[0x0][0x3a4] ;  /* 0x00007480ff0577ac */ /* 0x000e220008000800 */
[----:B--2---:R-:W-:-:S04]  /*c330*/  FMUL R0, R0, UR4 ;  /* 0x0000000400007c20 */ /* 0x004fc80008400000 */
[----:B0-----:R-:W-:-:S05]  /*c340*/  FFMA R59, R59, UR5, R0 ;  /* 0x000000053b3b7c23 */ /* 0x001fca0008000000 */
[----:B------:R0:W-:Y:S02]  /*c350*/  STG.E desc[UR8][R80.64+0x18], R59 ;  /* 0x0000183b50007986 */ /* 0x0001e4000c101908 */
.L_x_50:
[----:B------:R-:W-:Y:S05]  /*c360*/  BSYNC.RECONVERGENT B0 ;  /* 0x0000000000007941 */ /* 0x000fea0003800200 */
.L_x_49:
[----:B-----5:R-:W-:Y:S01]  /*c370*/  @!P6 FMUL R4, R4, R9 ;  /* 0x000000090404e220 */ /* 0x020fe20000400000 */
        /* <DEDUP_REMOVED lines=14> */
[----:B------:R-:W1:Y:S01]  /*c460*/  LDG.E R0, desc[UR8][R80.64+0x1c] ;  /* 0x00001c0850007981 */ /* 0x000e62000c1e1900 */
[----:B------:R-:W1:Y:S01]  /*c470*/  LDCU UR4, c[0x0][0x3a8] ;  /* 0x00007500ff0477ac */ /* 0x000e620008000800 */
[----:B------:R-:W2:Y:S01]  /*c480*/  LDCU UR5, c[0x0][0x3a4] ;  /* 0x00007480ff0577ac */ /* 0x000ea20008000800 */
[----:B-1----:R-:W-:-:S04]  /*c490*/  FMUL R3, R0, UR4 ;  /* 0x0000000400037c20 */ /* 0x002fc80008400000 */
[----:B--2---:R-:W-:-:S05]  /*c4a0*/  FFMA R3, R64, UR5, R3 ;  /* 0x0000000540037c23 */ /* 0x004fca0008000003 */
[----:B------:R-:W-:Y:S01]  /*c4b0*/  STG.E desc[UR8][R80.64+0x1c], R3 ;  /* 0x00001c0350007986 */ /* 0x000fe2000c101908 */
[----:B------:R-:W-:Y:S05]  /*c4c0*/  EXIT ;  /* 0x000000000000794d */ /* 0x000fea0003800000 */
.L_x_51:
        /* <DEDUP_REMOVED lines=11> */
.L_x_62:


//--------------------- .text._Z16cuda_gemm_sharedPKfS0_Pfiiiff --------------------------
	.section	.text._Z16cuda_gemm_sharedPKfS0_Pfiiiff,"ax",@progbits
	.align	128
        .global         _Z16cuda_gemm_sharedPKfS0_Pfiiiff
        .type           _Z16cuda_gemm_sharedPKfS0_Pfiiiff,@function
        .size           _Z16cuda_gemm_sharedPKfS0_Pfiiiff,(.L_x_63 - _Z16cuda_gemm_sharedPKfS0_Pfiiiff)
        .other          _Z16cuda_gemm_sharedPKfS0_Pfiiiff,@"STO_CUDA_ENTRY STV_DEFAULT"
_Z16cuda_gemm_sharedPKfS0_Pfiiiff:
.text._Z16cuda_gemm_sharedPKfS0_Pfiiiff:
[----:B------:R-:W-:Y:S01]  /*0000*/  LDC R1, c[0x0][0x37c] ;  /* 0x0000df00ff017b82 */ /* 0x000fe20000000800 */
[----:B------:R-:W0:Y:S01]  /*0010*/  S2R R12, SR_CTAID.Y ;  /* 0x00000000000c7919 */ /* 0x000e220000002600 */
[----:B------:R-:W1:Y:S01]  /*0020*/  LDCU UR10, c[0x0][0x3a0] ;  /* 0x00007400ff0a77ac */ /* 0x000e620008000800 */
[----:B------:R-:W-:Y:S01]  /*0030*/  HFMA2 R23, -RZ, RZ, 0, 0 ;  /* 0x00000000ff177431 */ /* 0x000fe200000001ff */
[----:B------:R-:W0:Y:S01]  /*0040*/  S2R R0, SR_TID.Y ;  /* 0x0000000000007919 */ /* 0x000e220000002200 */
[----:B------:R-:W2:Y:S01]  /*0050*/  LDCU.64 UR8, c[0x0][0x358] ;  /* 0x00006b00ff0877ac */ /* 0x000ea20008000a00 */
[----:B------:R-:W3:Y:S01]  /*0060*/  S2R R5, SR_CTAID.X ;  /* 0x0000000000057919 */ /* 0x000ee20000002500 */
[----:B------:R-:W3:Y:S01]  /*0070*/  S2R R21, SR_TID.X ;  /* 0x0000000000157919 */ /* 0x000ee20000002100 */
[----:B-1----:R-:W-:Y:S01]  /*0080*/  UISETP.GE.AND UP0, UPT, UR10, 0x1, UPT ;  /* 0x000000010a00788c */ /* 0x002fe2000bf06270 */
[----:B0-----:R-:W-:Y:S02]  /*0090*/  LEA R12, R12, R0, 0x4 ;  /* 0x000000000c0c7211 */ /* 0x001fe400078e20ff */
[----:B---3--:R-:W-:-:S06]  /*00a0*/  LEA R13, R5, R21, 0x4 ;  /* 0x00000015050d7211 */ /* 0x008fcc00078e20ff */
[----:B--2---:R-:W-:Y:S05]  /*00b0*/  BRA.U !UP0, `(.L_x_52) ;  /* 0x00000005083c7547 */ /* 0x004fea000b800000 */
[----:B------:R-:W0:Y:S01]  /*00c0*/  S2UR UR7, SR_CgaCtaId ;  /* 0x00000000000779c3 */ /* 0x000e220000008800 */
[----:B------:R-:W1:Y:S01]  /*00d0*/  LDCU UR11, c[0x0][0x39c] ;  /* 0x00007380ff0b77ac */ /* 0x000e620008000800 */
[----:B------:R-:W-:Y:S01]  /*00e0*/  MOV R23, RZ ;  /* 0x000000ff00177202 */ /* 0x000fe20000000f00 */
[----:B------:R-:W-:Y:S01]  /*00f0*/  IMAD R15, R12, UR10, R21 ;  /* 0x0000000a0c0f7c24 */ /* 0x000fe2000f8e0215 */
[----:B------:R-:W-:Y:S01]  /*0100*/  UMOV UR5, 0x400 ;  /* 0x0000040000057882 */ /* 0x000fe20000000000 */
[----:B------:R-:W-:-:S03]  /*0110*/  UIADD3 UR4, UPT, UPT, UR10, 0xf, URZ ;  /* 0x0000000f0a047890 */ /* 0x000fc6000fffe0ff */
[----:B------:R-:W2:Y:S01]  /*0120*/  LDC R16, c[0x0][0x39c] ;  /* 0x0000e700ff107b82 */ /* 0x000ea20000000800 */
[----:B------:R-:W-:Y:S02]  /*0130*/  UIADD3 UR6, UPT, UPT, UR5, 0x400, URZ ;  /* 0x0000040005067890 */ /* 0x000fe4000fffe0ff */
[----:B------:R-:W-:Y:S01]  /*0140*/  USHF.R.U32.HI UR4, URZ, 0x4, UR4 ;  /* 0x00000004ff047899 */ /* 0x000fe20008011604 */
[----:B------:R-:W3:Y:S04]  /*0150*/  LDCU UR13, c[0x0][0x3a0] ;  /* 0x00007400ff0d77ac */ /* 0x000ee80008000800 */
[----:B------:R-:W4:Y:S01]  /*0160*/  LDC.64 R2, c[0x0][0x380] ;  /* 0x0000e000ff027b82 */ /* 0x000f220000000a00 */
[----:B------:R-:W2:Y:S01]  /*0170*/  LDCU UR12, c[0x0][0x398] ;  /* 0x00007300ff0c77ac */ /* 0x000ea20008000800 */
[----:B-1----:R-:W-:Y:S01]  /*0180*/  IMAD R14, R0, UR11, R21 ;  /* 0x0000000b000e7c24 */ /* 0x002fe2000f8e0215 */
[----:B------:R-:W-:-:S02]  /*0190*/  UIADD3 UR4, UPT, UPT, -UR4, URZ, URZ ;  /* 0x000000ff04047290 */ /* 0x000fc4000fffe1ff */
[----:B0-----:R-:W-:Y:S02]  /*01a0*/  ULEA UR5, UR7, UR5, 0x18 ;  /* 0x0000000507057291 */ /* 0x001fe4000f8ec0ff */
[----:B------:R-:W-:Y:S01]  /*01b0*/  LEA R14, R5, R14, 0x4 ;  /* 0x0000000e050e7211 */ /* 0x000fe200078e20ff */
[----:B------:R-:W-:-:S03]  /*01c0*/  ULEA UR6, UR7, UR6, 0x18 ;  /* 0x0000000607067291 */ /* 0x000fc6000f8ec0ff */
[----:B------:R-:W-:-:S03]  /*01d0*/  LEA R18, R0, UR5, 0x6 ;  /* 0x0000000500127c11 */ /* 0x000fc6000f8e30ff */
[C---:B------:R-:W-:Y:S02]  /*01e0*/  LEA R19, R21.reuse, UR6, 0x2 ;  /* 0x0000000615137c11 */ /* 0x040fe4000f8e10ff */
[----:B------:R-:W-:Y:S02]  /*01f0*/  LEA R20, R21, R18, 0x2 ;  /* 0x0000001215147211 */ /* 0x000fe400078e10ff */
[----:B---3--:R-:W-:-:S07]  /*0200*/  LEA R17, R0, R19, 0x6 ;  /* 0x0000001300117211 */ /* 0x008fce00078e30ff */
.L_x_53:
[----:B------:R-:W-:Y:S01]  /*0210*/  ISETP.GE.AND P0, PT, R0, UR13, PT ;  /* 0x0000000d00007c0c */ /* 0x000fe2000bf06270 */
[----:B------:R-:W-:Y:S01]  /*0220*/  HFMA2 R22, -RZ, RZ, 0, 0 ;  /* 0x00000000ff167431 */ /* 0x000fe200000001ff */
[----:B------:R-:W-:Y:S01]  /*0230*/  ISETP.GE.AND P1, PT, R21, UR13, PT ;  /* 0x0000000d15007c0c */ /* 0x000fe2000bf26270 */
[----:B----4-:R-:W-:Y:S01]  /*0240*/  IMAD.WIDE R4, R15, 0x4, R2 ;  /* 0x000000040f047825 */ /* 0x010fe200078e0202 */
[----:B--2---:R-:W-:Y:S02]  /*0250*/  ISETP.GE.OR P0, PT, R13, R16, P0 ;  /* 0x000000100d00720c */ /* 0x004fe40000706670 */
[----:B------:R-:W-:Y:S02]  /*0260*/  ISETP.GE.OR P1, PT, R12, UR12, P1 ;  /* 0x0000000c0c007c0c */ /* 0x000fe40008f26670 */
[----:B------:R-:W-:-:S09]  /*0270*/  MOV R27, RZ ;  /* 0x000000ff001b7202 */ /* 0x000fd20000000f00 */
[----:B------:R-:W0:Y:S02]  /*0280*/  @!P0 LDC.64 R6, c[0x0][0x388] ;  /* 0x0000e200ff068b82 */ /* 0x000e240000000a00 */
[----:B------:R-:W2:Y:S01]  /*0290*/  @!P1 LDG.E R27, desc[UR8][R4.64] ;  /* 0x00000008041b9981 */ /* 0x000ea2000c1e1900 */
[----:B0-----:R-:W-:-:S05]  /*02a0*/  @!P0 IMAD.WIDE R6, R14, 0x4, R6 ;  /* 0x000000040e068825 */ /* 0x001fca00078e0206 */
[----:B------:R-:W3:Y:S01]  /*02b0*/  @!P0 LDG.E R22, desc[UR8][R6.64] ;  /* 0x0000000806168981 */ /* 0x000ee2000c1e1900 */
[----:B------:R-:W-:-:S04]  /*02c0*/  UIADD3 UR4, UPT, UPT, UR4, 0x1, URZ ;  /* 0x0000000104047890 */ /* 0x000fc8000fffe0ff */
[----:B------:R-:W-:Y:S01]  /*02d0*/  UISETP.NE.AND UP0, UPT, UR4, URZ, UPT ;  /* 0x000000ff0400728c */ /* 0x000fe2000bf05270 */
[----:B------:R-:W-:Y:S02]  /*02e0*/  IADD3 R0, PT, PT, R0, 0x10, RZ ;  /* 0x0000001000007810 */ /* 0x000fe40007ffe0ff */
[----:B------:R-:W-:Y:S02]  /*02f0*/  IADD3 R15, PT, PT, R15, 0x10, RZ ;  /* 0x000000100f0f7810 */ /* 0x000fe40007ffe0ff */
[----:B------:R-:W-:Y:S02]  /*0300*/  IADD3 R21, PT, PT, R21, 0x10, RZ ;  /* 0x0000001015157810 */ /* 0x000fe40007ffe0ff */
[----:B------:R-:W-:Y:S01]  /*0310*/  LEA R14, R16, R14, 0x4 ;  /* 0x0000000e100e7211 */ /* 0x000fe200078e20ff */
[----:B--2---:R-:W-:Y:S04]  /*0320*/  STS [R20], R27 ;  /* 0x0000001b14007388 */ /* 0x004fe80000000800 */
[----:B---3--:R-:W-:Y:S01]  /*0330*/  STS [R17], R22 ;  /* 0x0000001611007388 */ /* 0x008fe20000000800 */
[----:B------:R-:W-:Y:S06]  /*0340*/  BAR.SYNC.DEFER_BLOCKING 0x0 ;  /* 0x0000000000007b1d */ /* 0x000fec0000010000 */
[----:B------:R-:W-:Y:S04]  /*0350*/  LDS R26, [R19] ;  /* 0x00000000131a7984 */ /* 0x000fe80000000800 */
[----:B------:R-:W0:Y:S04]  /*0360*/  LDS.128 R8, [R18] ;  /* 0x0000000012087984 */ /* 0x000e280000000c00 */
[----:B------:R-:W1:Y:S04]  /*0370*/  LDS R29, [R19+0x40] ;  /* 0x00004000131d7984 */ /* 0x000e680000000800 */
[----:B------:R-:W2:Y:S04]  /*0380*/  LDS R25, [R19+0x80] ;  /* 0x0000800013197984 */ /* 0x000ea80000000800 */
[----:B------:R-:W3:Y:S04]  /*0390*/  LDS R24, [R19+0xc0] ;  /* 0x0000c00013187984 */ /* 0x000ee80000000800 */
[----:B------:R-:W-:Y:S04]  /*03a0*/  LDS.128 R4, [R18+0x10] ;  /* 0x0000100012047984 */ /* 0x000fe80000000c00 */
[----:B------:R-:W-:Y:S04]  /*03b0*/  LDS R22, [R19+0x140] ;  /* 0x0001400013167984 */ /* 0x000fe80000000800 */
[----:B------:R-:W-:Y:S01]  /*03c0*/  LDS R27, [R19+0x200] ;  /* 0x00020000131b7984 */ /* 0x000fe20000000800 */
[----:B0-----:R-:W-:-:S03]  /*03d0*/  FFMA R8, R8, R26, R23 ;  /* 0x0000001a08087223 */ /* 0x001fc60000000017 */
[----:B------:R-:W0:Y:S01]  /*03e0*/  LDS R23, [R19+0x100] ;  /* 0x0001000013177984 */ /* 0x000e220000000800 */
[----:B-1----:R-:W-:-:S03]  /*03f0*/  FFMA R8, R29, R9, R8 ;  /* 0x000000091d087223 */ /* 0x002fc60000000008 */
[----:B------:R-:W-:Y:S01]  /*0400*/  LDS R26, [R19+0x1c0] ;  /* 0x0001c000131a7984 */ /* 0x000fe20000000800 */
[----:B--2---:R-:W-:-:S03]  /*0410*/  FFMA R9, R25, R10, R8 ;  /* 0x0000000a19097223 */ /* 0x004fc60000000008 */
[----:B------:R-:W1:Y:S01]  /*0420*/  LDS R25, [R19+0x180] ;  /* 0x0001800013197984 */ /* 0x000e620000000800 */
[----:B---3--:R-:W-:-:S03]  /*0430*/  FFMA R9, R24, R11, R9 ;  /* 0x0000000b18097223 */ /* 0x008fc60000000009 */
[----:B------:R-:W-:Y:S01]  /*0440*/  LDS R24, [R19+0x240] ;  /* 0x0002400013187984 */ /* 0x000fe20000000800 */
[----:B0-----:R-:W-:-:S03]  /*0450*/  FFMA R23, R4, R23, R9 ;  /* 0x0000001704177223 */ /* 0x001fc60000000009 */
[----:B------:R-:W0:Y:S01]  /*0460*/  LDS.128 R8, [R18+0x20] ;  /* 0x0000200012087984 */ /* 0x000e220000000c00 */
[----:B------:R-:W-:-:S03]  /*0470*/  FFMA R22, R22, R5, R23 ;  /* 0x0000000516167223 */ /* 0x000fc60000000017 */
[----:B------:R-:W2:Y:S01]  /*0480*/  LDS R23, [R19+0x280] ;  /* 0x0002800013177984 */ /* 0x000ea20000000800 */
[----:B-1----:R-:W-:-:S03]  /*0490*/  FFMA R25, R25, R6, R22 ;  /* 0x0000000619197223 */ /* 0x002fc60000000016 */
[----:B------:R-:W1:Y:S01]  /*04a0*/  LDS R22, [R19+0x2c0] ;  /* 0x0002c00013167984 */ /* 0x000e620000000800 */
[----:B------:R-:W-:-:S03]  /*04b0*/  FFMA R7, R26, R7, R25 ;  /* 0x000000071a077223 */ /* 0x000fc60000000019 */
[----:B------:R-:W-:Y:S01]  /*04c0*/  LDS R25, [R19+0x300] ;  /* 0x0003000013197984 */ /* 0x000fe20000000800 */
[----:B0-----:R-:W-:-:S03]  /*04d0*/  FFMA R27, R8, R27, R7 ;  /* 0x0000001b081b7223 */ /* 0x001fc60000000007 */
[----:B------:R-:W0:Y:S01]  /*04e0*/  LDS.128 R4, [R18+0x30] ;  /* 0x0000300012047984 */ /* 0x000e220000000c00 */
[----:B------:R-:W-:-:S03]  /*04f0*/  FFMA R24, R24, R9, R27 ;  /* 0x0000000918187223 */ /* 0x000fc6000000001b */
[----:B------:R-:W3:Y:S04]  /*0500*/  LDS R27, [R19+0x340] ;  /* 0x00034000131b7984 */ /* 0x000ee80000000800 */
[----:B------:R-:W4:Y:S04]  /*0510*/  LDS R9, [R19+0x380] ;  /* 0x0003800013097984 */ /* 0x000f280000000800 */
[----:B------:R-:W5:Y:S01]  /*0520*/  LDS R8, [R19+0x3c0] ;  /* 0x0003c00013087984 */ /* 0x000f620000000800 */
[----:B--2---:R-:W-:-:S04]  /*0530*/  FFMA R23, R23, R10, R24 ;  /* 0x0000000a17177223 */ /* 0x004fc80000000018 */
[----:B-1----:R-:W-:-:S04]  /*0540*/  FFMA R11, R22, R11, R23 ;  /* 0x0000000b160b7223 */ /* 0x002fc80000000017 */
[----:B0-----:R-:W-:-:S04]  /*0550*/  FFMA R4, R4, R25, R11 ;  /* 0x0000001904047223 */ /* 0x001fc8000000000b */
[----:B---3--:R-:W-:-:S04]  /*0560*/  FFMA R4, R27, R5, R4 ;  /* 0x000000051b047223 */ /* 0x008fc80000000004 */
[----:B----4-:R-:W-:-:S04]  /*0570*/  FFMA R9, R9, R6, R4 ;  /* 0x0000000609097223 */ /* 0x010fc80000000004 */
[----:B-----5:R-:W-:Y:S01]  /*0580*/  FFMA R23, R8, R7, R9 ;  /* 0x0000000708177223 */ /* 0x020fe20000000009 */
[----:B------:R-:W-:Y:S06]  /*0590*/  BAR.SYNC.DEFER_BLOCKING 0x0 ;  /* 0x0000000000007b1d */ /* 0x000fec0000010000 */
[----:B------:R-:W-:Y:S05]  /*05a0*/  BRA.U UP0, `(.L_x_53) ;  /* 0xfffffffd00187547 */ /* 0x000fea000b83ffff */
.L_x_52:
[----:B------:R-:W0:Y:S02]  /*05b0*/  LDCU.64 UR6, c[0x0][0x398] ;  /* 0x00007300ff0677ac */ /* 0x000e240008000a00 */
[----:B0-----:R-:W-:-:S04]  /*05c0*/  ISETP.GE.AND P0, PT, R13, UR7, PT ;  /* 0x000000070d007c0c */ /* 0x001fc8000bf06270 */
[----:B------:R-:W-:-:S13]  /*05d0*/  ISETP.GE.OR P0, PT, R12, UR6, P0 ;  /* 0x000000060c007c0c */ /* 0x000fda0008706670 */
[----:B------:R-:W-:Y:S05]  /*05e0*/  @P0 EXIT ;  /* 0x000000000000094d */ /* 0x000fea0003800000 */
[----:B------:R-:W0:Y:S01]  /*05f0*/  LDC.64 R2, c[0x0][0x390] ;  /* 0x0000e400ff027b82 */ /* 0x000e220000000a00 */
[----:B------:R-:W-:Y:S01]  /*0600*/  IMAD R13, R12, UR7, R13 ;  /* 0x000000070c0d7c24 */ /* 0x000fe2000f8e020d */
[----:B------:R-:W1:Y:S01]  /*0610*/  LDCU UR4, c[0x0][0x3a8] ;  /* 0x00007500ff0477ac */ /* 0x000e620008000800 */
[----:B------:R-:W2:Y:S02]  /*0620*/  LDCU UR5, c[0x0][0x3a4] ;  /* 0x00007480ff0577ac */ /* 0x000ea40008000800 */
[----:B0-----:R-:W-:-:S05]  /*0630*/  IMAD.WIDE R2, R13, 0x4, R2 ;  /* 0x000000040d027825 */ /* 0x001fca00078e0202 */
[----:B------:R-:W1:Y:S02]  /*0640*/  LDG.E R0, desc[UR8][R2.64] ;  /* 0x0000000802007981 */ /* 0x000e64000c1e1900 */
[----:B-1----:R-:W-:-:S04]  /*0650*/  FMUL R0, R0, UR4 ;  /* 0x0000000400007c20 */ /* 0x002fc80008400000 */
[----:B--2---:R-:W-:-:S05]  /*0660*/  FFMA R23, R23, UR5, R0 ;  /* 0x0000000517177c23 */ /* 0x004fca0008000000 */
[----:B------:R-:W-:Y:S01]  /*0670*/  STG.E desc[UR8][R2.64], R23 ;  /* 0x0000001702007986 */ /* 0x000fe2000c101908 */
[----:B------:R-:W-:Y:S05]  /*0680*/  EXIT ;  /* 0x000000000000794d */ /* 0x000fea0003800000 */
.L_x_54:
        /* <DEDUP_REMOVED lines=15> */
.L_x_63:


//--------------------- .text._Z15cuda_gemm_naivePKfS0_Pfiiiff --------------------------
	.section	.text._Z15cuda_gemm_naivePKfS0_Pfiiiff,"ax",@progbits
	.align	128
        .global         _Z15cuda_gemm_naivePKfS0_Pfiiiff
        .type           _Z15cuda_gemm_naivePKfS0_Pfiiiff,@function
        .size           _Z15cuda_gemm_naivePKfS0_Pfiiiff,(.L_x_64 - _Z15cuda_gemm_naivePKfS0_Pfiiiff)
        .other          _Z15cuda_gemm_naivePKfS0_Pfiiiff,@"STO_CUDA_ENTRY STV_DEFAULT"
_Z15cuda_gemm_naivePKfS0_Pfiiiff:
.text._Z15cuda_gemm_naivePKfS0_Pfiiiff:
[----:B------:R-:W-:Y:S01]  /*0000*/  LDC R1, c[0x0][0x37c] ;  /* 0x0000df00ff017b82 */ /* 0x000fe20000000800 */
[----:B------:R-:W0:Y:S07]  /*0010*/  S2R R5, SR_TID.X ;  /* 0x0000000000057919 */ /* 0x000e2e0000002100 */
[----:B------:R-:W1:Y:S01]  /*0020*/  LDC R19, c[0x0][0x364] ;  /* 0x0000d900ff137b82 */ /* 0x000e620000000800 */
[----:B------:R-:W1:Y:S07]  /*0030*/  S2R R4, SR_TID.Y ;  /* 0x0000000000047919 */ /* 0x000e6e0000002200 */
[----:B------:R-:W0:Y:S08]  /*0040*/  S2UR UR5, SR_CTAID.X ;  /* 0x00000000000579c3 */ /* 0x000e300000002500 */
[----:B------:R-:W0:Y:S08]  /*0050*/  LDC R0, c[0x0][0x360] ;  /* 0x0000d800ff007b82 */ /* 0x000e300000000800 */
[----:B------:R-:W1:Y:S08]  /*0060*/  S2UR UR4, SR_CTAID.Y ;  /* 0x00000000000479c3 */ /* 0x000e700000002600 */
[----:B------:R-:W2:Y:S01]  /*0070*/  LDC.64 R2, c[0x0][0x398] ;  /* 0x0000e600ff027b82 */ /* 0x000ea20000000a00 */
[----:B0-----:R-:W-:-:S02]  /*0080*/  IMAD R0, R0, UR5, R5 ;  /* 0x0000000500007c24 */ /* 0x001fc4000f8e0205 */
[----:B-1----:R-:W-:-:S03]  /*0090*/  IMAD R19, R19, UR4, R4 ;  /* 0x0000000413137c24 */ /* 0x002fc6000f8e0204 */
[----:B--2---:R-:W-:-:S04]  /*00a0*/  ISETP.GE.AND P0, PT, R0, R3, PT ;  /* 0x000000030000720c */ /* 0x004fc80003f06270 */
[----:B------:R-:W-:-:S13]  /*00b0*/  ISETP.GE.OR P0, PT, R19, R2, P0 ;  /* 0x000000021300720c */ /* 0x000fda0000706670 */
[----:B------:R-:W-:Y:S05]  /*00c0*/  @P0 EXIT ;  /* 0x000000000000094d */ /* 0x000fea0003800000 */
[----:B------:R-:W0:Y:S01]  /*00d0*/  LDC R2, c[0x0][0x3a0] ;  /* 0x0000e800ff027b82 */ /* 0x000e220000000800 */
[----:B------:R-:W1:Y:S01]  /*00e0*/  LDCU.64 UR4, c[0x0][0x358] ;  /* 0x00006b00ff0477ac */ /* 0x000e620008000a00 */
[----:B------:R-:W-:Y:S01]  /*00f0*/  HFMA2 R24, -RZ, RZ, 0, 0 ;  /* 0x00000000ff187431 */ /* 0x000fe200000001ff */
[----:B0-----:R-:W-:-:S13]  /*0100*/  ISETP.GE.AND P0, PT, R2, 0x1, PT ;  /* 0x000000010200780c */ /* 0x001fda0003f06270 */
[----:B-1----:R-:W-:Y:S05]  /*0110*/  @!P0 BRA `(.L_x_55) ;  /* 0x0000000400e08947 */ /* 0x002fea0003800000 */
[C---:B------:R-:W-:Y:S01]  /*0120*/  ISETP.GE.U32.AND P1, PT, R2.reuse, 0x8, PT ;  /* 0x000000080200780c */ /* 0x040fe20003f26070 */
[----:B------:R-:W-:Y:S01]  /*0130*/  IMAD R20, R19, R2, RZ ;  /* 0x0000000213147224 */ /* 0x000fe200078e02ff */
[----:B------:R-:W-:Y:S02]  /*0140*/  LOP3.LUT R27, R2, 0x7, RZ, 0xc0, !PT ;  /* 0x00000007021b7812 */ /* 0x000fe400078ec0ff */
[----:B------:R-:W-:Y:S02]  /*0150*/  MOV R24, RZ ;  /* 0x000000ff00187202 */ /* 0x000fe40000000f00 */
[----:B------:R-:W-:Y:S02]  /*0160*/  ISETP.NE.AND P0, PT, R27, RZ, PT ;  /* 0x000000ff1b00720c */ /* 0x000fe40003f05270 */
[----:B------:R-:W-:-:S05]  /*0170*/  MOV R21, RZ ;  /* 0x000000ff00157202 */ /* 0x000fca0000000f00 */
[----:B------:R-:W-:Y:S06]  /*0180*/  @!P1 BRA `(.L_x_56) ;  /* 0x0000000000c49947 */ /* 0x000fec0003800000 */
[----:B------:R-:W0:Y:S01]  /*0190*/  LDC.64 R4, c[0x0][0x380] ;  /* 0x0000e000ff047b82 */ /* 0x000e220000000a00 */
[----:B------:R-:W-:Y:S02]  /*01a0*/  LOP3.LUT R21, R2, 0x7ffffff8, RZ, 0xc0, !PT ;  /* 0x7ffffff802157812 */ /* 0x000fe400078ec0ff */
[----:B------:R-:W-:Y:S02]  /*01b0*/  MOV R24, RZ ;  /* 0x000000ff00187202 */ /* 0x000fe40000000f00 */
[----:B------:R-:W-:Y:S02]  /*01c0*/  MOV R18, R0 ;  /* 0x0000000000127202 */ /* 0x000fe40000000f00 */
[----:B------:R-:W-:Y:S01]  /*01d0*/  IADD3 R22, PT, PT, -R21, RZ, RZ ;  /* 0x000000ff15167210 */ /* 0x000fe20007ffe1ff */
[----:B0-----:R-:W-:-:S03]  /*01e0*/  IMAD.WIDE.U32 R4, R20, 0x4, R4 ;  /* 0x0000000414047825 */ /* 0x001fc600078e0004 */
[----:B------:R-:W-:-:S04]  /*01f0*/  IADD3 R6, P1, PT, R4, 0x10, RZ ;  /* 0x0000001004067810 */ /* 0x000fc80007f3e0ff */
[----:B------:R-:W-:-:S09]  /*0200*/  IADD3.X R7, PT, PT, RZ, R5, RZ, P1, !PT ;  /* 0x00000005ff077210 */ /* 0x000fd20000ffe4ff */
.L_x_57:
[----:B------:R-:W0:Y:S01]  /*0210*/  LDC.64 R16, c[0x0][0x388] ;  /* 0x0000e200ff107b82 */ /* 0x000e220000000a00 */
[----:B------:R-:W-:Y:S02]  /*0220*/  MOV R4, R6 ;  /* 0x0000000600047202 */ /* 0x000fe40000000f00 */
[----:B------:R-:W-:-:S05]  /*0230*/  MOV R5, R7 ;  /* 0x0000000700057202 */ /* 0x000fca0000000f00 */
[----:B------:R-:W2:Y:S04]  /*0240*/  LDG.E R25, desc[UR4][R4.64+-0x10] ;  /* 0xfffff00404197981 */ /* 0x000ea8000c1e1900 */
[----:B------:R-:W3:Y:S04]  /*0250*/  LDG.E R23, desc[UR4][R4.64+-0xc] ;  /* 0xfffff40404177981 */ /* 0x000ee8000c1e1900 */
[----:B------:R-:W4:Y:S04]  /*0260*/  LDG.E R29, desc[UR4][R4.64+-0x8] ;  /* 0xfffff804041d7981 */ /* 0x000f28000c1e1900 */
[----:B------:R-:W5:Y:S01]  /*0270*/  LDG.E R28, desc[UR4][R4.64+-0x4] ;  /* 0xfffffc04041c7981 */ /* 0x000f62000c1e1900 */
[----:B0-----:R-:W-:-:S05]  /*0280*/  IMAD.WIDE R16, R18, 0x4, R16 ;  /* 0x0000000412107825 */ /* 0x001fca00078e0210 */
[----:B------:R0:W2:Y:S01]  /*0290*/  LDG.E R26, desc[UR4][R16.64] ;  /* 0x00000004101a7981 */ /* 0x0000a2000c1e1900 */
[----:B------:R-:W-:-:S04]  /*02a0*/  IMAD.WIDE R14, R3, 0x4, R16 ;  /* 0x00000004030e7825 */ /* 0x000fc800078e0210 */
[C---:B------:R-:W-:Y:S02]  /*02b0*/  IMAD.WIDE R6, R3.reuse, 0x4, R14 ;  /* 0x0000000403067825 */ /* 0x040fe400078e020e */
[----:B------:R-:W3:Y:S02]  /*02c0*/  LDG.E R14, desc[UR4][R14.64] ;  /* 0x000000040e0e7981 */ /* 0x000ee4000c1e1900 */
[C---:B------:R-:W-:Y:S02]  /*02d0*/  IMAD.WIDE R10, R3.reuse, 0x4, R6 ;  /* 0x00000004030a7825 */ /* 0x040fe400078e0206 */
[----:B------:R-:W4:Y:S02]  /*02e0*/  LDG.E R6, desc[UR4][R6.64] ;  /* 0x0000000406067981 */ /* 0x000f24000c1e1900 */
[C---:B------:R-:W-:Y:S02]  /*02f0*/  IMAD.WIDE R8, R3.reuse, 0x4, R10 ;  /* 0x0000000403087825 */ /* 0x040fe400078e020a */
[----:B------:R-:W5:Y:S02]  /*0300*/  LDG.E R10, desc[UR4][R10.64] ;  /* 0x000000040a0a7981 */ /* 0x000f64000c1e1900 */
[----:B------:R-:W-:-:S02]  /*0310*/  IMAD.WIDE R12, R3, 0x4, R8 ;  /* 0x00000004030c7825 */ /* 0x000fc400078e0208 */
[----:B------:R-:W5:Y:S04]  /*0320*/  LDG.E R7, desc[UR4][R4.64] ;  /* 0x0000000404077981 */ /* 0x000f68000c1e1900 */
[----:B------:R-:W5:Y:S01]  /*0330*/  LDG.E R8, desc[UR4][R8.64] ;  /* 0x0000000408087981 */ /* 0x000f62000c1e1900 */
[----:B0-----:R-:W-:-:S03]  /*0340*/  IMAD.WIDE R16, R3, 0x4, R12 ;  /* 0x0000000403107825 */ /* 0x001fc600078e020c */
[----:B------:R-:W5:Y:S04]  /*0350*/  LDG.E R12, desc[UR4][R12.64] ;  /* 0x000000040c0c7981 */ /* 0x000f68000c1e1900 */
[----:B------:R-:W5:Y:S04]  /*0360*/  LDG.E R15, desc[UR4][R16.64] ;  /* 0x00000004100f7981 */ /* 0x000f68000c1e1900 */
[----:B------:R-:W5:Y:S04]  /*0370*/  LDG.E R9, desc[UR4][R4.64+0x4] ;  /* 0x0000040404097981 */ /* 0x000f68000c1e1900 */
[----:B------:R-:W5:Y:S01]  /*0380*/  LDG.E R11, desc[UR4][R4.64+0xc] ;  /* 0x00000c04040b7981 */ /* 0x000f62000c1e1900 */
[----:B--2---:R-:W-:Y:S01]  /*0390*/  FFMA R26, R25, R26, R24 ;  /* 0x0000001a191a7223 */ /* 0x004fe20000000018 */
[----:B------:R-:W-:-:S02]  /*03a0*/  IMAD.WIDE R24, R3, 0x4, R16 ;  /* 0x0000000403187825 */ /* 0x000fc400078e0210 */
[----:B------:R-:W2:Y:S04]  /*03b0*/  LDG.E R16, desc[UR4][R4.64+0x8] ;  /* 0x0000080404107981 */ /* 0x000ea8000c1e1900 */
[----:B------:R-:W2:Y:S01]  /*03c0*/  LDG.E R24, desc[UR4][R24.64] ;  /* 0x0000000418187981 */ /* 0x000ea2000c1e1900 */
[----:B---3--:R-:W-:Y:S01]  /*03d0*/  FFMA R14, R23, R14, R26 ;  /* 0x0000000e170e7223 */ /* 0x008fe2000000001a */
[----:B------:R-:W-:-:S03]  /*03e0*/  IADD3 R22, PT, PT, R22, 0x8, RZ ;  /* 0x0000000816167810 */ /* 0x000fc60007ffe0ff */
[----:B----4-:R-:W-:Y:S01]  /*03f0*/  FFMA R29, R29, R6, R14 ;  /* 0x000000061d1d7223 */ /* 0x010fe2000000000e */
[----:B------:R-:W-:-:S03]  /*0400*/  ISETP.NE.AND P1, PT, R22, RZ, PT ;  /* 0x000000ff1600720c */ /* 0x000fc60003f25270 */
[----:B-----5:R-:W-:Y:S01]  /*0410*/  FFMA R10, R28, R10, R29 ;  /* 0x0000000a1c0a7223 */ /* 0x020fe2000000001d */
[----:B------:R-:W-:-:S03]  /*0420*/  IADD3 R6, P2, PT, R4, 0x20, RZ ;  /* 0x0000002004067810 */ /* 0x000fc60007f5e0ff */
[----:B------:R-:W-:Y:S01]  /*0430*/  FFMA R8, R7, R8, R10 ;  /* 0x0000000807087223 */ /* 0x000fe2000000000a */
[----:B------:R-:W-:Y:S02]  /*0440*/  IADD3.X R7, PT, PT, RZ, R5, RZ, P2, !PT ;  /* 0x00000005ff077210 */ /* 0x000fe400017fe4ff */
[----:B------:R-:W-:Y:S01]  /*0450*/  LEA R18, R3, R18, 0x3 ;  /* 0x0000001203127211 */ /* 0x000fe200078e18ff */
[----:B------:R-:W-:-:S04]  /*0460*/  FFMA R9, R9, R12, R8 ;  /* 0x0000000c09097223 */ /* 0x000fc80000000008 */
[----:B--2---:R-:W-:-:S04]  /*0470*/  FFMA R16, R16, R15, R9 ;  /* 0x0000000f10107223 */ /* 0x004fc80000000009 */
[----:B------:R-:W-:Y:S01]  /*0480*/  FFMA R24, R11, R24, R16 ;  /* 0x000000180b187223 */ /* 0x000fe20000000010 */
[----:B------:R-:W-:Y:S06]  /*0490*/  @P1 BRA `(.L_x_57) ;  /* 0xfffffffc005c1947 */ /* 0x000fec000383ffff */
.L_x_56:
[----:B------:R-:W-:Y:S05]  /*04a0*/  @!P0 BRA `(.L_x_55) ;  /* 0x0000000000fc8947 */ /* 0x000fea0003800000 */
[----:B------:R-:W-:Y:S02]  /*04b0*/  ISETP.GE.U32.AND P1, PT, R27, 0x4, PT ;  /* 0x000000041b00780c */ /* 0x000fe40003f26070 */
[----:B------:R-:W-:-:S04]  /*04c0*/  LOP3.LUT R16, R2, 0x3, RZ, 0xc0, !PT ;  /* 0x0000000302107812 */ /* 0x000fc800078ec0ff */
[----:B------:R-:W-:-:S07]  /*04d0*/  ISETP.NE.AND P0, PT, R16, RZ, PT ;  /* 0x000000ff1000720c */ /* 0x000fce0003f05270 */
[----:B------:R-:W-:Y:S06]  /*04e0*/  @!P1 BRA `(.L_x_58) ;  /* 0x00000000006c9947 */ /* 0x000fec0003800000 */
[----:B------:R-:W0:Y:S01]  /*04f0*/  LDC.64 R6, c[0x0][0x388] ;  /* 0x0000e200ff067b82 */ /* 0x000e220000000a00 */
[----:B------:R-:W1:Y:S01]  /*0500*/  LDCU.64 UR6, c[0x0][0x380] ;  /* 0x00007000ff0677ac */ /* 0x000e620008000a00 */
[----:B------:R-:W-:Y:S01]  /*0510*/  IMAD R9, R21, R3, R0 ;  /* 0x0000000315097224 */ /* 0x000fe200078e0200 */
[CC--:B------:R-:W-:Y:S02]  /*0520*/  IADD3 R5, PT, PT, R20.reuse, R21.reuse, RZ ;  /* 0x0000001514057210 */ /* 0x0c0fe40007ffe0ff */
[----:B------:R-:W-:-:S03]  /*0530*/  IADD3 R10, P1, PT, R20, R21, RZ ;  /* 0x00000015140a7210 */ /* 0x000fc60007f3e0ff */
[----:B------:R-:W2:Y:S01]  /*0540*/  LDC.64 R14, c[0x0][0x380] ;  /* 0x0000e000ff0e7b82 */ /* 0x000ea20000000a00 */
[----:B0-----:R-:W-:-:S04]  /*0550*/  IMAD.WIDE R6, R9, 0x4, R6 ;  /* 0x0000000409067825 */ /* 0x001fc800078e0206 */
[----:B------:R-:W-:Y:S02]  /*0560*/  IMAD.WIDE R8, R3, 0x4, R6 ;  /* 0x0000000403087825 */ /* 0x000fe400078e0206 */
[----:B------:R-:W3:Y:S02]  /*0570*/  LDG.E R6, desc[UR4][R6.64] ;  /* 0x0000000406067981 */ /* 0x000ee4000c1e1900 */
[----:B--2---:R-:W-:Y:S01]  /*0580*/  IMAD.WIDE.U32 R14, R5, 0x4, R14 ;  /* 0x00000004050e7825 */ /* 0x004fe200078e000e */
[----:B------:R-:W-:Y:S02]  /*0590*/  IADD3.X R5, PT, PT, RZ, RZ, RZ, P1, !PT ;  /* 0x000000ffff057210 */ /* 0x000fe40000ffe4ff */
[----:B-1----:R-:W-:-:S03]  /*05a0*/  LEA R4, P1, R10, UR6, 0x2 ;  /* 0x000000060a047c11 */ /* 0x002fc6000f8210ff */
[----:B------:R-:W3:Y:S01]  /*05b0*/  LDG.E R15, desc[UR4][R14.64] ;  /* 0x000000040e0f7981 */ /* 0x000ee2000c1e1900 */
[----:B------:R-:W-:Y:S01]  /*05c0*/  LEA.HI.X R5, R10, UR7, R5, 0x2, P1 ;  /* 0x000000070a057c11 */ /* 0x000fe200088f1405 */
[C---:B------:R-:W-:Y:S02]  /*05d0*/  IMAD.WIDE R10, R3.reuse, 0x4, R8 ;  /* 0x00000004030a7825 */ /* 0x040fe400078e0208 */
[----:B------:R-:W2:Y:S04]  /*05e0*/  LDG.E R8, desc[UR4][R8.64] ;  /* 0x0000000408087981 */ /* 0x000ea8000c1e1900 */
[----:B------:R-:W2:Y:S01]  /*05f0*/  LDG.E R17, desc[UR4][R4.64+0x4] ;  /* 0x0000040404117981 */ /* 0x000ea2000c1e1900 */
[----:B------:R-:W-:-:S03]  /*0600*/  IMAD.WIDE R12, R3, 0x4, R10 ;  /* 0x00000004030c7825 */ /* 0x000fc600078e020a */
[----:B------:R-:W4:Y:S04]  /*0610*/  LDG.E R22, desc[UR4][R10.64] ;  /* 0x000000040a167981 */ /* 0x000f28000c1e1900 */
[----:B------:R-:W4:Y:S04]  /*0620*/  LDG.E R18, desc[UR4][R4.64+0x8] ;  /* 0x0000080404127981 */ /* 0x000f28000c1e1900 */
[----:B------:R-:W5:Y:S04]  /*0630*/  LDG.E R26, desc[UR4][R4.64+0xc] ;  /* 0x00000c04041a7981 */ /* 0x000f68000c1e1900 */
[----:B------:R-:W5:Y:S01]  /*0640*/  LDG.E R12, desc[UR4][R12.64] ;  /* 0x000000040c0c7981 */ /* 0x000f62000c1e1900 */
[----:B------:R-:W-:Y:S01]  /*0650*/  IADD3 R21, PT, PT, R21, 0x4, RZ ;  /* 0x0000000415157810 */ /* 0x000fe20007ffe0ff */
[----:B---3--:R-:W-:-:S04]  /*0660*/  FFMA R24, R15, R6, R24 ;  /* 0x000000060f187223 */ /* 0x008fc80000000018 */
[----:B--2---:R-:W-:-:S04]  /*0670*/  FFMA R17, R17, R8, R24 ;  /* 0x0000000811117223 */ /* 0x004fc80000000018 */
[----:B----4-:R-:W-:-:S04]  /*0680*/  FFMA R17, R18, R22, R17 ;  /* 0x0000001612117223 */ /* 0x010fc80000000011 */
[----:B-----5:R-:W-:-:S07]  /*0690*/  FFMA R24, R26, R12, R17 ;  /* 0x0000000c1a187223 */ /* 0x020fce0000000011 */
.L_x_58:
[----:B------:R-:W-:Y:S05]  /*06a0*/  @!P0 BRA `(.L_x_55) ;  /* 0x00000000007c8947 */ /* 0x000fea0003800000 */
[----:B------:R-:W-:Y:S01]  /*06b0*/  ISETP.NE.AND P1, PT, R16, 0x1, PT ;  /* 0x000000011000780c */ /* 0x000fe20003f25270 */
[----:B------:R-:W0:Y:S01]  /*06c0*/  LDC.64 R12, c[0x0][0x380] ;  /* 0x0000e000ff0c7b82 */ /* 0x000e220000000a00 */
[----:B------:R-:W-:-:S04]  /*06d0*/  LOP3.LUT R2, R2, 0x1, RZ, 0xc0, !PT ;  /* 0x0000000102027812 */ /* 0x000fc800078ec0ff */
[----:B------:R-:W-:-:S03]  /*06e0*/  ISETP.NE.U32.AND P0, PT, R2, 0x1, PT ;  /* 0x000000010200780c */ /* 0x000fc60003f05070 */
[----:B------:R-:W1:Y:S04]  /*06f0*/  LDC.64 R10, c[0x0][0x388] ;  /* 0x0000e200ff0a7b82 */ /* 0x000e680000000a00 */
[CC--:B------:R-:W-:Y:S02]  /*0700*/  @P1 IADD3 R15, PT, PT, R20.reuse, R21.reuse, RZ ;  /* 0x00000015140f1210 */ /* 0x0c0fe40007ffe0ff */
[----:B------:R-:W-:Y:S02]  /*0710*/  @P1 IADD3 R2, P2, PT, R20, R21, RZ ;  /* 0x0000001514021210 */ /* 0x000fe40007f5e0ff */
[----:B------:R-:W2:Y:S02]  /*0720*/  @P1 LDC.64 R4, c[0x0][0x380] ;  /* 0x0000e000ff041b82 */ /* 0x000ea40000000a00 */
[----:B------:R-:W-:-:S06]  /*0730*/  @P1 IADD3.X R14, PT, PT, RZ, RZ, RZ, P2, !PT ;  /* 0x000000ffff0e1210 */ /* 0x000fcc00017fe4ff */
[----:B------:R-:W3:Y:S01]  /*0740*/  LDC.64 R6, c[0x0][0x380] ;  /* 0x0000e000ff067b82 */ /* 0x000ee20000000a00 */
[----:B0-----:R-:W-:-:S04]  /*0750*/  @P1 IMAD.WIDE.U32 R12, R15, 0x4, R12 ;  /* 0x000000040f0c1825 */ /* 0x001fc800078e000c */
[C---:B------:R-:W-:Y:S01]  /*0760*/  @P1 IMAD R15, R21.reuse, R3, R0 ;  /* 0x00000003150f1224 */ /* 0x040fe200078e0200 */
[----:B------:R-:W-:Y:S01]  /*0770*/  @P1 IADD3 R21, PT, PT, R21, 0x2, RZ ;  /* 0x0000000215151810 */ /* 0x000fe20007ffe0ff */
[----:B------:R-:W4:Y:S01]  /*0780*/  @P1 LDG.E R13, desc[UR4][R12.64] ;  /* 0x000000040c0d1981 */ /* 0x000f22000c1e1900 */
[----:B------:R-:W0:Y:S01]  /*0790*/  LDC.64 R8, c[0x0][0x388] ;  /* 0x0000e200ff087b82 */ /* 0x000e220000000a00 */
[----:B-1----:R-:W-:Y:S01]  /*07a0*/  @P1 IMAD.WIDE R10, R15, 0x4, R10 ;  /* 0x000000040f0a1825 */ /* 0x002fe200078e020a */
[----:B------:R-:W-:Y:S02]  /*07b0*/  @!P0 IADD3 R17, PT, PT, R20, R21, RZ ;  /* 0x0000001514118210 */ /* 0x000fe40007ffe0ff */
[----:B--2---:R-:W-:Y:S01]  /*07c0*/  @P1 LEA R4, P2, R2, R4, 0x2 ;  /* 0x0000000402041211 */ /* 0x004fe200078410ff */
[----:B------:R-:W-:-:S03]  /*07d0*/  @!P0 IMAD R21, R21, R3, R0 ;  /* 0x0000000315158224 */ /* 0x000fc600078e0200 */
[----:B------:R-:W-:Y:S01]  /*07e0*/  @P1 LEA.HI.X R5, R2, R5, R14, 0x2, P2 ;  /* 0x0000000502051211 */ /* 0x000fe200010f140e */
[----:B------:R-:W-:Y:S01]  /*07f0*/  @P1 IMAD.WIDE R14, R3, 0x4, R10 ;  /* 0x00000004030e1825 */ /* 0x000fe200078e020a */
[----:B------:R-:W4:Y:S03]  /*0800*/  @P1 LDG.E R2, desc[UR4][R10.64] ;  /* 0x000000040a021981 */ /* 0x000f26000c1e1900 */
[----:B---3--:R-:W-:Y:S01]  /*0810*/  @!P0 IMAD.WIDE.U32 R6, R17, 0x4, R6 ;  /* 0x0000000411068825 */ /* 0x008fe200078e0006 */
[----:B------:R-:W2:Y:S04]  /*0820*/  @P1 LDG.E R5, desc[UR4][R4.64+0x4] ;  /* 0x0000040404051981 */ /* 0x000ea8000c1e1900 */
[----:B------:R-:W2:Y:S01]  /*0830*/  @P1 LDG.E R14, desc[UR4][R14.64] ;  /* 0x000000040e0e1981 */ /* 0x000ea2000c1e1900 */
[----:B0-----:R-:W-:-:S03]  /*0840*/  @!P0 IMAD.WIDE R8, R21, 0x4, R8 ;  /* 0x0000000415088825 */ /* 0x001fc600078e0208 */
[----:B------:R-:W3:Y:S04]  /*0850*/  @!P0 LDG.E R7, desc[UR4][R6.64] ;  /* 0x0000000406078981 */ /* 0x000ee8000c1e1900 */
[----:B------:R-:W3:Y:S01]  /*0860*/  @!P0 LDG.E R8, desc[UR4][R8.64] ;  /* 0x0000000408088981 */ /* 0x000ee2000c1e1900 */
[----:B----4-:R-:W-:-:S04]  /*0870*/  @P1 FFMA R2, R13, R2, R24 ;  /* 0x000000020d021223 */ /* 0x010fc80000000018 */
[----:B--2---:R-:W-:-:S04]  /*0880*/  @P1 FFMA R24, R5, R14, R2 ;  /* 0x0000000e05181223 */ /* 0x004fc80000000002 */
[----:B---3--:R-:W-:-:S07]  /*0890*/  @!P0 FFMA R24, R7, R8, R24 ;  /* 0x0000000807188223 */ /* 0x008fce0000000018 */
.L_x_55:
[----:B------:R-:W0:Y:S01]  /*08a0*/  LDC.64 R4, c[0x0][0x390] ;  /* 0x0000e400ff047b82 */ /* 0x000e220000000a00 */
[----:B------:R-:W-:Y:S01]  /*08b0*/  IMAD R3, R19, R3, R0 ;  /* 0x0000000313037224 */ /* 0x000fe200078e0200 */
        /* <DEDUP_REMOVED lines=8> */
.L_x_59:
        /* <DEDUP_REMOVED lines=12> */
.L_x_64:


//--------------------- .nv.shared._Z19cuda_gemm_optimizedILi128ELi128ELi8ELi8ELi8EEvPKfS1_Pfiiiff --------------------------
	.section	.nv.shared._Z19cuda_gemm_optimizedILi128ELi128ELi8ELi8ELi8EEvPKfS1_Pfiiiff,"aw",@nobits
	.sectionflags	@""
	.align	4
.nv.shared._Z19cuda_gemm_optimizedILi128ELi128ELi8ELi8ELi8EEvPKfS1_Pfiiiff:
	.zero		9760


//--------------------- .nv.shared.reserved.0     --------------------------
	.section	.nv.shared.reserved.0,"aw",@nobits
	.weak		__nv_reservedSMEM_offset_0_alias
	.size		__nv_reservedSMEM_offset_0_alias, 0, 64
	.other		__nv_reservedSMEM_offset_0_alias,@"STO_CUDA_RESERVED_SHARED STV_DEFAULT"
__nv_reservedSMEM_offset_0_alias:
	.zero		0
	.zero		64


//--------------------- .nv.shared._Z19cuda_gemm_optimizedILi64ELi64ELi8ELi4ELi4EEvPKfS1_Pfiiiff --------------------------
	.section	.nv.shared._Z19cuda_gemm_optimizedILi64ELi64ELi8ELi4ELi4EEvPKfS1_Pfiiiff,"aw",@nobits
	.sectionflags	@""
	.align	4
.nv.shared._Z19cuda_gemm_optimizedILi64ELi64ELi8ELi4ELi4EEvPKfS1_Pfiiiff:
	.zero		5408


//--------------------- .nv.shared._Z18cuda_gemm_fragmentILi128ELi128ELi16ELi32ELi64ELi8ELi8ELi4ELi8EEvPKfS1_Pfiiiff --------------------------
	.section	.nv.shared._Z18cuda_gemm_fragmentILi128ELi128ELi16ELi32ELi64ELi8ELi8ELi4ELi8EEvPKfS1_Pfiiiff,"aw",@nobits
	.sectionflags	@""
	.align	4
.nv.shared._Z18cuda_gemm_fragmentILi128ELi128ELi16ELi32ELi64ELi8ELi8ELi4ELi8EEvPKfS1_Pfiiiff:
	.zero		17408


//--------------------- .nv.shared._Z16cuda_gemm_sharedPKfS0_Pfiiiff --------------------------
	.section	.nv.shared._Z16cuda_gemm_sharedPKfS0_Pfiiiff,"aw",@nobits
	.sectionflags	@""
	.align	4
.nv.shared._Z16cuda_gemm_sharedPKfS0_Pfiiiff:
	.zero		3072


//--------------------- .nv.constant0._Z19cuda_gemm_optimizedILi128ELi128ELi8ELi8ELi8EEvPKfS1_Pfiiiff --------------------------
	.section	.nv.constant0._Z19cuda_gemm_optimizedILi128ELi128ELi8ELi8ELi8EEvPKfS1_Pfiiiff,"a",@progbits
	.sectionflags	@""
	.align	4
.nv.constant0._Z19cuda_gemm_optimizedILi128ELi128ELi8ELi8ELi8EEvPKfS1_Pfiiiff:
	.zero		940


//--------------------- .nv.constant0._Z19cuda_gemm_optimizedILi64ELi64ELi8ELi4ELi4EEvPKfS1_Pfiiiff --------------------------
	.section	.nv.constant0._Z19cuda_gemm_optimizedILi64ELi64ELi8ELi4ELi4EEvPKfS1_Pfiiiff,"a",@progbits
	.sectionflags	@""
	.align	4
.nv.constant0._Z19cuda_gemm_optimizedILi64ELi64ELi8ELi4ELi4EEvPKfS1_Pfiiiff:
	.zero		940


//--------------------- .nv.constant0._Z18cuda_gemm_fragmentILi128ELi128ELi16ELi32ELi64ELi8ELi8ELi4ELi8EEvPKfS1_Pfiiiff --------------------------
	.section	.nv.constant0._Z18cuda_gemm_fragmentILi128ELi128ELi16ELi32ELi64ELi8ELi8ELi4ELi8EEvPKfS1_Pfiiiff,"a",@progbits
	.sectionflags	@""
	.align	4
.nv.constant0._Z18cuda_gemm_fragmentILi128ELi128ELi16ELi32ELi64ELi8ELi8ELi4ELi8EEvPKfS1_Pfiiiff:
	.zero		940


//--------------------- .nv.constant0._Z16cuda_gemm_sharedPKfS0_Pfiiiff --------------------------
	.section	.nv.constant0._Z16cuda_gemm_sharedPKfS0_Pfiiiff,"a",@progbits
	.sectionflags	@""
	.align	4
.nv.constant0._Z16cuda_gemm_sharedPKfS0_Pfiiiff:
	.zero		940


//--------------------- .nv.constant0._Z15cuda_gemm_naivePKfS0_Pfiiiff --------------------------
	.section	.nv.constant0._Z15cuda_gemm_naivePKfS0_Pfiiiff,"a",@progbits
	.sectionflags	@""
	.align	4
.nv.constant0._Z15cuda_gemm_naivePKfS0_Pfiiiff:
	.zero		940


//--------------------- SYMBOLS --------------------------

	.type		.nv.reservedSmem.offset0,@object
	.size		.nv.reservedSmem.offset0,0x4
	.type		.nv.reservedSmem.cap,@object
	.size		.nv.reservedSmem.cap,0x4
